	.target	sm_90a

	.elftype	@"ET_EXEC"


//--------------------- .note.nv.tkinfo           --------------------------
	.section	.note.nv.tkinfo,"",@"SHT_NOTE"
	.sectionflags	@"SHF_NOTE_NV_TKINFO"
	.tkinfo
        /*0018*/ 	.word	0x00000002
        /*0030*/ 	.string	""
        /*0030*/ 	.string	"ptxas"
        /*0030*/ 	.string	"Cuda compilation tools, release 13.0, V13.0.88"
        /*0030*/ 	.string	"Build cuda_13.0.r13.0/compiler.36424714_0"
        /*0030*/ 	.string	"-arch sm_90a -m 64 "



//--------------------- .note.nv.cuinfo           --------------------------
	.section	.note.nv.cuinfo,"",@"SHT_NOTE"
	.sectionflags	@"SHF_NOTE_NV_CUINFO"
        /*0018*/ 	.short	0x0002
        /*001a*/ 	.short	0x005a
        /*001c*/ 	.short	0x0082
	.zero		2


//--------------------- .nv.info                  --------------------------
	.section	.nv.info,"",@"SHT_CUDA_INFO"
	.align	4


	//----- nvinfo : EIATTR_REGCOUNT
	.align		4
        /*0000*/ 	.byte	0x04, 0x2f
        /*0002*/ 	.short	(.L_18 - .L_17)
	.align		4
.L_17:
        /*0004*/ 	.word	index@(_ZN7cutlass13device_kernelINS_4gemm6kernel13GemmUniversalIN4cute5tupleIJiiiiEEENS1_10collective13CollectiveMmaINS1_34MainloopSm90TmaGmmaWarpSpecializedILi4ENS5_IJNS4_1CILi2EEENSA_ILi1EEESC_EEENS1_35KernelTmaWarpSpecializedCooperativeEEENS5_IJNSA_ILi256EEENSA_ILi64EEESH_EEENS_6half_tENS5_IJlSC_lEEESJ_SK_NS4_8TiledMMAINS4_8MMA_AtomIJNS4_4SM904GMMA25MMA_64x64x16_F32F16F16_SSILNSO_5MajorE0ELSQ_0ELNSO_7ScaleInE1ELSR_1EEEEEENS4_6LayoutISD_NS5_IJSC_NSA_ILi0EEESV_EEEEENS5_IJNS4_10UnderscoreESY_SY_EEEEENS4_13SM90_TMA_LOADENS4_14ComposedLayoutINS4_7SwizzleILi3ELi4ELi3EEENS4_18smem_ptr_flag_bitsILi16EEENSU_INS5_IJNSA_ILi8EEESH_EEENS5_IJSH_SC_EEEEEEEvNS4_8identityENS4_23SM90_TMA_LOAD_MULTICASTES1B_vS1C_EENS_8epilogue10collective18CollectiveEpilogueINS1F_22Sm90TmaWarpSpecializedILi4ELi2ELi16ELb1ELb0EEEJSI_NS5_IJNSA_ILi128EEENSA_ILi32EEEEEESJ_SK_SJ_SK_NS1F_6fusion15FusionCallbacksIS1J_NS1N_13LinCombEltActINS1F_6thread4SiLuESJ_fSJ_fLNS_15FloatRoundStyleE2EEESI_S1M_JEEES11_NS12_INS13_ILi2ELi4ELi3EEES16_NSU_INS5_IJS17_S1L_EEENS5_IJS1L_SC_EEEEEEENS4_17SM75_U32x4_LDSM_NENS4_14SM90_TMA_STOREES1Z_NS4_17SM90_U32x4_STSM_NENS4_9Copy_AtomIJS22_SJ_EEEvEEEvvEEEEvNT_6ParamsE)
        /*0008*/ 	.word	0x000000a8


	//----- nvinfo : EIATTR_FRAME_SIZE
	.align		4
.L_18:
        /*000c*/ 	.byte	0x04, 0x11
        /*000e*/ 	.short	(.L_20 - .L_19)
	.align		4
.L_19:
        /*0010*/ 	.word	index@($__internal_0_$__cuda_sm20_rcp_rn_f32_slowpath)
        /*0014*/ 	.word	0x00000000


	//----- nvinfo : EIATTR_FRAME_SIZE
	.align		4
.L_20:
        /*0018*/ 	.byte	0x04, 0x11
        /*001a*/ 	.short	(.L_22 - .L_21)
	.align		4
.L_21:
        /*001c*/ 	.word	index@(_ZN7cutlass13device_kernelINS_4gemm6kernel13GemmUniversalIN4cute5tupleIJiiiiEEENS1_10collective13CollectiveMmaINS1_34MainloopSm90TmaGmmaWarpSpecializedILi4ENS5_IJNS4_1CILi2EEENSA_ILi1EEESC_EEENS1_35KernelTmaWarpSpecializedCooperativeEEENS5_IJNSA_ILi256EEENSA_ILi64EEESH_EEENS_6half_tENS5_IJlSC_lEEESJ_SK_NS4_8TiledMMAINS4_8MMA_AtomIJNS4_4SM904GMMA25MMA_64x64x16_F32F16F16_SSILNSO_5MajorE0ELSQ_0ELNSO_7ScaleInE1ELSR_1EEEEEENS4_6LayoutISD_NS5_IJSC_NSA_ILi0EEESV_EEEEENS5_IJNS4_10UnderscoreESY_SY_EEEEENS4_13SM90_TMA_LOADENS4_14ComposedLayoutINS4_7SwizzleILi3ELi4ELi3EEENS4_18smem_ptr_flag_bitsILi16EEENSU_INS5_IJNSA_ILi8EEESH_EEENS5_IJSH_SC_EEEEEEEvNS4_8identityENS4_23SM90_TMA_LOAD_MULTICASTES1B_vS1C_EENS_8epilogue10collective18CollectiveEpilogueINS1F_22Sm90TmaWarpSpecializedILi4ELi2ELi16ELb1ELb0EEEJSI_NS5_IJNSA_ILi128EEENSA_ILi32EEEEEESJ_SK_SJ_SK_NS1F_6fusion15FusionCallbacksIS1J_NS1N_13LinCombEltActINS1F_6thread4SiLuESJ_fSJ_fLNS_15FloatRoundStyleE2EEESI_S1M_JEEES11_NS12_INS13_ILi2ELi4ELi3EEES16_NSU_INS5_IJS17_S1L_EEENS5_IJS1L_SC_EEEEEEENS4_17SM75_U32x4_LDSM_NENS4_14SM90_TMA_STOREES1Z_NS4_17SM90_U32x4_STSM_NENS4_9Copy_AtomIJS22_SJ_EEEvEEEvvEEEEvNT_6ParamsE)
        /*0020*/ 	.word	0x00000000


	//----- nvinfo : EIATTR_MIN_STACK_SIZE
	.align		4
.L_22:
        /*0024*/ 	.byte	0x04, 0x12
        /*0026*/ 	.short	(.L_24 - .L_23)
	.align		4
.L_23:
        /*0028*/ 	.word	index@(_ZN7cutlass13device_kernelINS_4gemm6kernel13GemmUniversalIN4cute5tupleIJiiiiEEENS1_10collective13CollectiveMmaINS1_34MainloopSm90TmaGmmaWarpSpecializedILi4ENS5_IJNS4_1CILi2EEENSA_ILi1EEESC_EEENS1_35KernelTmaWarpSpecializedCooperativeEEENS5_IJNSA_ILi256EEENSA_ILi64EEESH_EEENS_6half_tENS5_IJlSC_lEEESJ_SK_NS4_8TiledMMAINS4_8MMA_AtomIJNS4_4SM904GMMA25MMA_64x64x16_F32F16F16_SSILNSO_5MajorE0ELSQ_0ELNSO_7ScaleInE1ELSR_1EEEEEENS4_6LayoutISD_NS5_IJSC_NSA_ILi0EEESV_EEEEENS5_IJNS4_10UnderscoreESY_SY_EEEEENS4_13SM90_TMA_LOADENS4_14ComposedLayoutINS4_7SwizzleILi3ELi4ELi3EEENS4_18smem_ptr_flag_bitsILi16EEENSU_INS5_IJNSA_ILi8EEESH_EEENS5_IJSH_SC_EEEEEEEvNS4_8identityENS4_23SM90_TMA_LOAD_MULTICASTES1B_vS1C_EENS_8epilogue10collective18CollectiveEpilogueINS1F_22Sm90TmaWarpSpecializedILi4ELi2ELi16ELb1ELb0EEEJSI_NS5_IJNSA_ILi128EEENSA_ILi32EEEEEESJ_SK_SJ_SK_NS1F_6fusion15FusionCallbacksIS1J_NS1N_13LinCombEltActINS1F_6thread4SiLuESJ_fSJ_fLNS_15FloatRoundStyleE2EEESI_S1M_JEEES11_NS12_INS13_ILi2ELi4ELi3EEES16_NSU_INS5_IJS17_S1L_EEENS5_IJS1L_SC_EEEEEEENS4_17SM75_U32x4_LDSM_NENS4_14SM90_TMA_STOREES1Z_NS4_17SM90_U32x4_STSM_NENS4_9Copy_AtomIJS22_SJ_EEEvEEEvvEEEEvNT_6ParamsE)
        /*002c*/ 	.word	0x00000000
.L_24:


//--------------------- .nv.compat                --------------------------
	.section	.nv.compat,"",@"SHT_CUDA_COMPAT_INFO"
	.align	4
        /*0000*/ 	.byte	0x02, 0x09, 0x01, 0x00, 0x02, 0x02, 0x04, 0x00, 0x02, 0x05, 0x05, 0x00, 0x03, 0x07, 0x01, 0x01
        /*0010*/ 	.byte	0x02, 0x03, 0x01, 0x00, 0x02, 0x06, 0x01, 0x00, 0x04, 0x0b, 0x08, 0x00, 0x00, 0x00, 0x00, 0x00
        /*0020*/ 	.byte	0x00, 0x00, 0x00, 0x00


//--------------------- .nv.info._ZN7cutlass13device_kernelINS_4gemm6kernel13GemmUniversalIN4cute5tupleIJiiiiEEENS1_10collective13CollectiveMmaINS1_34MainloopSm90TmaGmmaWarpSpecializedILi4ENS5_IJNS4_1CILi2EEENSA_ILi1EEESC_EEENS1_35KernelTmaWarpSpecializedCooperativeEEENS5_IJNSA_ILi256EEENSA_ILi64EEESH_EEENS_6half_tENS5_IJlSC_lEEESJ_SK_NS4_8TiledMMAINS4_8MMA_AtomIJNS4_4SM904GMMA25MMA_64x64x16_F32F16F16_SSILNSO_5MajorE0ELSQ_0ELNSO_7ScaleInE1ELSR_1EEEEEENS4_6LayoutISD_NS5_IJSC_NSA_ILi0EEESV_EEEEENS5_IJNS4_10UnderscoreESY_SY_EEEEENS4_13SM90_TMA_LOADENS4_14ComposedLayoutINS4_7SwizzleILi3ELi4ELi3EEENS4_18smem_ptr_flag_bitsILi16EEENSU_INS5_IJNSA_ILi8EEESH_EEENS5_IJSH_SC_EEEEEEEvNS4_8identityENS4_23SM90_TMA_LOAD_MULTICASTES1B_vS1C_EENS_8epilogue10collective18CollectiveEpilogueINS1F_22Sm90TmaWarpSpecializedILi4ELi2ELi16ELb1ELb0EEEJSI_NS5_IJNSA_ILi128EEENSA_ILi32EEEEEESJ_SK_SJ_SK_NS1F_6fusion15FusionCallbacksIS1J_NS1N_13LinCombEltActINS1F_6thread4SiLuESJ_fSJ_fLNS_15FloatRoundStyleE2EEESI_S1M_JEEES11_NS12_INS13_ILi2ELi4ELi3EEES16_NSU_INS5_IJS17_S1L_EEENS5_IJS1L_SC_EEEEEEENS4_17SM75_U32x4_LDSM_NENS4_14SM90_TMA_STOREES1Z_NS4_17SM90_U32x4_STSM_NENS4_9Copy_AtomIJS22_SJ_EEEvEEEvvEEEEvNT_6ParamsE --------------------------
	.section	.nv.info._ZN7cutlass13device_kernelINS_4gemm6kernel13GemmUniversalIN4cute5tupleIJiiiiEEENS1_10collective13CollectiveMmaINS1_34MainloopSm90TmaGmmaWarpSpecializedILi4ENS5_IJNS4_1CILi2EEENSA_ILi1EEESC_EEENS1_35KernelTmaWarpSpecializedCooperativeEEENS5_IJNSA_ILi256EEENSA_ILi64EEESH_EEENS_6half_tENS5_IJlSC_lEEESJ_SK_NS4_8TiledMMAINS4_8MMA_AtomIJNS4_4SM904GMMA25MMA_64x64x16_F32F16F16_SSILNSO_5MajorE0ELSQ_0ELNSO_7ScaleInE1ELSR_1EEEEEENS4_6LayoutISD_NS5_IJSC_NSA_ILi0EEESV_EEEEENS5_IJNS4_10UnderscoreESY_SY_EEEEENS4_13SM90_TMA_LOADENS4_14ComposedLayoutINS4_7SwizzleILi3ELi4ELi3EEENS4_18smem_ptr_flag_bitsILi16EEENSU_INS5_IJNSA_ILi8EEESH_EEENS5_IJSH_SC_EEEEEEEvNS4_8identityENS4_23SM90_TMA_LOAD_MULTICASTES1B_vS1C_EENS_8epilogue10collective18CollectiveEpilogueINS1F_22Sm90TmaWarpSpecializedILi4ELi2ELi16ELb1ELb0EEEJSI_NS5_IJNSA_ILi128EEENSA_ILi32EEEEEESJ_SK_SJ_SK_NS1F_6fusion15FusionCallbacksIS1J_NS1N_13LinCombEltActINS1F_6thread4SiLuESJ_fSJ_fLNS_15FloatRoundStyleE2EEESI_S1M_JEEES11_NS12_INS13_ILi2ELi4ELi3EEES16_NSU_INS5_IJS17_S1L_EEENS5_IJS1L_SC_EEEEEEENS4_17SM75_U32x4_LDSM_NENS4_14SM90_TMA_STOREES1Z_NS4_17SM90_U32x4_STSM_NENS4_9Copy_AtomIJS22_SJ_EEEvEEEvvEEEEvNT_6ParamsE,"",@"SHT_CUDA_INFO"
	.sectionflags	@""
	.align	4


	//----- nvinfo : EIATTR_CUDA_API_VERSION
	.align		4
        /*0000*/ 	.byte	0x04, 0x37
        /*0002*/ 	.short	(.L_26 - .L_25)
.L_25:
        /*0004*/ 	.word	0x00000082


	//----- nvinfo : EIATTR_KPARAM_INFO
	.align		4
.L_26:
        /*0008*/ 	.byte	0x04, 0x17
        /*000a*/ 	.short	(.L_28 - .L_27)
.L_27:
        /*000c*/ 	.word	0x00000000
        /*0010*/ 	.short	0x0000
        /*0012*/ 	.short	0x0070
        /*0014*/ 	.byte	0x00, 0xf0, 0x01, 0x1c


	//----- nvinfo : EIATTR_SPARSE_MMA_MASK
	.align		4
.L_28:
        /*0018*/ 	.byte	0x03, 0x50
        /*001a*/ 	.short	0x0000


	//----- nvinfo : EIATTR_MAXREG_COUNT
	.align		4
        /*001c*/ 	.byte	0x03, 0x1b
        /*001e*/ 	.short	0x00a8


	//----- nvinfo : EIATTR_NUM_BARRIERS
	.align		4
        /*0020*/ 	.byte	0x02, 0x4c
        /*0022*/ 	.byte	0x02
	.zero		1


	//----- nvinfo : EIATTR_EXTERNS
	.align		4
        /*0024*/ 	.byte	0x04, 0x0f
        /*0026*/ 	.short	(.L_30 - .L_29)


	//   ....[0]....
	.align		4
.L_29:
        /*0028*/ 	.word	index@(__assertfail)


	//----- nvinfo : EIATTR_MERCURY_ISA_VERSION
	.align		4
.L_30:
        /*002c*/ 	.byte	0x03, 0x5f
        /*002e*/ 	.short	0x0101


	//----- nvinfo : EIATTR_INT_WARP_WIDE_INSTR_OFFSETS
	.align		4
        /*0030*/ 	.byte	0x04, 0x31
        /*0032*/ 	.short	(.L_32 - .L_31)


	//   ....[0]....
.L_31:
        /*0034*/ 	.word	0x000009d0


	//   ....[1]....
        /*0038*/ 	.word	0x00000a70


	//   ....[2]....
        /*003c*/ 	.word	0x00000b50


	//   ....[3]....
        /*0040*/ 	.word	0x00002410


	//----- nvinfo : EIATTR_COOP_GROUP_MASK_REGIDS
	.align		4
.L_32:
        /*0044*/ 	.byte	0x04, 0x29
        /*0046*/ 	.short	(.L_34 - .L_33)


	//   ....[0]....
.L_33:
        /*0048*/ 	.word	0xffffffff


	//   ....[1]....
        /*004c*/ 	.word	0xffffffff


	//   ....[2]....
        /*0050*/ 	.word	0xffffffff


	//   ....[3]....
        /*0054*/ 	.word	0xffffffff


	//   ....[4]....
        /*0058*/ 	.word	0xffffffff


	//   ....[5]....
        /*005c*/ 	.word	0xffffffff


	//   ....[6]....
        /*0060*/ 	.word	0xffffffff


	//----- nvinfo : EIATTR_COOP_GROUP_INSTR_OFFSETS
	.align		4
.L_34:
        /*0064*/ 	.byte	0x04, 0x28
        /*0066*/ 	.short	(.L_36 - .L_35)


	//   ....[0]....
.L_35:
        /*0068*/ 	.word	0x00000070


	//   ....[1]....
        /*006c*/ 	.word	0x00000080


	//   ....[2]....
        /*0070*/ 	.word	0x00000440


	//   ....[3]....
        /*0074*/ 	.word	0x000005d0


	//   ....[4]....
        /*0078*/ 	.word	0x00000800


	//   ....[5]....
        /*007c*/ 	.word	0x00000c80


	//   ....[6]....
        /*0080*/ 	.word	0x00001710


	//----- nvinfo : EIATTR_REG_RECONFIG
	.align		4
.L_36:
        /*0084*/ 	.byte	0x01, 0x54
	.zero		2


	//----- nvinfo : EIATTR_SYSCALL_OFFSETS
	.align		4
        /*0088*/ 	.byte	0x04, 0x46
        /*008a*/ 	.short	(.L_38 - .L_37)


	//   ....[0]....
.L_37:
        /*008c*/ 	.word	0x000018d0


	//   ....[1]....
        /*0090*/ 	.word	0x00002640


	//   ....[2]....
        /*0094*/ 	.word	0x00002730


	//----- nvinfo : EIATTR_MBARRIER_INSTR_OFFSETS
	.align		4
.L_38:
        /*0098*/ 	.byte	0x04, 0x39
        /*009a*/ 	.short	(.L_40 - .L_39)


	//   ....[0]....
.L_39:
        /*009c*/ 	.word	0x00000540
        /*00a0*/ 	.word	0x000000ff
        /*00a4*/ 	.word	0x00000000
        /*00a8*/ 	.short	0x0100
        /*00aa*/ 	.byte	0x08
	.zero		1


	//   ....[1]....
        /*00ac*/ 	.word	0x00000550
        /*00b0*/ 	.word	0x000000ff
        /*00b4*/ 	.word	0x00000020
        /*00b8*/ 	.short	0x0100
        /*00ba*/ 	.byte	0x08
	.zero		1


	//   ....[2]....
        /*00bc*/ 	.word	0x00000560
        /*00c0*/ 	.word	0x000000ff
        /*00c4*/ 	.word	0x00000008
        /*00c8*/ 	.short	0x0100
        /*00ca*/ 	.byte	0x08
	.zero		1


	//   ....[3]....
        /*00cc*/ 	.word	0x00000570
        /*00d0*/ 	.word	0x000000ff
        /*00d4*/ 	.word	0x00000028
        /*00d8*/ 	.short	0x0100
        /*00da*/ 	.byte	0x08
	.zero		1


	//   ....[4]....
        /*00dc*/ 	.word	0x00000580
        /*00e0*/ 	.word	0x000000ff
        /*00e4*/ 	.word	0x00000010
        /*00e8*/ 	.short	0x0100
        /*00ea*/ 	.byte	0x08
	.zero		1


	//   ....[5]....
        /*00ec*/ 	.word	0x00000590
        /*00f0*/ 	.word	0x000000ff
        /*00f4*/ 	.word	0x00000030
        /*00f8*/ 	.short	0x0100
        /*00fa*/ 	.byte	0x08
	.zero		1


	//   ....[6]....
        /*00fc*/ 	.word	0x000005a0
        /*0100*/ 	.word	0x000000ff
        /*0104*/ 	.word	0x00000018
        /*0108*/ 	.short	0x0100
        /*010a*/ 	.byte	0x08
	.zero		1


	//   ....[7]....
        /*010c*/ 	.word	0x000005b0
        /*0110*/ 	.word	0x000000ff
        /*0114*/ 	.word	0x00000038
        /*0118*/ 	.short	0x0100
        /*011a*/ 	.byte	0x08
	.zero		1


	//   ....[8]....
        /*011c*/ 	.word	0x00000710
        /*0120*/ 	.word	0x000000ff
        /*0124*/ 	.word	0x00000040
        /*0128*/ 	.short	0x0100
        /*012a*/ 	.byte	0x08
	.zero		1


	//   ....[9]....
        /*012c*/ 	.word	0x00000720
        /*0130*/ 	.word	0x000000ff
        /*0134*/ 	.word	0x00000060
        /*0138*/ 	.short	0x0100
        /*013a*/ 	.byte	0x08
	.zero		1


	//   ....[10]....
        /*013c*/ 	.word	0x00000730
        /*0140*/ 	.word	0x000000ff
        /*0144*/ 	.word	0x00000048
        /*0148*/ 	.short	0x0100
        /*014a*/ 	.byte	0x08
	.zero		1


	//   ....[11]....
        /*014c*/ 	.word	0x00000740
        /*0150*/ 	.word	0x000000ff
        /*0154*/ 	.word	0x00000068
        /*0158*/ 	.short	0x0100
        /*015a*/ 	.byte	0x08
	.zero		1


	//   ....[12]....
        /*015c*/ 	.word	0x00000750
        /*0160*/ 	.word	0x000000ff
        /*0164*/ 	.word	0x00000050
        /*0168*/ 	.short	0x0100
        /*016a*/ 	.byte	0x08
	.zero		1


	//   ....[13]....
        /*016c*/ 	.word	0x00000760
        /*0170*/ 	.word	0x000000ff
        /*0174*/ 	.word	0x00000070
        /*0178*/ 	.short	0x0100
        /*017a*/ 	.byte	0x08
	.zero		1


	//   ....[14]....
        /*017c*/ 	.word	0x00000770
        /*0180*/ 	.word	0x000000ff
        /*0184*/ 	.word	0x00000058
        /*0188*/ 	.short	0x0100
        /*018a*/ 	.byte	0x08
	.zero		1


	//   ....[15]....
        /*018c*/ 	.word	0x00000780
        /*0190*/ 	.word	0x000000ff
        /*0194*/ 	.word	0x00000078
        /*0198*/ 	.short	0x0100
        /*019a*/ 	.byte	0x08
	.zero		1


	//   ....[16]....
        /*019c*/ 	.word	0x00000bc0
        /*01a0*/ 	.word	0x000000ff
        /*01a4*/ 	.word	0x00000080
        /*01a8*/ 	.short	0x0100
        /*01aa*/ 	.byte	0x06
	.zero		1


	//   ....[17]....
        /*01ac*/ 	.word	0x00000c30
        /*01b0*/ 	.word	0x000000ff
        /*01b4*/ 	.word	0x00000088
        /*01b8*/ 	.short	0x0100
        /*01ba*/ 	.byte	0x06
	.zero		1


	//   ....[18]....
        /*01bc*/ 	.word	0x00001950
        /*01c0*/ 	.word	0x00000003
        /*01c4*/ 	.word	0x00000000
        /*01c8*/ 	.short	0x010a
        /*01ca*/ 	.byte	0x3f
	.zero		1


	//   ....[19]....
        /*01cc*/ 	.word	0x00001990
        /*01d0*/ 	.word	0x00000003
        /*01d4*/ 	.word	0x00000000
        /*01d8*/ 	.short	0x010a
        /*01da*/ 	.byte	0x3f
	.zero		1


	//   ....[20]....
        /*01dc*/ 	.word	0x00001e80
        /*01e0*/ 	.word	0x000000ff
        /*01e4*/ 	.word	0x00000000
        /*01e8*/ 	.short	0x010a
        /*01ea*/ 	.byte	0x07
	.zero		1


	//   ....[21]....
        /*01ec*/ 	.word	0x00001ec0
        /*01f0*/ 	.word	0x000000ff
        /*01f4*/ 	.word	0x00000000
        /*01f8*/ 	.short	0x010a
        /*01fa*/ 	.byte	0x07
	.zero		1


	//   ....[22]....
        /*01fc*/ 	.word	0x000022a0
        /*0200*/ 	.word	0x00000004
        /*0204*/ 	.word	0x00000000
        /*0208*/ 	.short	0x0101
        /*020a*/ 	.byte	0x3f
	.zero		1


	//   ....[23]....
        /*020c*/ 	.word	0x00002490
        /*0210*/ 	.word	0x00000000
        /*0214*/ 	.word	0x00000000
        /*0218*/ 	.short	0x0101
        /*021a*/ 	.byte	0x3f
	.zero		1


	//   ....[24]....
        /*021c*/ 	.word	0x00002bf0
        /*0220*/ 	.word	0x000000ff
        /*0224*/ 	.word	0x00000040
        /*0228*/ 	.short	0x010a
        /*022a*/ 	.byte	0x34
	.zero		1


	//   ....[25]....
        /*022c*/ 	.word	0x00004c50
        /*0230*/ 	.word	0x000000ff
        /*0234*/ 	.word	0x00000000
        /*0238*/ 	.short	0x0101
        /*023a*/ 	.byte	0x04
	.zero		1


	//   ....[26]....
        /*023c*/ 	.word	0x00004d30
        /*0240*/ 	.word	0x00000014
        /*0244*/ 	.word	0x00000040
        /*0248*/ 	.short	0x010a
        /*024a*/ 	.byte	0x3f
	.zero		1


	//   ....[27]....
        /*024c*/ 	.word	0x00006b80
        /*0250*/ 	.word	0x000000ff
        /*0254*/ 	.word	0x00000000
        /*0258*/ 	.short	0x0101
        /*025a*/ 	.byte	0x04
	.zero		1


	//   ....[28]....
        /*025c*/ 	.word	0x00006c70
        /*0260*/ 	.word	0x00000003
        /*0264*/ 	.word	0x00000040
        /*0268*/ 	.short	0x010a
        /*026a*/ 	.byte	0x3f
	.zero		1


	//   ....[29]....
        /*026c*/ 	.word	0x00008b00
        /*0270*/ 	.word	0x000000ff
        /*0274*/ 	.word	0x00000000
        /*0278*/ 	.short	0x0101
        /*027a*/ 	.byte	0x04
	.zero		1


	//   ....[30]....
        /*027c*/ 	.word	0x00008be0
        /*0280*/ 	.word	0x00000014
        /*0284*/ 	.word	0x00000040
        /*0288*/ 	.short	0x010a
        /*028a*/ 	.byte	0x3f
	.zero		1


	//   ....[31]....
        /*028c*/ 	.word	0x0000aa20
        /*0290*/ 	.word	0x000000ff
        /*0294*/ 	.word	0x00000000
        /*0298*/ 	.short	0x0101
        /*029a*/ 	.byte	0x04
	.zero		1


	//   ....[32]....
        /*029c*/ 	.word	0x0000b400
        /*02a0*/ 	.word	0x000000ff
        /*02a4*/ 	.word	0x00000000
        /*02a8*/ 	.short	0x0101
        /*02aa*/ 	.byte	0x04
	.zero		1


	//   ....[33]....
        /*02ac*/ 	.word	0x0000ba10
        /*02b0*/ 	.word	0x000000ff
        /*02b4*/ 	.word	0x00000088
        /*02b8*/ 	.short	0x010a
        /*02ba*/ 	.byte	0x04
	.zero		1


	//   ....[34]....
        /*02bc*/ 	.word	0x0000be20
        /*02c0*/ 	.word	0x000000ff
        /*02c4*/ 	.word	0x00000060
        /*02c8*/ 	.short	0x010a
        /*02ca*/ 	.byte	0x05
	.zero		1


	//   ....[35]....
        /*02cc*/ 	.word	0x0000bf10
        /*02d0*/ 	.word	0x000000ff
        /*02d4*/ 	.word	0x00000040
        /*02d8*/ 	.short	0x010b
        /*02da*/ 	.byte	0x05
	.zero		1


	//   ....[36]....
        /*02dc*/ 	.word	0x0000bf70
        /*02e0*/ 	.word	0x000000ff
        /*02e4*/ 	.word	0x00000000
        /*02e8*/ 	.short	0x0101
        /*02ea*/ 	.byte	0x04
	.zero		1


	//   ....[37]....
        /*02ec*/ 	.word	0x0000bfa0
        /*02f0*/ 	.word	0x000000ff
        /*02f4*/ 	.word	0x00000068
        /*02f8*/ 	.short	0x010a
        /*02fa*/ 	.byte	0x05
	.zero		1


	//   ....[38]....
        /*02fc*/ 	.word	0x0000c0b0
        /*0300*/ 	.word	0x000000ff
        /*0304*/ 	.word	0x00000048
        /*0308*/ 	.short	0x010b
        /*030a*/ 	.byte	0x05
	.zero		1


	//   ....[39]....
        /*030c*/ 	.word	0x0000c120
        /*0310*/ 	.word	0x000000ff
        /*0314*/ 	.word	0x00000000
        /*0318*/ 	.short	0x0101
        /*031a*/ 	.byte	0x04
	.zero		1


	//   ....[40]....
        /*031c*/ 	.word	0x0000c150
        /*0320*/ 	.word	0x000000ff
        /*0324*/ 	.word	0x00000070
        /*0328*/ 	.short	0x010a
        /*032a*/ 	.byte	0x05
	.zero		1


	//   ....[41]....
        /*032c*/ 	.word	0x0000c250
        /*0330*/ 	.word	0x000000ff
        /*0334*/ 	.word	0x00000050
        /*0338*/ 	.short	0x010b
        /*033a*/ 	.byte	0x05
	.zero		1


	//   ....[42]....
        /*033c*/ 	.word	0x0000c2b0
        /*0340*/ 	.word	0x000000ff
        /*0344*/ 	.word	0x00000000
        /*0348*/ 	.short	0x0101
        /*034a*/ 	.byte	0x04
	.zero		1


	//   ....[43]....
        /*034c*/ 	.word	0x0000c2e0
        /*0350*/ 	.word	0x000000ff
        /*0354*/ 	.word	0x00000078
        /*0358*/ 	.short	0x010a
        /*035a*/ 	.byte	0x05
	.zero		1


	//   ....[44]....
        /*035c*/ 	.word	0x0000c3e0
        /*0360*/ 	.word	0x000000ff
        /*0364*/ 	.word	0x00000058
        /*0368*/ 	.short	0x010b
        /*036a*/ 	.byte	0x05
	.zero		1


	//   ....[45]....
        /*036c*/ 	.word	0x0000c4c0
        /*0370*/ 	.word	0x000000ff
        /*0374*/ 	.word	0x00000000
        /*0378*/ 	.short	0x0101
        /*037a*/ 	.byte	0x04
	.zero		1


	//   ....[46]....
        /*037c*/ 	.word	0x0000cb10
        /*0380*/ 	.word	0x00000003
        /*0384*/ 	.word	0x00000060
        /*0388*/ 	.short	0x010a
        /*038a*/ 	.byte	0x3f
	.zero		1


	//   ....[47]....
        /*038c*/ 	.word	0x0000cb50
        /*0390*/ 	.word	0x00000003
        /*0394*/ 	.word	0x00000068
        /*0398*/ 	.short	0x010a
        /*039a*/ 	.byte	0x3f
	.zero		1


	//   ....[48]....
        /*039c*/ 	.word	0x0000cb90
        /*03a0*/ 	.word	0x00000003
        /*03a4*/ 	.word	0x00000070
        /*03a8*/ 	.short	0x010a
        /*03aa*/ 	.byte	0x3f
	.zero		1


	//   ....[49]....
        /*03ac*/ 	.word	0x0000cbe0
        /*03b0*/ 	.word	0x00000003
        /*03b4*/ 	.word	0x00000078
        /*03b8*/ 	.short	0x010a
        /*03ba*/ 	.byte	0x3f
	.zero		1


	//   ....[50]....
        /*03bc*/ 	.word	0x0000cf40
        /*03c0*/ 	.word	0x0000000e
        /*03c4*/ 	.word	0x00000020
        /*03c8*/ 	.short	0x010a
        /*03ca*/ 	.byte	0x3f
	.zero		1


	//   ....[51]....
        /*03cc*/ 	.word	0x0000d2f0
        /*03d0*/ 	.word	0x00000004
        /*03d4*/ 	.word	0x00000088
        /*03d8*/ 	.short	0x0101
        /*03da*/ 	.byte	0x3f
	.zero		1


	//   ....[52]....
        /*03dc*/ 	.word	0x0000d9f0
        /*03e0*/ 	.word	0x00000005
        /*03e4*/ 	.word	0x00000000
        /*03e8*/ 	.short	0x010a
        /*03ea*/ 	.byte	0x3f
	.zero		1


	//   ....[53]....
        /*03ec*/ 	.word	0x0000da70
        /*03f0*/ 	.word	0x00000007
        /*03f4*/ 	.word	0x00000000
        /*03f8*/ 	.short	0x010a
        /*03fa*/ 	.byte	0x3f
	.zero		1


	//   ....[54]....
        /*03fc*/ 	.word	0x0000db00
        /*0400*/ 	.word	0x00000006
        /*0404*/ 	.word	0x00000000
        /*0408*/ 	.short	0x010a
        /*040a*/ 	.byte	0x3f
	.zero		1


	//   ....[55]....
        /*040c*/ 	.word	0x0000db90
        /*0410*/ 	.word	0x00000003
        /*0414*/ 	.word	0x00000000
        /*0418*/ 	.short	0x010a
        /*041a*/ 	.byte	0x3f
	.zero		1


	//   ....[56]....
        /*041c*/ 	.word	0x0000dbf0
        /*0420*/ 	.word	0x00000003
        /*0424*/ 	.word	0x00000000
        /*0428*/ 	.short	0x010a
        /*042a*/ 	.byte	0x3f
	.zero		1


	//   ....[57]....
        /*042c*/ 	.word	0x0000dc50
        /*0430*/ 	.word	0x00000005
        /*0434*/ 	.word	0x00000000
        /*0438*/ 	.short	0x010a
        /*043a*/ 	.byte	0x3f
	.zero		1


	//   ....[58]....
        /*043c*/ 	.word	0x0000dcb0
        /*0440*/ 	.word	0x00000003
        /*0444*/ 	.word	0x00000040
        /*0448*/ 	.short	0x010a
        /*044a*/ 	.byte	0x3f
	.zero		1


	//   ....[59]....
        /*044c*/ 	.word	0x0000dd00
        /*0450*/ 	.word	0x00000014
        /*0454*/ 	.word	0x00000040
        /*0458*/ 	.short	0x010a
        /*045a*/ 	.byte	0x3f
	.zero		1


	//   ....[60]....
        /*045c*/ 	.word	0x0000dd50
        /*0460*/ 	.word	0x00000003
        /*0464*/ 	.word	0x00000040
        /*0468*/ 	.short	0x010a
        /*046a*/ 	.byte	0x3f
	.zero		1


	//   ....[61]....
        /*046c*/ 	.word	0x0000dda0
        /*0470*/ 	.word	0x00000014
        /*0474*/ 	.word	0x00000040
        /*0478*/ 	.short	0x010a
        /*047a*/ 	.byte	0x3f
	.zero		1


	//   ....[62]....
        /*047c*/ 	.word	0x0000de00
        /*0480*/ 	.word	0x00000003
        /*0484*/ 	.word	0x00000088
        /*0488*/ 	.short	0x010a
        /*048a*/ 	.byte	0x3f
	.zero		1


	//   ....[63]....
        /*048c*/ 	.word	0x0000de60
        /*0490*/ 	.word	0x00000005
        /*0494*/ 	.word	0x00000060
        /*0498*/ 	.short	0x010a
        /*049a*/ 	.byte	0x3f
	.zero		1


	//   ....[64]....
        /*049c*/ 	.word	0x0000dec0
        /*04a0*/ 	.word	0x00000005
        /*04a4*/ 	.word	0x00000068
        /*04a8*/ 	.short	0x010a
        /*04aa*/ 	.byte	0x3f
	.zero		1


	//   ....[65]....
        /*04ac*/ 	.word	0x0000df20
        /*04b0*/ 	.word	0x00000005
        /*04b4*/ 	.word	0x00000070
        /*04b8*/ 	.short	0x010a
        /*04ba*/ 	.byte	0x3f
	.zero		1


	//   ....[66]....
        /*04bc*/ 	.word	0x0000df80
        /*04c0*/ 	.word	0x00000005
        /*04c4*/ 	.word	0x00000078
        /*04c8*/ 	.short	0x010a
        /*04ca*/ 	.byte	0x3f
	.zero		1


	//   ....[67]....
        /*04cc*/ 	.word	0x0000dfd0
        /*04d0*/ 	.word	0x00000003
        /*04d4*/ 	.word	0x00000060
        /*04d8*/ 	.short	0x010a
        /*04da*/ 	.byte	0x3f
	.zero		1


	//   ....[68]....
        /*04dc*/ 	.word	0x0000e020
        /*04e0*/ 	.word	0x00000003
        /*04e4*/ 	.word	0x00000068
        /*04e8*/ 	.short	0x010a
        /*04ea*/ 	.byte	0x3f
	.zero		1


	//   ....[69]....
        /*04ec*/ 	.word	0x0000e070
        /*04f0*/ 	.word	0x00000003
        /*04f4*/ 	.word	0x00000070
        /*04f8*/ 	.short	0x010a
        /*04fa*/ 	.byte	0x3f
	.zero		1


	//   ....[70]....
        /*04fc*/ 	.word	0x0000e140
        /*0500*/ 	.word	0x0000000e
        /*0504*/ 	.word	0x00000020
        /*0508*/ 	.short	0x010a
        /*050a*/ 	.byte	0x3f
	.zero		1


	//   ....[71]....
        /*050c*/ 	.word	0x0000e210
        /*0510*/ 	.word	0x00000005
        /*0514*/ 	.word	0x00000000
        /*0518*/ 	.short	0x010a
        /*051a*/ 	.byte	0x3f
	.zero		1


	//   ....[72]....
        /*051c*/ 	.word	0x0000e260
        /*0520*/ 	.word	0x00000007
        /*0524*/ 	.word	0x00000000
        /*0528*/ 	.short	0x010a
        /*052a*/ 	.byte	0x3f
	.zero		1


	//   ....[73]....
        /*052c*/ 	.word	0x0000e2b0
        /*0530*/ 	.word	0x00000006
        /*0534*/ 	.word	0x00000000
        /*0538*/ 	.short	0x010a
        /*053a*/ 	.byte	0x3f
	.zero		1


	//----- nvinfo : EIATTR_NUM_MBARRIERS
	.align		4
.L_40:
        /*053c*/ 	.byte	0x03, 0x38
        /*053e*/ 	.short	0x0012


	//----- nvinfo : EIATTR_EXIT_INSTR_OFFSETS
	.align		4
        /*0540*/ 	.byte	0x04, 0x1c
        /*0542*/ 	.short	(.L_42 - .L_41)


	//   ....[0]....
.L_41:
        /*0544*/ 	.word	0x0000dbe0


	//----- nvinfo : EIATTR_MAX_THREADS
	.align		4
.L_42:
        /*0548*/ 	.byte	0x04, 0x05
        /*054a*/ 	.short	(.L_44 - .L_43)
.L_43:
        /*054c*/ 	.word	0x00000180
        /*0550*/ 	.word	0x00000001
        /*0554*/ 	.word	0x00000001


	//----- nvinfo : EIATTR_CRS_STACK_SIZE
	.align		4
.L_44:
        /*0558*/ 	.byte	0x04, 0x1e
        /*055a*/ 	.short	(.L_46 - .L_45)
.L_45:
        /*055c*/ 	.word	0x00000000


	//----- nvinfo : EIATTR_CBANK_PARAM_SIZE
	.align		4
.L_46:
        /*0560*/ 	.byte	0x03, 0x19
        /*0562*/ 	.short	0x0770


	//----- nvinfo : EIATTR_PARAM_CBANK
	.align		4
        /*0564*/ 	.byte	0x04, 0x0a
        /*0566*/ 	.short	(.L_48 - .L_47)
	.align		4
.L_47:
        /*0568*/ 	.word	index@(.nv.constant0._ZN7cutlass13device_kernelINS_4gemm6kernel13GemmUniversalIN4cute5tupleIJiiiiEEENS1_10collective13CollectiveMmaINS1_34MainloopSm90TmaGmmaWarpSpecializedILi4ENS5_IJNS4_1CILi2EEENSA_ILi1EEESC_EEENS1_35KernelTmaWarpSpecializedCooperativeEEENS5_IJNSA_ILi256EEENSA_ILi64EEESH_EEENS_6half_tENS5_IJlSC_lEEESJ_SK_NS4_8TiledMMAINS4_8MMA_AtomIJNS4_4SM904GMMA25MMA_64x64x16_F32F16F16_SSILNSO_5MajorE0ELSQ_0ELNSO_7ScaleInE1ELSR_1EEEEEENS4_6LayoutISD_NS5_IJSC_NSA_ILi0EEESV_EEEEENS5_IJNS4_10UnderscoreESY_SY_EEEEENS4_13SM90_TMA_LOADENS4_14ComposedLayoutINS4_7SwizzleILi3ELi4ELi3EEENS4_18smem_ptr_flag_bitsILi16EEENSU_INS5_IJNSA_ILi8EEESH_EEENS5_IJSH_SC_EEEEEEEvNS4_8identityENS4_23SM90_TMA_LOAD_MULTICASTES1B_vS1C_EENS_8epilogue10collective18CollectiveEpilogueINS1F_22Sm90TmaWarpSpecializedILi4ELi2ELi16ELb1ELb0EEEJSI_NS5_IJNSA_ILi128EEENSA_ILi32EEEEEESJ_SK_SJ_SK_NS1F_6fusion15FusionCallbacksIS1J_NS1N_13LinCombEltActINS1F_6thread4SiLuESJ_fSJ_fLNS_15FloatRoundStyleE2EEESI_S1M_JEEES11_NS12_INS13_ILi2ELi4ELi3EEES16_NSU_INS5_IJS17_S1L_EEENS5_IJS1L_SC_EEEEEEENS4_17SM75_U32x4_LDSM_NENS4_14SM90_TMA_STOREES1Z_NS4_17SM90_U32x4_STSM_NENS4_9Copy_AtomIJS22_SJ_EEEvEEEvvEEEEvNT_6ParamsE)
        /*056c*/ 	.short	0x0210
        /*056e*/ 	.short	0x0770


	//----- nvinfo : EIATTR_SW_WAR
	.align		4
.L_48:
        /*0570*/ 	.byte	0x04, 0x36
        /*0572*/ 	.short	(.L_50 - .L_49)
.L_49:
        /*0574*/ 	.word	0x00000008
.L_50:


//--------------------- .nv.callgraph             --------------------------
	.section	.nv.callgraph,"",@"SHT_CUDA_CALLGRAPH"
	.align	4
	.sectionentsize	8
	.align		4
        /*0000*/ 	.word	0x00000000
	.align		4
        /*0004*/ 	.word	0xffffffff
	.align		4
        /*0008*/ 	.word	index@(_ZN7cutlass13device_kernelINS_4gemm6kernel13GemmUniversalIN4cute5tupleIJiiiiEEENS1_10collective13CollectiveMmaINS1_34MainloopSm90TmaGmmaWarpSpecializedILi4ENS5_IJNS4_1CILi2EEENSA_ILi1EEESC_EEENS1_35KernelTmaWarpSpecializedCooperativeEEENS5_IJNSA_ILi256EEENSA_ILi64EEESH_EEENS_6half_tENS5_IJlSC_lEEESJ_SK_NS4_8TiledMMAINS4_8MMA_AtomIJNS4_4SM904GMMA25MMA_64x64x16_F32F16F16_SSILNSO_5MajorE0ELSQ_0ELNSO_7ScaleInE1ELSR_1EEEEEENS4_6LayoutISD_NS5_IJSC_NSA_ILi0EEESV_EEEEENS5_IJNS4_10UnderscoreESY_SY_EEEEENS4_13SM90_TMA_LOADENS4_14ComposedLayoutINS4_7SwizzleILi3ELi4ELi3EEENS4_18smem_ptr_flag_bitsILi16EEENSU_INS5_IJNSA_ILi8EEESH_EEENS5_IJSH_SC_EEEEEEEvNS4_8identityENS4_23SM90_TMA_LOAD_MULTICASTES1B_vS1C_EENS_8epilogue10collective18CollectiveEpilogueINS1F_22Sm90TmaWarpSpecializedILi4ELi2ELi16ELb1ELb0EEEJSI_NS5_IJNSA_ILi128EEENSA_ILi32EEEEEESJ_SK_SJ_SK_NS1F_6fusion15FusionCallbacksIS1J_NS1N_13LinCombEltActINS1F_6thread4SiLuESJ_fSJ_fLNS_15FloatRoundStyleE2EEESI_S1M_JEEES11_NS12_INS13_ILi2ELi4ELi3EEES16_NSU_INS5_IJS17_S1L_EEENS5_IJS1L_SC_EEEEEEENS4_17SM75_U32x4_LDSM_NENS4_14SM90_TMA_STOREES1Z_NS4_17SM90_U32x4_STSM_NENS4_9Copy_AtomIJS22_SJ_EEEvEEEvvEEEEvNT_6ParamsE)
	.align		4
        /*000c*/ 	.word	index@(__assertfail)
	.align		4
        /*0010*/ 	.word	0x00000000
	.align		4
        /*0014*/ 	.word	0xfffffffe
	.align		4
        /*0018*/ 	.word	0x00000000
	.align		4
        /*001c*/ 	.word	0xfffffffd
	.align		4
        /*0020*/ 	.word	0x00000000
	.align		4
        /*0024*/ 	.word	0xfffffffc


//--------------------- .nv.constant4             --------------------------
	.section	.nv.constant4,"a",@progbits
	.align	8
	.align		8
.nv.constant4:
        /*0000*/ 	.dword	__assertfail
	.align		8
        /*0008*/ 	.dword	__unnamed_1
	.align		8
        /*0010*/ 	.dword	__unnamed_2
	.align		8
        /*0018*/ 	.dword	_ZN39_INTERNAL_61fd8217_4_k_cu_4007c749_27884cuda3std3__45__cpo5beginE
	.align		8
        /*0020*/ 	.dword	_ZN39_INTERNAL_61fd8217_4_k_cu_4007c749_27884cuda3std3__45__cpo3endE
	.align		8
        /*0028*/ 	.dword	_ZN39_INTERNAL_61fd8217_4_k_cu_4007c749_27884cuda3std3__45__cpo6cbeginE
	.align		8
        /*0030*/ 	.dword	_ZN39_INTERNAL_61fd8217_4_k_cu_4007c749_27884cuda3std3__45__cpo4cendE
	.align		8
        /*0038*/ 	.dword	_ZN39_INTERNAL_61fd8217_4_k_cu_4007c749_27884cuda3std3__441_GLOBAL__N__61fd8217_4_k_cu_4007c749_27886ignoreE
	.align		8
        /*0040*/ 	.dword	_ZN39_INTERNAL_61fd8217_4_k_cu_4007c749_27884cuda3std3__419piecewise_constructE
	.align		8
        /*0048*/ 	.dword	_ZN39_INTERNAL_61fd8217_4_k_cu_4007c749_27884cuda3std3__48in_placeE
	.align		8
        /*0050*/ 	.dword	_ZN39_INTERNAL_61fd8217_4_k_cu_4007c749_27884cuda3std6ranges3__45__cpo4swapE
	.align		8
        /*0058*/ 	.dword	_ZN39_INTERNAL_61fd8217_4_k_cu_4007c749_27884cuda3std6ranges3__45__cpo9iter_moveE
	.align		8
        /*0060*/ 	.dword	_ZN39_INTERNAL_61fd8217_4_k_cu_4007c749_27884cute7productE
	.align		8
        /*0068*/ 	.dword	_ZN39_INTERNAL_61fd8217_4_k_cu_4007c749_27884cute1_E
	.align		8
        /*0070*/ 	.dword	$str$22
	.align		8
        /*0078*/ 	.dword	$str$23
	.align		8
        /*0080*/ 	.dword	$str$26
	.align		8
        /*0088*/ 	.dword	$str$27


//--------------------- .text._ZN7cutlass13device_kernelINS_4gemm6kernel13GemmUniversalIN4cute5tupleIJiiiiEEENS1_10collective13CollectiveMmaINS1_34MainloopSm90TmaGmmaWarpSpecializedILi4ENS5_IJNS4_1CILi2EEENSA_ILi1EEESC_EEENS1_35KernelTmaWarpSpecializedCooperativeEEENS5_IJNSA_ILi256EEENSA_ILi64EEESH_EEENS_6half_tENS5_IJlSC_lEEESJ_SK_NS4_8TiledMMAINS4_8MMA_AtomIJNS4_4SM904GMMA25MMA_64x64x16_F32F16F16_SSILNSO_5MajorE0ELSQ_0ELNSO_7ScaleInE1ELSR_1EEEEEENS4_6LayoutISD_NS5_IJSC_NSA_ILi0EEESV_EEEEENS5_IJNS4_10UnderscoreESY_SY_EEEEENS4_13SM90_TMA_LOADENS4_14ComposedLayoutINS4_7SwizzleILi3ELi4ELi3EEENS4_18smem_ptr_flag_bitsILi16EEENSU_INS5_IJNSA_ILi8EEESH_EEENS5_IJSH_SC_EEEEEEEvNS4_8identityENS4_23SM90_TMA_LOAD_MULTICASTES1B_vS1C_EENS_8epilogue10collective18CollectiveEpilogueINS1F_22Sm90TmaWarpSpecializedILi4ELi2ELi16ELb1ELb0EEEJSI_NS5_IJNSA_ILi128EEENSA_ILi32EEEEEESJ_SK_SJ_SK_NS1F_6fusion15FusionCallbacksIS1J_NS1N_13LinCombEltActINS1F_6thread4SiLuESJ_fSJ_fLNS_15FloatRoundStyleE2EEESI_S1M_JEEES11_NS12_INS13_ILi2ELi4ELi3EEES16_NSU_INS5_IJS17_S1L_EEENS5_IJS1L_SC_EEEEEEENS4_17SM75_U32x4_LDSM_NENS4_14SM90_TMA_STOREES1Z_NS4_17SM90_U32x4_STSM_NENS4_9Copy_AtomIJS22_SJ_EEEvEEEvvEEEEvNT_6ParamsE --------------------------
	.section	.text._ZN7cutlass13device_kernelINS_4gemm6kernel13GemmUniversalIN4cute5tupleIJiiiiEEENS1_10collective13CollectiveMmaINS1_34MainloopSm90TmaGmmaWarpSpecializedILi4ENS5_IJNS4_1CILi2EEENSA_ILi1EEESC_EEENS1_35KernelTmaWarpSpecializedCooperativeEEENS5_IJNSA_ILi256EEENSA_ILi64EEESH_EEENS_6half_tENS5_IJlSC_lEEESJ_SK_NS4_8TiledMMAINS4_8MMA_AtomIJNS4_4SM904GMMA25MMA_64x64x16_F32F16F16_SSILNSO_5MajorE0ELSQ_0ELNSO_7ScaleInE1ELSR_1EEEEEENS4_6LayoutISD_NS5_IJSC_NSA_ILi0EEESV_EEEEENS5_IJNS4_10UnderscoreESY_SY_EEEEENS4_13SM90_TMA_LOADENS4_14ComposedLayoutINS4_7SwizzleILi3ELi4ELi3EEENS4_18smem_ptr_flag_bitsILi16EEENSU_INS5_IJNSA_ILi8EEESH_EEENS5_IJSH_SC_EEEEEEEvNS4_8identityENS4_23SM90_TMA_LOAD_MULTICASTES1B_vS1C_EENS_8epilogue10collective18CollectiveEpilogueINS1F_22Sm90TmaWarpSpecializedILi4ELi2ELi16ELb1ELb0EEEJSI_NS5_IJNSA_ILi128EEENSA_ILi32EEEEEESJ_SK_SJ_SK_NS1F_6fusion15FusionCallbacksIS1J_NS1N_13LinCombEltActINS1F_6thread4SiLuESJ_fSJ_fLNS_15FloatRoundStyleE2EEESI_S1M_JEEES11_NS12_INS13_ILi2ELi4ELi3EEES16_NSU_INS5_IJS17_S1L_EEENS5_IJS1L_SC_EEEEEEENS4_17SM75_U32x4_LDSM_NENS4_14SM90_TMA_STOREES1Z_NS4_17SM90_U32x4_STSM_NENS4_9Copy_AtomIJS22_SJ_EEEvEEEvvEEEEvNT_6ParamsE,"ax",@progbits
	.align	128
.text._ZN7cutlass13device_kernelINS_4gemm6kernel13GemmUniversalIN4cute5tupleIJiiiiEEENS1_10collective13CollectiveMmaINS1_34MainloopSm90TmaGmmaWarpSpecializedILi4ENS5_IJNS4_1CILi2EEENSA_ILi1EEESC_EEENS1_35KernelTmaWarpSpecializedCooperativeEEENS5_IJNSA_ILi256EEENSA_ILi64EEESH_EEENS_6half_tENS5_IJlSC_lEEESJ_SK_NS4_8TiledMMAINS4_8MMA_AtomIJNS4_4SM904GMMA25MMA_64x64x16_F32F16F16_SSILNSO_5MajorE0ELSQ_0ELNSO_7ScaleInE1ELSR_1EEEEEENS4_6LayoutISD_NS5_IJSC_NSA_ILi0EEESV_EEEEENS5_IJNS4_10UnderscoreESY_SY_EEEEENS4_13SM90_TMA_LOADENS4_14ComposedLayoutINS4_7SwizzleILi3ELi4ELi3EEENS4_18smem_ptr_flag_bitsILi16EEENSU_INS5_IJNSA_ILi8EEESH_EEENS5_IJSH_SC_EEEEEEEvNS4_8identityENS4_23SM90_TMA_LOAD_MULTICASTES1B_vS1C_EENS_8epilogue10collective18CollectiveEpilogueINS1F_22Sm90TmaWarpSpecializedILi4ELi2ELi16ELb1ELb0EEEJSI_NS5_IJNSA_ILi128EEENSA_ILi32EEEEEESJ_SK_SJ_SK_NS1F_6fusion15FusionCallbacksIS1J_NS1N_13LinCombEltActINS1F_6thread4SiLuESJ_fSJ_fLNS_15FloatRoundStyleE2EEESI_S1M_JEEES11_NS12_INS13_ILi2ELi4ELi3EEES16_NSU_INS5_IJS17_S1L_EEENS5_IJS1L_SC_EEEEEEENS4_17SM75_U32x4_LDSM_NENS4_14SM90_TMA_STOREES1Z_NS4_17SM90_U32x4_STSM_NENS4_9Copy_AtomIJS22_SJ_EEEvEEEvvEEEEvNT_6ParamsE:
        .type           _ZN7cutlass13device_kernelINS_4gemm6kernel13GemmUniversalIN4cute5tupleIJiiiiEEENS1_10collective13CollectiveMmaINS1_34MainloopSm90TmaGmmaWarpSpecializedILi4ENS5_IJNS4_1CILi2EEENSA_ILi1EEESC_EEENS1_35KernelTmaWarpSpecializedCooperativeEEENS5_IJNSA_ILi256EEENSA_ILi64EEESH_EEENS_6half_tENS5_IJlSC_lEEESJ_SK_NS4_8TiledMMAINS4_8MMA_AtomIJNS4_4SM904GMMA25MMA_64x64x16_F32F16F16_SSILNSO_5MajorE0ELSQ_0ELNSO_7ScaleInE1ELSR_1EEEEEENS4_6LayoutISD_NS5_IJSC_NSA_ILi0EEESV_EEEEENS5_IJNS4_10UnderscoreESY_SY_EEEEENS4_13SM90_TMA_LOADENS4_14ComposedLayoutINS4_7SwizzleILi3ELi4ELi3EEENS4_18smem_ptr_flag_bitsILi16EEENSU_INS5_IJNSA_ILi8EEESH_EEENS5_IJSH_SC_EEEEEEEvNS4_8identityENS4_23SM90_TMA_LOAD_MULTICASTES1B_vS1C_EENS_8epilogue10collective18CollectiveEpilogueINS1F_22Sm90TmaWarpSpecializedILi4ELi2ELi16ELb1ELb0EEEJSI_NS5_IJNSA_ILi128EEENSA_ILi32EEEEEESJ_SK_SJ_SK_NS1F_6fusion15FusionCallbacksIS1J_NS1N_13LinCombEltActINS1F_6thread4SiLuESJ_fSJ_fLNS_15FloatRoundStyleE2EEESI_S1M_JEEES11_NS12_INS13_ILi2ELi4ELi3EEES16_NSU_INS5_IJS17_S1L_EEENS5_IJS1L_SC_EEEEEEENS4_17SM75_U32x4_LDSM_NENS4_14SM90_TMA_STOREES1Z_NS4_17SM90_U32x4_STSM_NENS4_9Copy_AtomIJS22_SJ_EEEvEEEvvEEEEvNT_6ParamsE,@function
        .size           _ZN7cutlass13device_kernelINS_4gemm6kernel13GemmUniversalIN4cute5tupleIJiiiiEEENS1_10collective13CollectiveMmaINS1_34MainloopSm90TmaGmmaWarpSpecializedILi4ENS5_IJNS4_1CILi2EEENSA_ILi1EEESC_EEENS1_35KernelTmaWarpSpecializedCooperativeEEENS5_IJNSA_ILi256EEENSA_ILi64EEESH_EEENS_6half_tENS5_IJlSC_lEEESJ_SK_NS4_8TiledMMAINS4_8MMA_AtomIJNS4_4SM904GMMA25MMA_64x64x16_F32F16F16_SSILNSO_5MajorE0ELSQ_0ELNSO_7ScaleInE1ELSR_1EEEEEENS4_6LayoutISD_NS5_IJSC_NSA_ILi0EEESV_EEEEENS5_IJNS4_10UnderscoreESY_SY_EEEEENS4_13SM90_TMA_LOADENS4_14ComposedLayoutINS4_7SwizzleILi3ELi4ELi3EEENS4_18smem_ptr_flag_bitsILi16EEENSU_INS5_IJNSA_ILi8EEESH_EEENS5_IJSH_SC_EEEEEEEvNS4_8identityENS4_23SM90_TMA_LOAD_MULTICASTES1B_vS1C_EENS_8epilogue10collective18CollectiveEpilogueINS1F_22Sm90TmaWarpSpecializedILi4ELi2ELi16ELb1ELb0EEEJSI_NS5_IJNSA_ILi128EEENSA_ILi32EEEEEESJ_SK_SJ_SK_NS1F_6fusion15FusionCallbacksIS1J_NS1N_13LinCombEltActINS1F_6thread4SiLuESJ_fSJ_fLNS_15FloatRoundStyleE2EEESI_S1M_JEEES11_NS12_INS13_ILi2ELi4ELi3EEES16_NSU_INS5_IJS17_S1L_EEENS5_IJS1L_SC_EEEEEEENS4_17SM75_U32x4_LDSM_NENS4_14SM90_TMA_STOREES1Z_NS4_17SM90_U32x4_STSM_NENS4_9Copy_AtomIJS22_SJ_EEEvEEEvvEEEEvNT_6ParamsE,(.L_x_385 - _ZN7cutlass13device_kernelINS_4gemm6kernel13GemmUniversalIN4cute5tupleIJiiiiEEENS1_10collective13CollectiveMmaINS1_34MainloopSm90TmaGmmaWarpSpecializedILi4ENS5_IJNS4_1CILi2EEENSA_ILi1EEESC_EEENS1_35KernelTmaWarpSpecializedCooperativeEEENS5_IJNSA_ILi256EEENSA_ILi64EEESH_EEENS_6half_tENS5_IJlSC_lEEESJ_SK_NS4_8TiledMMAINS4_8MMA_AtomIJNS4_4SM904GMMA25MMA_64x64x16_F32F16F16_SSILNSO_5MajorE0ELSQ_0ELNSO_7ScaleInE1ELSR_1EEEEEENS4_6LayoutISD_NS5_IJSC_NSA_ILi0EEESV_EEEEENS5_IJNS4_10UnderscoreESY_SY_EEEEENS4_13SM90_TMA_LOADENS4_14ComposedLayoutINS4_7SwizzleILi3ELi4ELi3EEENS4_18smem_ptr_flag_bitsILi16EEENSU_INS5_IJNSA_ILi8EEESH_EEENS5_IJSH_SC_EEEEEEEvNS4_8identityENS4_23SM90_TMA_LOAD_MULTICASTES1B_vS1C_EENS_8epilogue10collective18CollectiveEpilogueINS1F_22Sm90TmaWarpSpecializedILi4ELi2ELi16ELb1ELb0EEEJSI_NS5_IJNSA_ILi128EEENSA_ILi32EEEEEESJ_SK_SJ_SK_NS1F_6fusion15FusionCallbacksIS1J_NS1N_13LinCombEltActINS1F_6thread4SiLuESJ_fSJ_fLNS_15FloatRoundStyleE2EEESI_S1M_JEEES11_NS12_INS13_ILi2ELi4ELi3EEES16_NSU_INS5_IJS17_S1L_EEENS5_IJS1L_SC_EEEEEEENS4_17SM75_U32x4_LDSM_NENS4_14SM90_TMA_STOREES1Z_NS4_17SM90_U32x4_STSM_NENS4_9Copy_AtomIJS22_SJ_EEEvEEEvvEEEEvNT_6ParamsE)
        .other          _ZN7cutlass13device_kernelINS_4gemm6kernel13GemmUniversalIN4cute5tupleIJiiiiEEENS1_10collective13CollectiveMmaINS1_34MainloopSm90TmaGmmaWarpSpecializedILi4ENS5_IJNS4_1CILi2EEENSA_ILi1EEESC_EEENS1_35KernelTmaWarpSpecializedCooperativeEEENS5_IJNSA_ILi256EEENSA_ILi64EEESH_EEENS_6half_tENS5_IJlSC_lEEESJ_SK_NS4_8TiledMMAINS4_8MMA_AtomIJNS4_4SM904GMMA25MMA_64x64x16_F32F16F16_SSILNSO_5MajorE0ELSQ_0ELNSO_7ScaleInE1ELSR_1EEEEEENS4_6LayoutISD_NS5_IJSC_NSA_ILi0EEESV_EEEEENS5_IJNS4_10UnderscoreESY_SY_EEEEENS4_13SM90_TMA_LOADENS4_14ComposedLayoutINS4_7SwizzleILi3ELi4ELi3EEENS4_18smem_ptr_flag_bitsILi16EEENSU_INS5_IJNSA_ILi8EEESH_EEENS5_IJSH_SC_EEEEEEEvNS4_8identityENS4_23SM90_TMA_LOAD_MULTICASTES1B_vS1C_EENS_8epilogue10collective18CollectiveEpilogueINS1F_22Sm90TmaWarpSpecializedILi4ELi2ELi16ELb1ELb0EEEJSI_NS5_IJNSA_ILi128EEENSA_ILi32EEEEEESJ_SK_SJ_SK_NS1F_6fusion15FusionCallbacksIS1J_NS1N_13LinCombEltActINS1F_6thread4SiLuESJ_fSJ_fLNS_15FloatRoundStyleE2EEESI_S1M_JEEES11_NS12_INS13_ILi2ELi4ELi3EEES16_NSU_INS5_IJS17_S1L_EEENS5_IJS1L_SC_EEEEEEENS4_17SM75_U32x4_LDSM_NENS4_14SM90_TMA_STOREES1Z_NS4_17SM90_U32x4_STSM_NENS4_9Copy_AtomIJS22_SJ_EEEvEEEvvEEEEvNT_6ParamsE,@"STO_CUDA_ENTRY STV_DEFAULT"
_ZN7cutlass13device_kernelINS_4gemm6kernel13GemmUniversalIN4cute5tupleIJiiiiEEENS1_10collective13CollectiveMmaINS1_34MainloopSm90TmaGmmaWarpSpecializedILi4ENS5_IJNS4_1CILi2EEENSA_ILi1EEESC_EEENS1_35KernelTmaWarpSpecializedCooperativeEEENS5_IJNSA_ILi256EEENSA_ILi64EEESH_EEENS_6half_tENS5_IJlSC_lEEESJ_SK_NS4_8TiledMMAINS4_8MMA_AtomIJNS4_4SM904GMMA25MMA_64x64x16_F32F16F16_SSILNSO_5MajorE0ELSQ_0ELNSO_7ScaleInE1ELSR_1EEEEEENS4_6LayoutISD_NS5_IJSC_NSA_ILi0EEESV_EEEEENS5_IJNS4_10UnderscoreESY_SY_EEEEENS4_13SM90_TMA_LOADENS4_14ComposedLayoutINS4_7SwizzleILi3ELi4ELi3EEENS4_18smem_ptr_flag_bitsILi16EEENSU_INS5_IJNSA_ILi8EEESH_EEENS5_IJSH_SC_EEEEEEEvNS4_8identityENS4_23SM90_TMA_LOAD_MULTICASTES1B_vS1C_EENS_8epilogue10collective18CollectiveEpilogueINS1F_22Sm90TmaWarpSpecializedILi4ELi2ELi16ELb1ELb0EEEJSI_NS5_IJNSA_ILi128EEENSA_ILi32EEEEEESJ_SK_SJ_SK_NS1F_6fusion15FusionCallbacksIS1J_NS1N_13LinCombEltActINS1F_6thread4SiLuESJ_fSJ_fLNS_15FloatRoundStyleE2EEESI_S1M_JEEES11_NS12_INS13_ILi2ELi4ELi3EEES16_NSU_INS5_IJS17_S1L_EEENS5_IJS1L_SC_EEEEEEENS4_17SM75_U32x4_LDSM_NENS4_14SM90_TMA_STOREES1Z_NS4_17SM90_U32x4_STSM_NENS4_9Copy_AtomIJS22_SJ_EEEvEEEvvEEEEvNT_6ParamsE:
[----:B------:R-:W1:Y:S01]  /*0000*/  LDC R1, c[0x0][0x28] ;  /* 0x00000a00ff017b82 */ /* 0x000e620000000800 */
[----:B------:R-:W2:Y:S07]  /*0010*/  S2R R18, SR_TID.X ;  /* 0x0000000000127919 */ /* 0x000eae0000002100 */
[----:B------:R-:W3:Y:S01]  /*0020*/  LDC.64 R4, c[0x0][0x588] ;  /* 0x00016200ff047b82 */ /* 0x000ee20000000a00 */
[----:B------:R-:W-:Y:S01]  /*0030*/  ELECT P0, URZ, PT ;  /* 0x00000000003f782f */ /* 0x000fe20003800000 */
[----:B------:R-:W-:Y:S01]  /*0040*/  BSSY B0, `(.L_x_0) ;  /* 0x0000016000007945 */ /* 0x000fe20003800000 */
[----:B--2---:R-:W-:-:S02]  /*0050*/  SHF.R.U32.HI R8, RZ, 0x5, R18 ;  /* 0x00000005ff087819 */ /* 0x004fc40000011612 */
[----:B------:R-:W-:-:S03]  /*0060*/  SHF.R.U32.HI R2, RZ, 0x7, R18 ;  /* 0x00000007ff027819 */ /* 0x000fc60000011612 */
[----:B------:R-:W2:Y:S04]  /*0070*/  SHFL.IDX PT, R0, R8, RZ, 0x1f ;  /* 0x00001fff08007589 */ /* 0x000ea800000e0000 */
[----:B------:R4:W1:Y:S01]  /*0080*/  SHFL.IDX PT, R7, R2, RZ, 0x1f ;  /* 0x00001fff02077589 */ /* 0x00086200000e0000 */
[----:B--2---:R-:W-:Y:S02]  /*0090*/  ISETP.NE.OR P0, PT, R0, RZ, !P0 ;  /* 0x000000ff0000720c */ /* 0x004fe40004705670 */
[----:B------:R-:W-:-:S11]  /*00a0*/  SHF.R.S32.HI R3, RZ, 0x1f, R0 ;  /* 0x0000001fff037819 */ /* 0x000fd60000011400 */
[----:B-1-34-:R-:W-:Y:S05]  /*00b0*/  @P0 BRA `(.L_x_1) ;  /* 0x0000000000380947 */ /* 0x01afea0003800000 */
[----:B------:R-:W-:Y:S02]  /*00c0*/  ULDC.64 UR4, c[0x0][0x198] ;  /* 0x0000660000047ab9 */ /* 0x000fe40000000a00 */
[----:B------:R-:W-:Y:S02]  /*00d0*/  UIADD3 UR6, UP0, UR4, 0xf0, URZ ;  /* 0x000000f004067890 */ /* 0x000fe4000ff1e03f */
[----:B------:R-:W-:Y:S02]  /*00e0*/  UIADD3 UR8, UP1, UR4, 0x1f0, URZ ;  /* 0x000001f004087890 */ /* 0x000fe4000ff3e03f */
[----:B------:R-:W-:Y:S02]  /*00f0*/  UIADD3 UR10, UP2, UR4, 0x3f0, URZ ;  /* 0x000003f0040a7890 */ /* 0x000fe4000ff5e03f */
[----:B------:R-:W-:Y:S02]  /*0100*/  UIADD3 UR4, UP3, UR4, 0x4f0, URZ ;  /* 0x000004f004047890 */ /* 0x000fe4000ff7e03f */
[----:B------:R-:W-:-:S02]  /*0110*/  UIADD3.X UR7, URZ, UR5, URZ, UP0, !UPT ;  /* 0x000000053f077290 */ /* 0x000fc400087fe43f */
[----:B------:R-:W-:Y:S02]  /*0120*/  UIADD3.X UR9, URZ, UR5, URZ, UP1, !UPT ;  /* 0x000000053f097290 */ /* 0x000fe40008ffe43f */
[----:B------:R-:W-:Y:S02]  /*0130*/  UIADD3.X UR11, URZ, UR5, URZ, UP2, !UPT ;  /* 0x000000053f0b7290 */ /* 0x000fe400097fe43f */
[----:B------:R-:W-:-:S03]  /*0140*/  UIADD3.X UR5, URZ, UR5, URZ, UP3, !UPT ;  /* 0x000000053f057290 */ /* 0x000fc60009ffe43f */
[----:B------:R1:W-:Y:S02]  /*0150*/  UTMACCTL.PF [UR6] ;  /* 0x00000000060079b9 */ /* 0x0003e40008040000 */
[----:B------:R1:W-:Y:S02]  /*0160*/  UTMACCTL.PF [UR8] ;  /* 0x00000000080079b9 */ /* 0x0003e40008040000 */
[----:B------:R1:W-:Y:S02]  /*0170*/  UTMACCTL.PF [UR10] ;  /* 0x000000000a0079b9 */ /* 0x0003e40008040000 */
[----:B------:R1:W-:Y:S02]  /*0180*/  UTMACCTL.PF [UR4] ;  /* 0x00000000040079b9 */ /* 0x0003e40008040000 */
[----:B-1----:R-:W-:Y:S01]  /*0190*/  NOP ;  /* 0x0000000000007918 */ /* 0x002fe20000000000 */
.L_x_1:
[----:B------:R-:W-:Y:S05]  /*01a0*/  BSYNC B0 ;  /* 0x0000000000007941 */ /* 0x000fea0003800000 */
.L_x_0:
[----:B------:R-:W-:Y:S01]  /*01b0*/  ULDC.64 UR4, c[0x0][0x590] ;  /* 0x0001640000047ab9 */ /* 0x000fe20000000a00 */
[----:B------:R-:W-:Y:S01]  /*01c0*/  LEA.HI R3, R3, R0, RZ, 0x2 ;  /* 0x0000000003037211 */ /* 0x000fe200078f10ff */
[----:B------:R-:W-:Y:S01]  /*01d0*/  ULDC.64 UR40, c[0x0][0x208] ;  /* 0x0000820000287ab9 */ /* 0x000fe20000000a00 */
[----:B------:R-:W-:Y:S02]  /*01e0*/  ISETP.NE.U32.AND P2, PT, RZ, UR4, PT ;  /* 0x00000004ff007c0c */ /* 0x000fe4000bf45070 */
[----:B------:R-:W-:Y:S02]  /*01f0*/  LOP3.LUT R3, R3, 0xfffffffc, RZ, 0xc0, !PT ;  /* 0xfffffffc03037812 */ /* 0x000fe400078ec0ff */
[----:B------:R-:W-:Y:S02]  /*0200*/  ISETP.NE.AND.EX P3, PT, RZ, UR5, PT, P2 ;  /* 0x00000005ff007c0c */ /* 0x000fe4000bf65320 */
[----:B------:R-:W-:Y:S01]  /*0210*/  IADD3 R0, R0, -R3, RZ ;  /* 0x8000000300007210 */ /* 0x000fe20007ffe0ff */
[----:B------:R-:W-:Y:S01]  /*0220*/  IMAD.MOV.U32 R3, RZ, RZ, R5 ;  /* 0x000000ffff037224 */ /* 0x000fe200078e0005 */
[----:B------:R-:W-:-:S02]  /*0230*/  PRMT R6, RZ, 0x7610, R6 ;  /* 0x00007610ff067816 */ /* 0x000fc40000000006 */
[----:B------:R-:W-:-:S07]  /*0240*/  MOV R2, R4 ;  /* 0x0000000400027202 */ /* 0x000fce0000000f00 */
[----:B------:R-:W-:Y:S05]  /*0250*/  @P3 BRA `(.L_x_2) ;  /* 0x0000000000303947 */ /* 0x000fea0003800000 */
[----:B------:R-:W-:Y:S02]  /*0260*/  ULDC.64 UR6, c[0x0][0x588] ;  /* 0x0001620000067ab9 */ /* 0x000fe40000000a00 */
[----:B------:R-:W-:-:S04]  /*0270*/  ISETP.NE.U32.AND P0, PT, RZ, UR6, PT ;  /* 0x00000006ff007c0c */ /* 0x000fc8000bf05070 */
[----:B------:R-:W-:-:S13]  /*0280*/  ISETP.NE.AND.EX P0, PT, RZ, UR7, PT, P0 ;  /* 0x00000007ff007c0c */ /* 0x000fda000bf05300 */
[----:B------:R-:W-:Y:S05]  /*0290*/  @!P0 BRA `(.L_x_3) ;  /* 0x0000000000108947 */ /* 0x000fea0003800000 */
[----:B------:R-:W2:Y:S02]  /*02a0*/  LDG.E R6, desc[UR40][R2.64] ;  /* 0x0000002802067981 */ /* 0x000ea4000c1e1900 */
[----:B--2---:R-:W-:Y:S02]  /*02b0*/  FSETP.NEU.AND P1, PT, R6, RZ, PT ;  /* 0x000000ff0600720b */ /* 0x004fe40003f2d000 */
[----:B------:R-:W-:Y:S01]  /*02c0*/  MOV R6, 0x1 ;  /* 0x0000000100067802 */ /* 0x000fe20000000f00 */
[----:B------:R-:W-:Y:S10]  /*02d0*/  BRA `(.L_x_2) ;  /* 0x0000000000107947 */ /* 0x000ff40003800000 */
.L_x_3:
[----:B------:R-:W-:Y:S01]  /*02e0*/  ULDC UR6, c[0x0][0x580] ;  /* 0x0001600000067ab9 */ /* 0x000fe20000000800 */
[----:B------:R-:W-:Y:S02]  /*02f0*/  MOV R6, 0x1 ;  /* 0x0000000100067802 */ /* 0x000fe40000000f00 */
[----:B------:R-:W-:Y:S02]  /*0300*/  CS2R R2, SRZ ;  /* 0x0000000000027805 */ /* 0x000fe4000001ff00 */
[----:B------:R-:W-:-:S13]  /*0310*/  FSETP.NEU.AND P1, PT, RZ, UR6, PT ;  /* 0x00000006ff007c0b */ /* 0x000fda000bf2d000 */
.L_x_2:
[----:B------:R-:W-:Y:S02]  /*0320*/  ISETP.NE.U32.AND P4, PT, R2, RZ, PT ;  /* 0x000000ff0200720c */ /* 0x000fe40003f85070 */
[----:B------:R-:W-:Y:S02]  /*0330*/  ISETP.NE.AND.EX P5, PT, RZ, UR5, PT, P2 ;  /* 0x00000005ff007c0c */ /* 0x000fe4000bfa5320 */
[----:B------:R-:W-:Y:S02]  /*0340*/  ISETP.NE.AND.EX P2, PT, R3, RZ, PT, P4 ;  /* 0x000000ff0300720c */ /* 0x000fe40003f45340 */
[----:B------:R-:W-:-:S11]  /*0350*/  PLOP3.LUT P0, PT, PT, PT, PT, 0x8, 0x0 ;  /* 0x000000000000781c */ /* 0x000fd60003f0e170 */
[----:B------:R-:W-:Y:S05]  /*0360*/  @P2 BRA P5, `(.L_x_4) ;  /* 0x0000000000342947 */ /* 0x000fea0002800000 */
[----:B------:R-:W-:-:S04]  /*0370*/  ISETP.NE.U32.AND P0, PT, RZ, UR4, PT ;  /* 0x00000004ff007c0c */ /* 0x000fc8000bf05070 */
[----:B------:R-:W-:-:S13]  /*0380*/  ISETP.NE.AND.EX P0, PT, RZ, UR5, PT, P0 ;  /* 0x00000005ff007c0c */ /* 0x000fda000bf05300 */
[----:B------:R-:W-:Y:S05]  /*0390*/  @!P0 BRA `(.L_x_5) ;  /* 0x0000000000248947 */ /* 0x000fea0003800000 */
[----:B------:R-:W-:Y:S02]  /*03a0*/  PRMT R6, R6, 0x9910, RZ ;  /* 0x0000991006067816 */ /* 0x000fe400000000ff */
[----:B------:R-:W-:Y:S02]  /*03b0*/  ISETP.NE.U32.AND P0, PT, R2, RZ, PT ;  /* 0x000000ff0200720c */ /* 0x000fe40003f05070 */
[----:B------:R-:W-:Y:S02]  /*03c0*/  ISETP.NE.AND P2, PT, R6, RZ, PT ;  /* 0x000000ff0600720c */ /* 0x000fe40003f45270 */
[----:B------:R-:W-:Y:S02]  /*03d0*/  ISETP.NE.AND.EX P0, PT, R3, RZ, PT, P0 ;  /* 0x000000ff0300720c */ /* 0x000fe40003f05300 */
[----:B------:R-:W-:-:S09]  /*03e0*/  SEL R2, RZ, 0xffffffff, P1 ;  /* 0xffffffffff027807 */ /* 0x000fd20000800000 */
[----:B------:R-:W-:-:S04]  /*03f0*/  @!P2 SEL R2, RZ, 0xffffffff, P0 ;  /* 0xffffffffff02a807 */ /* 0x000fc80000000000 */
[----:B------:R-:W-:-:S04]  /*0400*/  LOP3.LUT R2, R2, 0x1, RZ, 0xc0, !PT ;  /* 0x0000000102027812 */ /* 0x000fc800078ec0ff */
[----:B------:R-:W-:Y:S01]  /*0410*/  ISETP.EQ.U32.AND P0, PT, R2, 0x1, PT ;  /* 0x000000010200780c */ /* 0x000fe20003f02070 */
[----:B------:R-:W-:-:S12]  /*0420*/  BRA `(.L_x_4) ;  /* 0x0000000000047947 */ /* 0x000fd80003800000 */
.L_x_5:
[----:B------:R-:W-:-:S13]  /*0430*/  PLOP3.LUT P0, PT, P1, PT, PT, 0x8, 0x0 ;  /* 0x000000000000781c */ /* 0x000fda0000f0e170 */
.L_x_4:
[----:B------:R-:W1:Y:S02]  /*0440*/  SHFL.IDX PT, R2, R8, RZ, 0x1f ;  /* 0x00001fff08027589 */ /* 0x000e6400000e0000 */
[----:B-1----:R-:W-:-:S13]  /*0450*/  ISETP.NE.AND P1, PT, R2, RZ, PT ;  /* 0x000000ff0200720c */ /* 0x002fda0003f25270 */
[----:B------:R-:W-:Y:S05]  /*0460*/  @P1 BRA `(.L_x_6) ;  /* 0x0000000000581947 */ /* 0x000fea0003800000 */
[----:B------:R-:W1:Y:S01]  /*0470*/  S2UR UR8, SR_CgaCtaId ;  /* 0x00000000000879c3 */ /* 0x000e620000008800 */
[----:B------:R-:W-:Y:S01]  /*0480*/  UMOV UR4, 0x400 ;  /* 0x0000040000047882 */ /* 0x000fe20000000000 */
[----:B------:R-:W-:Y:S01]  /*0490*/  UMOV UR5, 0x1 ;  /* 0x0000000100057882 */ /* 0x000fe20000000000 */
[----:B------:R-:W-:Y:S01]  /*04a0*/  UMOV UR6, 0x4 ;  /* 0x0000000400067882 */ /* 0x000fe20000000000 */
[----:B------:R-:W-:Y:S01]  /*04b0*/  ELECT P1, URZ, PT ;  /* 0x00000000003f782f */ /* 0x000fe20003820000 */
[----:B------:R-:W-:-:S04]  /*04c0*/  UIADD3 UR6, -UR6, 0x100000, URZ ;  /* 0x0010000006067890 */ /* 0x000fc8000fffe13f */
[----:B------:R-:W-:Y:S02]  /*04d0*/  USHF.L.U32 UR7, UR6, 0xb, URZ ;  /* 0x0000000b06077899 */ /* 0x000fe4000800063f */
[----:B------:R-:W-:Y:S02]  /*04e0*/  USHF.L.U32 UR6, UR6, 0x1, URZ ;  /* 0x0000000106067899 */ /* 0x000fe4000800063f */
[----:B-1----:R-:W-:Y:S02]  /*04f0*/  ULEA UR8, UR8, UR4, 0x18 ;  /* 0x0000000408087291 */ /* 0x002fe4000f8ec03f */
[----:B------:R-:W-:-:S04]  /*0500*/  UIADD3 UR4, -UR5, 0x100000, URZ ;  /* 0x0010000005047890 */ /* 0x000fc8000fffe13f */
[----:B------:R-:W-:Y:S02]  /*0510*/  USHF.L.U32 UR5, UR4, 0xb, URZ ;  /* 0x0000000b04057899 */ /* 0x000fe4000800063f */
[----:B------:R-:W-:Y:S01]  /*0520*/  USHF.L.U32 UR4, UR4, 0x1, URZ ;  /* 0x0000000104047899 */ /* 0x000fe2000800063f */
[----:B------:R-:W1:Y:S11]  /*0530*/  FENCE.VIEW.ASYNC.S ;  /* 0x00000000000073c6 */ /* 0x000e760000000000 */
[----:B-1----:R1:W2:Y:S01]  /*0540*/  SYNCS.EXCH.64 URZ, [UR8], UR4 ;  /* 0x00000004083f75b2 */ /* 0x0022a20008000100 */
[----:B------:R1:W3:Y:S01]  /*0550*/  SYNCS.EXCH.64 URZ, [UR8+0x20], UR6 ;  /* 0x00002006083f75b2 */ /* 0x0002e20008000100 */
[----:B------:R1:W4:Y:S01]  /*0560*/  SYNCS.EXCH.64 URZ, [UR8+0x8], UR4 ;  /* 0x00000804083f75b2 */ /* 0x0003220008000100 */
[----:B------:R1:W1:Y:S01]  /*0570*/  SYNCS.EXCH.64 URZ, [UR8+0x28], UR6 ;  /* 0x00002806083f75b2 */ /* 0x0002620008000100 */
[----:B------:R1:W1:Y:S01]  /*0580*/  SYNCS.EXCH.64 URZ, [UR8+0x10], UR4 ;  /* 0x00001004083f75b2 */ /* 0x0002620008000100 */
[----:B------:R1:W1:Y:S01]  /*0590*/  SYNCS.EXCH.64 URZ, [UR8+0x30], UR6 ;  /* 0x00003006083f75b2 */ /* 0x0002620008000100 */
[----:B------:R1:W1:Y:S01]  /*05a0*/  SYNCS.EXCH.64 URZ, [UR8+0x18], UR4 ;  /* 0x00001804083f75b2 */ /* 0x0002620008000100 */
[----:B------:R1:W1:Y:S01]  /*05b0*/  SYNCS.EXCH.64 URZ, [UR8+0x38], UR6 ;  /* 0x00003806083f75b2 */ /* 0x0002620008000100 */
[----:B------:R-:W-:Y:S01]  /*05c0*/  NOP ;  /* 0x0000000000007918 */ /* 0x000fe20000000000 */
.L_x_6:
[----:B------:R-:W5:Y:S01]  /*05d0*/  SHFL.IDX PT, R3, R8, RZ, 0x1f ;  /* 0x00001fff08037589 */ /* 0x000f6200000e0000 */
[----:B------:R-:W1:Y:S01]  /*05e0*/  S2UR UR9, SR_CTAID.X ;  /* 0x00000000000979c3 */ /* 0x000e620000002500 */
[----:B------:R-:W-:Y:S01]  /*05f0*/  NOP ;  /* 0x0000000000007918 */ /* 0x000fe20000000000 */
[----:B-----5:R-:W-:Y:S02]  /*0600*/  ISETP.NE.AND P1, PT, R3, RZ, PT ;  /* 0x000000ff0300720c */ /* 0x020fe40003f25270 */
[----:B------:R-:W-:-:S04]  /*0610*/  SHF.R.S32.HI R3, RZ, 0x1f, R18 ;  /* 0x0000001fff037819 */ /* 0x000fc80000011412 */
[----:B------:R-:W-:-:S07]  /*0620*/  LEA.HI R3, R3, R18, RZ, 0x7 ;  /* 0x0000001203037211 */ /* 0x000fce00078f38ff */
[----:B-1----:R-:W-:Y:S05]  /*0630*/  @P1 BRA `(.L_x_7) ;  /* 0x0000000000581947 */ /* 0x002fea0003800000 */
[----:B------:R-:W1:Y:S01]  /*0640*/  S2UR UR5, SR_CgaCtaId ;  /* 0x00000000000579c3 */ /* 0x000e620000008800 */
[----:B------:R-:W-:Y:S01]  /*0650*/  UMOV UR4, 0x400 ;  /* 0x0000040000047882 */ /* 0x000fe20000000000 */
[----:B------:R-:W-:Y:S01]  /*0660*/  UMOV UR6, 0x20 ;  /* 0x0000002000067882 */ /* 0x000fe20000000000 */
[----:B------:R-:W-:Y:S01]  /*0670*/  UMOV UR7, 0x100 ;  /* 0x0000010000077882 */ /* 0x000fe20000000000 */
[----:B------:R-:W-:Y:S01]  /*0680*/  ELECT P1, URZ, PT ;  /* 0x00000000003f782f */ /* 0x000fe20003820000 */
[----:B-1----:R-:W-:Y:S02]  /*0690*/  ULEA UR8, UR5, UR4, 0x18 ;  /* 0x0000000405087291 */ /* 0x002fe4000f8ec03f */
[----:B------:R-:W-:-:S04]  /*06a0*/  UIADD3 UR4, -UR6, 0x100000, URZ ;  /* 0x0010000006047890 */ /* 0x000fc8000fffe13f */
[----:B------:R-:W-:Y:S02]  /*06b0*/  USHF.L.U32 UR5, UR4, 0xb, URZ ;  /* 0x0000000b04057899 */ /* 0x000fe4000800063f */
[----:B------:R-:W-:Y:S02]  /*06c0*/  USHF.L.U32 UR4, UR4, 0x1, URZ ;  /* 0x0000000104047899 */ /* 0x000fe4000800063f */
[----:B------:R-:W-:-:S04]  /*06d0*/  UIADD3 UR6, -UR7, 0x100000, URZ ;  /* 0x0010000007067890 */ /* 0x000fc8000fffe13f */
[----:B------:R-:W-:Y:S02]  /*06e0*/  USHF.L.U32 UR7, UR6, 0xb, URZ ;  /* 0x0000000b06077899 */ /* 0x000fe4000800063f */
[----:B------:R-:W-:Y:S01]  /*06f0*/  USHF.L.U32 UR6, UR6, 0x1, URZ ;  /* 0x0000000106067899 */ /* 0x000fe2000800063f */
[----:B------:R-:W1:Y:S03]  /*0700*/  FENCE.VIEW.ASYNC.S ;  /* 0x00000000000073c6 */ /* 0x000e660000000000 */
[----:B-1----:R1:W1:Y:S08]  /*0710*/  SYNCS.EXCH.64 URZ, [UR8+0x40], UR4 ;  /* 0x00004004083f75b2 */ /* 0x0022700008000100 */
[----:B------:R1:W1:Y:S01]  /*0720*/  SYNCS.EXCH.64 URZ, [UR8+0x60], UR6 ;  /* 0x00006006083f75b2 */ /* 0x0002620008000100 */
[----:B------:R1:W1:Y:S01]  /*0730*/  SYNCS.EXCH.64 URZ, [UR8+0x48], UR4 ;  /* 0x00004804083f75b2 */ /* 0x0002620008000100 */
[----:B------:R1:W1:Y:S01]  /*0740*/  SYNCS.EXCH.64 URZ, [UR8+0x68], UR6 ;  /* 0x00006806083f75b2 */ /* 0x0002620008000100 */
[----:B------:R1:W1:Y:S01]  /*0750*/  SYNCS.EXCH.64 URZ, [UR8+0x50], UR4 ;  /* 0x00005004083f75b2 */ /* 0x0002620008000100 */
[----:B------:R1:W1:Y:S01]  /*0760*/  SYNCS.EXCH.64 URZ, [UR8+0x70], UR6 ;  /* 0x00007006083f75b2 */ /* 0x0002620008000100 */
[----:B------:R1:W1:Y:S01]  /*0770*/  SYNCS.EXCH.64 URZ, [UR8+0x58], UR4 ;  /* 0x00005804083f75b2 */ /* 0x0002620008000100 */
[----:B------:R1:W1:Y:S01]  /*0780*/  SYNCS.EXCH.64 URZ, [UR8+0x78], UR6 ;  /* 0x00007806083f75b2 */ /* 0x0002620008000100 */
[----:B------:R-:W-:Y:S01]  /*0790*/  NOP ;  /* 0x0000000000007918 */ /* 0x000fe20000000000 */
.L_x_7:
[----:B------:R-:W-:Y:S01]  /*07a0*/  LOP3.LUT R3, R3, 0xffffff80, RZ, 0xc0, !PT ;  /* 0xffffff8003037812 */ /* 0x000fe200078ec0ff */
[----:B------:R-:W5:Y:S01]  /*07b0*/  S2R R6, SR_CTAID.Y ;  /* 0x0000000000067919 */ /* 0x000f620000002600 */
[----:B------:R-:W-:Y:S01]  /*07c0*/  I2FP.F32.U32 R13, UR9 ;  /* 0x00000009000d7c45 */ /* 0x000fe20008201000 */
[----:B-1----:R-:W-:Y:S01]  /*07d0*/  ULDC UR4, c[0x0][0x150] ;  /* 0x0000540000047ab9 */ /* 0x002fe20000000800 */
[----:B------:R-:W-:Y:S01]  /*07e0*/  SHF.R.S32.HI R11, RZ, 0x1f, R2 ;  /* 0x0000001fff0b7819 */ /* 0x000fe20000011402 */
[----:B------:R-:W-:Y:S01]  /*07f0*/  IMAD.IADD R10, R18, 0x1, -R3 ;  /* 0x00000001120a7824 */ /* 0x000fe200078e0a03 */
[----:B------:R1:W2:Y:S01]  /*0800*/  SHFL.IDX PT, R12, R8, RZ, 0x1f ;  /* 0x00001fff080c7589 */ /* 0x0002a200000e0000 */
[----:B------:R-:W-:Y:S01]  /*0810*/  FMUL R13, R13, UR4 ;  /* 0x000000040d0d7c20 */ /* 0x000fe20008400000 */
[----:B------:R-:W-:Y:S01]  /*0820*/  LEA.HI R11, R11, R2, RZ, 0x2 ;  /* 0x000000020b0b7211 */ /* 0x000fe200078f10ff */
[----:B------:R-:W3:Y:S01]  /*0830*/  LDC R14, c[0x0][0x144] ;  /* 0x00005100ff0e7b82 */ /* 0x000ee20000000800 */
[----:B------:R-:W-:-:S02]  /*0840*/  SHF.R.S32.HI R3, RZ, 0x1f, R10 ;  /* 0x0000001fff037819 */ /* 0x000fc4000001140a */
[----:B------:R-:W-:Y:S02]  /*0850*/  ELECT P1, URZ, PT ;  /* 0x00000000003f782f */ /* 0x000fe40003820000 */
[----:B------:R-:W-:Y:S01]  /*0860*/  LOP3.LUT R11, R11, 0x3ffffffc, RZ, 0xc0, !PT ;  /* 0x3ffffffc0b0b7812 */ /* 0x000fe200078ec0ff */
[----:B------:R-:W4:Y:S01]  /*0870*/  F2I.U32.TRUNC.NTZ R13, R13 ;  /* 0x0000000d000d7305 */ /* 0x000f22000020f000 */
[----:B------:R-:W-:Y:S01]  /*0880*/  LEA.HI R3, R3, R10, RZ, 0x3 ;  /* 0x0000000a03037211 */ /* 0x000fe200078f18ff */
[----:B------:R-:W-:Y:S01]  /*0890*/  ULDC UR4, c[0x0][0x154] ;  /* 0x0000550000047ab9 */ /* 0x000fe20000000800 */
[----:B------:R-:W-:Y:S01]  /*08a0*/  IADD3 R11, R2, -R11, RZ ;  /* 0x8000000b020b7210 */ /* 0x000fe20007ffe0ff */
[----:B------:R-:W-:Y:S01]  /*08b0*/  NOP ;  /* 0x0000000000007918 */ /* 0x000fe20000000000 */
[--C-:B------:R-:W-:Y:S02]  /*08c0*/  SHF.R.S32.HI R9, RZ, 0x3, R3.reuse ;  /* 0x00000003ff097819 */ /* 0x100fe40000011403 */
[----:B-1----:R-:W-:-:S02]  /*08d0*/  SHF.R.S32.HI R8, RZ, 0x1f, R3 ;  /* 0x0000001fff087819 */ /* 0x002fc40000011403 */
[----:B------:R-:W-:Y:S02]  /*08e0*/  ISETP.NE.AND P4, PT, R0, RZ, PT ;  /* 0x000000ff0000720c */ /* 0x000fe40003f85270 */
[----:B------:R-:W-:Y:S02]  /*08f0*/  LEA.HI R8, R8, R9, RZ, 0x2 ;  /* 0x0000000908087211 */ /* 0x000fe400078f10ff */
[----:B------:R-:W-:Y:S02]  /*0900*/  ISETP.EQ.OR P2, PT, R0, 0x3, !P4 ;  /* 0x000000030000780c */ /* 0x000fe40006742670 */
[----:B------:R-:W-:Y:S02]  /*0910*/  LOP3.LUT R8, R8, 0xfffffffc, RZ, 0xc0, !PT ;  /* 0xfffffffc08087812 */ /* 0x000fe400078ec0ff */
[----:B--2---:R-:W-:Y:S02]  /*0920*/  ISETP.NE.OR P1, PT, R12, RZ, !P1 ;  /* 0x000000ff0c00720c */ /* 0x004fe40004f25670 */
[----:B------:R-:W-:-:S02]  /*0930*/  IADD3 R8, R9, -R8, RZ ;  /* 0x8000000809087210 */ /* 0x000fc40007ffe0ff */
[----:B-----5:R-:W-:Y:S01]  /*0940*/  I2FP.F32.U32 R3, R6 ;  /* 0x0000000600037245 */ /* 0x020fe20000201000 */
[----:B------:R-:W1:Y:S01]  /*0950*/  LDC R9, c[0x0][0x148] ;  /* 0x00005200ff097b82 */ /* 0x000e620000000800 */
[----:B----4-:R-:W-:Y:S01]  /*0960*/  IADD3 R15, -R13, RZ, RZ ;  /* 0x000000ff0d0f7210 */ /* 0x010fe20007ffe1ff */
[----:B------:R-:W-:Y:S01]  /*0970*/  IMAD R8, R11, 0x4, R8 ;  /* 0x000000040b087824 */ /* 0x000fe200078e0208 */
[----:B------:R-:W-:Y:S01]  /*0980*/  ISETP.EQ.AND P2, PT, R7, RZ, P2 ;  /* 0x000000ff0700720c */ /* 0x000fe20001742270 */
[----:B------:R-:W-:Y:S01]  /*0990*/  FMUL R12, R3, UR4 ;  /* 0x00000004030c7c20 */ /* 0x000fe20008400000 */
[----:B------:R-:W-:Y:S01]  /*09a0*/  UMOV UR4, 0x20 ;  /* 0x0000002000047882 */ /* 0x000fe20000000000 */
[----:B---3--:R-:W-:Y:S01]  /*09b0*/  IMAD R3, R14, R15, UR9 ;  /* 0x000000090e037e24 */ /* 0x008fe2000f8e020f */
[----:B------:R-:W-:Y:S01]  /*09c0*/  LEA.HI R2, R8, R8, RZ, 0x1 ;  /* 0x0000000808027211 */ /* 0x000fe200078f08ff */
[----:B------:R-:W-:Y:S01]  /*09d0*/  VOTEU.ALL UP0, P1 ;  /* 0x00000000003f7886 */ /* 0x000fe20000800000 */
[----:B------:R-:W2:Y:S01]  /*09e0*/  LDC R13, c[0x0][0x140] ;  /* 0x00005000ff0d7b82 */ /* 0x000ea20000000800 */
[----:B------:R-:W3:Y:S01]  /*09f0*/  F2I.U32.TRUNC.NTZ R12, R12 ;  /* 0x0000000c000c7305 */ /* 0x000ee2000020f000 */
[----:B------:R-:W-:Y:S01]  /*0a00*/  LOP3.LUT R11, R2, 0xfffffffe, RZ, 0xc0, !PT ;  /* 0xfffffffe020b7812 */ /* 0x000fe200078ec0ff */
[----:B------:R-:W-:Y:S01]  /*0a10*/  IMAD.SHL.U32 R89, R8, 0x4, RZ ;  /* 0x0000000408597824 */ /* 0x000fe200078e00ff */
[----:B------:R-:W-:Y:S01]  /*0a20*/  @!UP0 UMOV UR6, 0x400 ;  /* 0x0000040000068882 */ /* 0x000fe20000000000 */
[----:B------:R-:W-:-:S04]  /*0a30*/  @!UP0 UIADD3 UR4, -UR4, 0x100000, URZ ;  /* 0x0010000004048890 */ /* 0x000fc8000fffe13f */
[----:B------:R-:W-:Y:S02]  /*0a40*/  @!UP0 USHF.L.U32 UR5, UR4, 0xb, URZ ;  /* 0x0000000b04058899 */ /* 0x000fe4000800063f */
[----:B------:R-:W-:Y:S01]  /*0a50*/  @!UP0 USHF.L.U32 UR4, UR4, 0x1, URZ ;  /* 0x0000000104048899 */ /* 0x000fe2000800063f */
[C---:B------:R-:W-:Y:S01]  /*0a60*/  IADD3 R2, R8.reuse, -R11, RZ ;  /* 0x8000000b08027210 */ /* 0x040fe20007ffe0ff */
[----:B------:R-:W-:Y:S01]  /*0a70*/  VOTEU.ALL UP1, P1 ;  /* 0x00000000003f7886 */ /* 0x000fe20000820000 */
[----:B------:R-:W4:Y:S01]  /*0a80*/  @!UP0 S2UR UR7, SR_CgaCtaId ;  /* 0x00000000000789c3 */ /* 0x000f220000008800 */
[----:B------:R-:W-:Y:S01]  /*0a90*/  LOP3.LUT R89, R8, 0xc, R89, 0x78, !PT ;  /* 0x0000000c08597812 */ /* 0x000fe200078e7859 */
[----:B------:R-:W-:Y:S01]  /*0aa0*/  VIADD R8, R7, 0xffffffff ;  /* 0xffffffff07087836 */ /* 0x000fe20000000000 */
[----:B------:R-:W-:Y:S02]  /*0ab0*/  ISETP.NE.AND P5, PT, R2, R3, PT ;  /* 0x000000030200720c */ /* 0x000fe40003fa5270 */
[----:B------:R-:W-:-:S02]  /*0ac0*/  SEL R22, RZ, 0x1, !P2 ;  /* 0x00000001ff167807 */ /* 0x000fc40005000000 */
[----:B------:R-:W-:Y:S02]  /*0ad0*/  MOV R88, 0x1 ;  /* 0x0000000100587802 */ /* 0x000fe40000000f00 */
[----:B---3--:R-:W-:-:S05]  /*0ae0*/  IADD3 R24, -R12, RZ, RZ ;  /* 0x000000ff0c187210 */ /* 0x008fca0007ffe1ff */
[----:B-1----:R-:W-:Y:S02]  /*0af0*/  IMAD R11, R9, R24, R6 ;  /* 0x00000018090b7224 */ /* 0x002fe400078e0206 */
[----:B------:R-:W-:Y:S02]  /*0b00*/  @P5 LEA.HI R2, R89, R89, RZ, 0x1 ;  /* 0x0000005959025211 */ /* 0x000fe400078f08ff */
[----:B--2---:R-:W-:Y:S02]  /*0b10*/  ISETP.EQ.U32.AND P2, PT, R13, 0x1, PT ;  /* 0x000000010d00780c */ /* 0x004fe40003f42070 */
[----:B------:R-:W-:-:S04]  /*0b20*/  @P5 SHF.R.S32.HI R2, RZ, 0x1, R2 ;  /* 0x00000001ff025819 */ /* 0x000fc80000011402 */
[----:B------:R-:W-:Y:S01]  /*0b30*/  @P5 ISETP.NE.AND P6, PT, R2, R11, PT ;  /* 0x0000000b0200520c */ /* 0x000fe20003fc5270 */
[----:B----4-:R-:W-:Y:S01]  /*0b40*/  @!UP0 ULEA UR6, UR7, UR6, 0x18 ;  /* 0x0000000607068291 */ /* 0x010fe2000f8ec03f */
[----:B------:R-:W-:Y:S01]  /*0b50*/  VOTEU.ALL UP0, P1 ;  /* 0x00000000003f7886 */ /* 0x000fe20000800000 */
[----:B------:R-:W-:Y:S02]  /*0b60*/  LOP3.LUT P1, RZ, R10, 0x7, RZ, 0xc0, !PT ;  /* 0x000000070aff7812 */ /* 0x000fe4000782c0ff */
[----:B------:R-:W-:Y:S02]  /*0b70*/  @P5 SEL R88, RZ, 0x1, P6 ;  /* 0x00000001ff585807 */ /* 0x000fe40003000000 */
[----:B------:R-:W-:Y:S02]  /*0b80*/  ISETP.NE.AND P5, PT, R7, RZ, PT ;  /* 0x000000ff0700720c */ /* 0x000fe40003fa5270 */
[----:B------:R-:W-:Y:S02]  /*0b90*/  ISETP.LT.U32.AND P1, PT, R89, 0x2, !P1 ;  /* 0x000000025900780c */ /* 0x000fe40004f21070 */
[----:B------:R-:W-:Y:S01]  /*0ba0*/  ISETP.EQ.AND P6, PT, R0, 0x2, !P5 ;  /* 0x000000020000780c */ /* 0x000fe20006fc2270 */
[----:B------:R-:W1:Y:S02]  /*0bb0*/  FENCE.VIEW.ASYNC.S ;  /* 0x00000000000073c6 */ /* 0x000e640000000000 */
[----:B-1----:R1:W2:Y:S01]  /*0bc0*/  @!UP0 SYNCS.EXCH.64 URZ, [UR6+0x80], UR4 ;  /* 0x00008004063f85b2 */ /* 0x0022a20008000100 */
[----:B------:R-:W-:-:S02]  /*0bd0*/  SEL R11, RZ, 0x1, !P1 ;  /* 0x00000001ff0b7807 */ /* 0x000fc40004800000 */
[----:B------:R-:W-:Y:S02]  /*0be0*/  ISETP.GE.U32.AND P1, PT, R8, 0x2, PT ;  /* 0x000000020800780c */ /* 0x000fe40003f26070 */
[----:B------:R-:W-:Y:S02]  /*0bf0*/  SEL R19, RZ, 0x1, !P6 ;  /* 0x00000001ff137807 */ /* 0x000fe40007000000 */
[----:B------:R-:W-:Y:S02]  /*0c00*/  LOP3.LUT R88, R88, R11, RZ, 0xc0, !PT ;  /* 0x0000000b58587212 */ /* 0x000fe400078ec0ff */
[----:B------:R-:W-:Y:S02]  /*0c10*/  SEL R19, R19, 0x2, P1 ;  /* 0x0000000213137807 */ /* 0x000fe40000800000 */
[----:B------:R-:W-:Y:S01]  /*0c20*/  SEL R22, R22, 0x2, P1 ;  /* 0x0000000216167807 */ /* 0x000fe20000800000 */
[----:B------:R1:W3:Y:S01]  /*0c30*/  @!UP1 SYNCS.EXCH.64 URZ, [UR6+0x88], UR4 ;  /* 0x00008804063f95b2 */ /* 0x0002e20008000100 */
[----:B------:R-:W-:Y:S01]  /*0c40*/  NOP ;  /* 0x0000000000007918 */ /* 0x000fe20000000000 */
[----:B------:R-:W-:Y:S05]  /*0c50*/  @!P2 BRA `(.L_x_8) ;  /* 0x000000000008a947 */ /* 0x000fea0003800000 */
[----:B--23--:R-:W-:Y:S01]  /*0c60*/  UCGABAR_ARV ;  /* 0x00000000000079c7 */ /* 0x00cfe20008000000 */
[----:B------:R-:W-:Y:S05]  /*0c70*/  BRA `(.L_x_9) ;  /* 0x0000000000047947 */ /* 0x000fea0003800000 */
.L_x_8:
[----:B--23--:R-:W-:Y:S01]  /*0c80*/  NOP ;  /* 0x0000000000007918 */ /* 0x00cfe20000000000 */
.L_x_9:
[----:B------:R-:W2:Y:S01]  /*0c90*/  LDC R2, c[0x0][0x904] ;  /* 0x00024100ff027b82 */ /* 0x000ea20000000800 */
[----:B------:R-:W-:Y:S01]  /*0ca0*/  MOV R10, UR9 ;  /* 0x00000009000a7c02 */ /* 0x000fe20008000f00 */
[----:B------:R-:W-:Y:S01]  /*0cb0*/  IMAD.MOV.U32 R11, RZ, RZ, RZ ;  /* 0x000000ffff0b7224 */ /* 0x000fe200078e00ff */
[----:B--2---:R-:W-:-:S04]  /*0cc0*/  ISETP.NE.AND P1, PT, R2, 0x1, PT ;  /* 0x000000010200780c */ /* 0x004fc80003f25270 */
[----:B------:R-:W-:-:S09]  /*0cd0*/  P2R R7, PR, RZ, 0x2 ;  /* 0x00000002ff077803 */ /* 0x000fd20000000000 */
[----:B------:R-:W2:Y:S01]  /*0ce0*/  @P1 LDC R17, c[0x0][0x10] ;  /* 0x00000400ff111b82 */ /* 0x000ea20000000800 */
[----:B------:R-:W-:Y:S02]  /*0cf0*/  @P1 MOV R7, RZ ;  /* 0x000000ff00071202 */ /* 0x000fe40000000f00 */
[----:B------:R-:W-:-:S05]  /*0d00*/  @P1 MOV R15, RZ ;  /* 0x000000ff000f1202 */ /* 0x000fca0000000f00 */
[----:B------:R-:W3:Y:S01]  /*0d10*/  @!P1 LDC R13, c[0x0][0xc] ;  /* 0x00000300ff0d9b82 */ /* 0x000ee20000000800 */
[----:B-1----:R-:W-:Y:S01]  /*0d20*/  ULDC UR4, c[0x0][0xc] ;  /* 0x0000030000047ab9 */ /* 0x002fe20000000800 */
[----:B------:R-:W-:Y:S01]  /*0d30*/  ULDC UR5, c[0x0][0x10] ;  /* 0x0000040000057ab9 */ /* 0x000fe20000000800 */
[----:B------:R-:W-:Y:S01]  /*0d40*/  ULDC UR6, c[0x0][0x14] ;  /* 0x0000050000067ab9 */ /* 0x000fe20000000800 */
[----:B------:R-:W-:-:S04]  /*0d50*/  UIMAD.WIDE.U32 UR4, UR4, UR5, URZ ;  /* 0x00000005040472a5 */ /* 0x000fc8000f8e003f */
[----:B------:R-:W-:Y:S02]  /*0d60*/  UIMAD.WIDE.U32 UR38, UR4, UR6, URZ ;  /* 0x00000006042672a5 */ /* 0x000fe4000f8e003f */
[----:B------:R-:W-:-:S04]  /*0d70*/  UIMAD UR37, UR5, UR6, URZ ;  /* 0x00000006052572a4 */ /* 0x000fc8000f8e023f */
[----:B------:R-:W-:Y:S01]  /*0d80*/  UIADD3 UR37, UR39, UR37, URZ ;  /* 0x0000002527257290 */ /* 0x000fe2000fffe03f */
[----:B--2---:R-:W-:-:S05]  /*0d90*/  @P1 IMAD.WIDE.U32 R16, R17, UR9, R6 ;  /* 0x0000000911101c25 */ /* 0x004fca000f8e0006 */
[----:B------:R-:W-:Y:S01]  /*0da0*/  @P1 IADD3 R17, R17, R15, RZ ;  /* 0x0000000f11111210 */ /* 0x000fe20007ffe0ff */
[----:B---3--:R-:W-:-:S04]  /*0db0*/  @!P1 IMAD.WIDE.U32 R10, R6, R13, R10 ;  /* 0x0000000d060a9225 */ /* 0x008fc800078e000a */
[----:B------:R-:W-:Y:S01]  /*0dc0*/  @!P1 IMAD.MOV.U32 R16, RZ, RZ, R10 ;  /* 0x000000ffff109224 */ /* 0x000fe200078e000a */
[----:B------:R-:W-:Y:S01]  /*0dd0*/  @!P1 MOV R17, R11 ;  /* 0x0000000b00119202 */ /* 0x000fe20000000f00 */
[----:B------:R-:W-:Y:S06]  /*0de0*/  @!P2 BRA `(.L_x_10) ;  /* 0x00000000000ca947 */ /* 0x000fec0003800000 */
[----:B------:R-:W-:Y:S01]  /*0df0*/  UCGABAR_WAIT ;  /* 0x0000000000007dc7 */ /* 0x000fe20008000000 */
[----:B------:R-:W-:Y:S01]  /*0e00*/  CCTL.IVALL ;  /* 0x00000000ff00798f */ /* 0x000fe20002000000 */
[----:B------:R-:W-:Y:S05]  /*0e10*/  BRA `(.L_x_11) ;  /* 0x0000000000047947 */ /* 0x000fea0003800000 */
.L_x_10:
[----:B------:R-:W-:Y:S06]  /*0e20*/  BAR.SYNC.DEFER_BLOCKING 0x0 ;  /* 0x0000000000007b1d */ /* 0x000fec0000010000 */
.L_x_11:
[----:B------:R-:W1:Y:S01]  /*0e30*/  S2UR UR36, SR_CgaCtaId ;  /* 0x00000000002479c3 */ /* 0x000e620000008800 */
[----:B------:R-:W-:Y:S04]  /*0e40*/  BSSY B6, `(.L_x_12) ;  /* 0x0000cd9000067945 */ /* 0x000fe80003800000 */
[----:B------:R-:W-:Y:S05]  /*0e50*/  @!P5 BRA `(.L_x_13) ;  /* 0x000000a40070d947 */ /* 0x000fea0003800000 */
[----:B------:R-:W-:-:S13]  /*0e60*/  ISETP.GT.U32.AND P0, PT, R8, 0x1, PT ;  /* 0x000000010800780c */ /* 0x000fda0003f04070 */
[----:B------:R-:W-:Y:S05]  /*0e70*/  @P0 BRA `(.L_x_14) ;  /* 0x000000cc00540947 */ /* 0x000fea0003800000 */
[----:B------:R-:W-:Y:S01]  /*0e80*/  ULDC.64 UR4, c[0x0][0x8f8] ;  /* 0x00023e0000047ab9 */ /* 0x000fe20000000a00 */
[----:B------:R-:W-:Y:S01]  /*0e90*/  UMOV UR47, 0xffffffff ;  /* 0xffffffff002f7882 */ /* 0x000fe20000000000 */
[----:B------:R-:W-:Y:S01]  /*0ea0*/  ISETP.GE.U32.AND P0, PT, R16, UR4, PT ;  /* 0x0000000410007c0c */ /* 0x000fe2000bf06070 */
[----:B------:R-:W-:Y:S01]  /*0eb0*/  IMAD.MOV.U32 R94, RZ, RZ, -0x1 ;  /* 0xffffffffff5e7424 */ /* 0x000fe200078e00ff */
[----:B------:R-:W-:Y:S02]  /*0ec0*/  PRMT R90, RZ, 0x7610, R90 ;  /* 0x00007610ff5a7816 */ /* 0x000fe4000000005a */
[----:B------:R-:W-:Y:S02]  /*0ed0*/  ISETP.GE.U32.AND.EX P0, PT, R17, UR5, PT, P0 ;  /* 0x0000000511007c0c */ /* 0x000fe4000bf06100 */
[----:B------:R-:W-:Y:S02]  /*0ee0*/  MOV R23, 0xffffffff ;  /* 0xffffffff00177802 */ /* 0x000fe40000000f00 */
[----:B------:R-:W-:-:S09]  /*0ef0*/  PRMT R0, RZ, 0x7610, R0 ;  /* 0x00007610ff007816 */ /* 0x000fd20000000000 */
[----:B------:R-:W-:Y:S05]  /*0f00*/  @P0 BRA `(.L_x_15) ;  /* 0x00000004002c0947 */ /* 0x000fea0003800000 */
[----:B------:R-:W2:Y:S01]  /*0f10*/  LDC.64 R20, c[0x0][0x8d0] ;  /* 0x00023400ff147b82 */ /* 0x000ea20000000a00 */
[----:B------:R-:W-:Y:S02]  /*0f20*/  MOV R4, R16 ;  /* 0x0000001000047202 */ /* 0x000fe40000000f00 */
[----:B------:R-:W-:-:S05]  /*0f30*/  MOV R5, R17 ;  /* 0x0000001100057202 */ /* 0x000fca0000000f00 */
[----:B------:R-:W3:Y:S08]  /*0f40*/  LDC R0, c[0x0][0x8d8] ;  /* 0x00023600ff007b82 */ /* 0x000ef00000000800 */
[----:B------:R-:W4:Y:S01]  /*0f50*/  LDC.64 R26, c[0x0][0x8c8] ;  /* 0x00023200ff1a7b82 */ /* 0x000f220000000a00 */
[----:B--2---:R-:W-:-:S04]  /*0f60*/  ISETP.NE.U32.AND P0, PT, R20, RZ, PT ;  /* 0x000000ff1400720c */ /* 0x004fc80003f05070 */
[----:B------:R-:W-:-:S13]  /*0f70*/  ISETP.NE.AND.EX P0, PT, R21, RZ, PT, P0 ;  /* 0x000000ff1500720c */ /* 0x000fda0003f05300 */
[----:B---34-:R-:W-:Y:S05]  /*0f80*/  @!P0 BRA `(.L_x_16) ;  /* 0x0000000000288947 */ /* 0x018fea0003800000 */
[----:B------:R-:W2:Y:S02]  /*0f90*/  LDC R13, c[0x0][0x8dc] ;  /* 0x00023700ff0d7b82 */ /* 0x000ea40000000800 */
[----:B--2---:R-:W-:-:S05]  /*0fa0*/  IADD3 R13, P0, R16, R13, RZ ;  /* 0x0000000d100d7210 */ /* 0x004fca0007f1e0ff */
[----:B------:R-:W-:-:S04]  /*0fb0*/  IMAD.X R15, RZ, RZ, R17, P0 ;  /* 0x000000ffff0f7224 */ /* 0x000fc800000e0611 */
[----:B------:R-:W-:-:S04]  /*0fc0*/  IMAD.WIDE.U32 R4, R15, R20, RZ ;  /* 0x000000140f047225 */ /* 0x000fc800078e00ff */
[----:B------:R-:W-:-:S04]  /*0fd0*/  IMAD.WIDE.U32 R10, P0, R13, R21, R4 ;  /* 0x000000150d0a7225 */ /* 0x000fc80007800004 */
[----:B------:R-:W-:Y:S01]  /*0fe0*/  IMAD.WIDE.U32 R4, R13, R20, RZ ;  /* 0x000000140d047225 */ /* 0x000fe200078e00ff */
[----:B------:R-:W-:Y:S02]  /*0ff0*/  IADD3.X R13, RZ, RZ, RZ, P0, !PT ;  /* 0x000000ffff0d7210 */ /* 0x000fe400007fe4ff */
[----:B------:R-:W-:Y:S02]  /*1000*/  MOV R12, R11 ;  /* 0x0000000b000c7202 */ /* 0x000fe40000000f00 */
[----:B------:R-:W-:-:S05]  /*1010*/  IADD3 RZ, P0, R5, R10, RZ ;  /* 0x0000000a05ff7210 */ /* 0x000fca0007f1e0ff */
[----:B------:R-:W-:-:S08]  /*1020*/  IMAD.WIDE.U32.X R4, R15, R21, R12, P0 ;  /* 0x000000150f047225 */ /* 0x000fd000000e040c */
.L_x_16:
[----:B------:R-:W2:Y:S01]  /*1030*/  LDC.64 R28, c[0x0][0x8e8] ;  /* 0x00023a00ff1c7b82 */ /* 0x000ea20000000a00 */
[-CC-:B------:R-:W-:Y:S01]  /*1040*/  SHF.R.U64 R25, R4, R0.reuse, R5.reuse ;  /* 0x0000000004197219 */ /* 0x180fe20000001205 */
[----:B------:R-:W-:Y:S01]  /*1050*/  IMAD.MOV.U32 R30, RZ, RZ, 0x1 ;  /* 0x00000001ff1e7424 */ /* 0x000fe200078e00ff */
[----:B------:R-:W-:Y:S02]  /*1060*/  SHF.R.U32.HI R0, RZ, R0, R5 ;  /* 0x00000000ff007219 */ /* 0x000fe40000011605 */
[----:B------:R-:W-:-:S03]  /*1070*/  IADD3 R7, P0, RZ, -R25, RZ ;  /* 0x80000019ff077210 */ /* 0x000fc60007f1e0ff */
[----:B------:R-:W3:Y:S02]  /*1080*/  LDC R8, c[0x0][0x8c0] ;  /* 0x00023000ff087b82 */ /* 0x000ee40000000800 */
[----:B------:R-:W-:-:S04]  /*1090*/  IMAD.X R5, RZ, RZ, ~R0, P0 ;  /* 0x000000ffff057224 */ /* 0x000fc800000e0e00 */
[-C--:B------:R-:W-:Y:S02]  /*10a0*/  IMAD R0, R5, R26.reuse, RZ ;  /* 0x0000001a05007224 */ /* 0x080fe400078e02ff */
[----:B------:R-:W4:Y:S01]  /*10b0*/  LDC R11, c[0x0][0x8b0] ;  /* 0x00022c00ff0b7b82 */ /* 0x000f220000000800 */
[----:B------:R-:W-:-:S04]  /*10c0*/  IMAD.WIDE.U32 R4, R7, R26, R16 ;  /* 0x0000001a07047225 */ /* 0x000fc800078e0010 */
[----:B------:R-:W-:Y:S01]  /*10d0*/  IMAD R7, R7, R27, R0 ;  /* 0x0000001b07077224 */ /* 0x000fe200078e0200 */
[----:B------:R-:W-:Y:S01]  /*10e0*/  MOV R0, 0xffffffff ;  /* 0xffffffff00007802 */ /* 0x000fe20000000f00 */
[----:B------:R-:W-:Y:S01]  /*10f0*/  IMAD R26, R9, R24, R6 ;  /* 0x00000018091a7224 */ /* 0x000fe200078e0206 */
[----:B------:R-:W5:Y:S01]  /*1100*/  LDC R21, c[0x0][0x900] ;  /* 0x00024000ff157b82 */ /* 0x000f620000000800 */
[----:B--2---:R-:W-:Y:S02]  /*1110*/  ISETP.NE.U32.AND P0, PT, R28, RZ, PT ;  /* 0x000000ff1c00720c */ /* 0x004fe40003f05070 */
[----:B------:R-:W-:Y:S02]  /*1120*/  IADD3 R5, R5, R7, RZ ;  /* 0x0000000705057210 */ /* 0x000fe40007ffe0ff */
[----:B------:R-:W-:-:S03]  /*1130*/  ISETP.NE.AND.EX P0, PT, R29, RZ, PT, P0 ;  /* 0x000000ff1d00720c */ /* 0x000fc60003f05300 */
[----:B------:R-:W2:Y:S01]  /*1140*/  LDC R15, c[0x0][0x8a8] ;  /* 0x00022a00ff0f7b82 */ /* 0x000ea20000000800 */
[-CC-:B---3--:R-:W-:Y:S02]  /*1150*/  SHF.R.U64 R13, R4, R8.reuse, R5.reuse ;  /* 0x00000008040d7219 */ /* 0x188fe40000001205 */
[----:B------:R-:W-:-:S05]  /*1160*/  SHF.R.U32.HI R4, RZ, R8, R5 ;  /* 0x00000008ff047219 */ /* 0x000fca0000011605 */
[----:B------:R-:W3:Y:S01]  /*1170*/  LDC R12, c[0x0][0x8f0] ;  /* 0x00023c00ff0c7b82 */ /* 0x000ee20000000800 */
[-CC-:B----4-:R-:W-:Y:S02]  /*1180*/  SHF.R.U64 R23, R13, R11.reuse, R4.reuse ;  /* 0x0000000b0d177219 */ /* 0x190fe40000001204 */
[----:B------:R-:W-:-:S05]  /*1190*/  SHF.R.U32.HI R4, RZ, R11, R4 ;  /* 0x0000000bff047219 */ /* 0x000fca0000011604 */
[----:B------:R-:W4:Y:S01]  /*11a0*/  LDC R14, c[0x0][0x8e0] ;  /* 0x00023800ff0e7b82 */ /* 0x000f220000000800 */
[-C--:B-----5:R-:W-:Y:S02]  /*11b0*/  SHF.L.U32 R0, R0, R21.reuse, RZ ;  /* 0x0000001500007219 */ /* 0x0a0fe400000006ff */
[-CC-:B------:R-:W-:Y:S02]  /*11c0*/  SHF.R.U64 R24, R23, R21.reuse, R4.reuse ;  /* 0x0000001517187219 */ /* 0x180fe40000001204 */
[----:B------:R-:W-:Y:S02]  /*11d0*/  SHF.R.U32.HI R5, RZ, R21, R4 ;  /* 0x00000015ff057219 */ /* 0x000fe40000011604 */
[----:B------:R-:W-:Y:S01]  /*11e0*/  LOP3.LUT R10, RZ, R0, RZ, 0x33, !PT ;  /* 0x00000000ff0a7212 */ /* 0x000fe200078e33ff */
[----:B------:R-:W1:Y:S01]  /*11f0*/  LDC R20, c[0x0][0x8b8] ;  /* 0x00022e00ff147b82 */ /* 0x000e620000000800 */
[----:B------:R-:W-:Y:S01]  /*1200*/  MOV R4, R24 ;  /* 0x0000001800047202 */ /* 0x000fe20000000f00 */
[----:B------:R-:W-:Y:S06]  /*1210*/  @!P0 BRA `(.L_x_17) ;  /* 0x0000000000288947 */ /* 0x000fec0003800000 */
[----:B------:R-:W5:Y:S02]  /*1220*/  LDC R9, c[0x0][0x8f4] ;  /* 0x00023d00ff097b82 */ /* 0x000f640000000800 */
[----:B-----5:R-:W-:-:S04]  /*1230*/  IADD3 R9, P0, R24, R9, RZ ;  /* 0x0000000918097210 */ /* 0x020fc80007f1e0ff */
[----:B------:R-:W-:-:S05]  /*1240*/  IADD3.X R11, RZ, R5, RZ, P0, !PT ;  /* 0x00000005ff0b7210 */ /* 0x000fca00007fe4ff */
[----:B------:R-:W-:-:S04]  /*1250*/  IMAD.WIDE.U32 R4, R11, R28, RZ ;  /* 0x0000001c0b047225 */ /* 0x000fc800078e00ff */
[----:B------:R-:W-:-:S04]  /*1260*/  IMAD.WIDE.U32 R6, P0, R9, R29, R4 ;  /* 0x0000001d09067225 */ /* 0x000fc80007800004 */
[----:B------:R-:W-:Y:S01]  /*1270*/  IMAD.WIDE.U32 R4, R9, R28, RZ ;  /* 0x0000001c09047225 */ /* 0x000fe200078e00ff */
[----:B------:R-:W-:-:S03]  /*1280*/  MOV R8, R7 ;  /* 0x0000000700087202 */ /* 0x000fc60000000f00 */
[----:B------:R-:W-:Y:S01]  /*1290*/  IMAD.X R9, RZ, RZ, RZ, P0 ;  /* 0x000000ffff097224 */ /* 0x000fe200000e06ff */
[----:B------:R-:W-:-:S05]  /*12a0*/  IADD3 RZ, P0, R5, R6, RZ ;  /* 0x0000000605ff7210 */ /* 0x000fca0007f1e0ff */
[----:B------:R-:W-:-:S08]  /*12b0*/  IMAD.WIDE.U32.X R4, R11, R29, R8, P0 ;  /* 0x0000001d0b047225 */ /* 0x000fd000000e0408 */
.L_x_17:
[----:B---3--:R-:W-:Y:S02]  /*12c0*/  SHF.R.U64 R4, R4, R12, R5 ;  /* 0x0000000c04047219 */ /* 0x008fe40000001205 */
[----:B------:R-:W-:Y:S02]  /*12d0*/  SHF.L.U32 R0, R30, R21, RZ ;  /* 0x000000151e007219 */ /* 0x000fe400000006ff */
[----:B------:R-:W-:Y:S01]  /*12e0*/  LOP3.LUT R5, R23, R10, RZ, 0xc0, !PT ;  /* 0x0000000a17057212 */ /* 0x000fe200078ec0ff */
[----:B------:R-:W-:Y:S01]  /*12f0*/  IMAD.MOV R7, RZ, RZ, -R4 ;  /* 0x000000ffff077224 */ /* 0x000fe200078e0a04 */
[----:B--2---:R-:W-:Y:S02]  /*1300*/  IADD3 R6, R15, -0x1, RZ ;  /* 0xffffffff0f067810 */ /* 0x004fe40007ffe0ff */
[----:B------:R-:W-:Y:S01]  /*1310*/  SEL R3, R3, R26, !P1 ;  /* 0x0000001a03037207 */ /* 0x000fe20004800000 */
[----:B------:R-:W-:Y:S01]  /*1320*/  IMAD R4, R0, R4, R5 ;  /* 0x0000000400047224 */ /* 0x000fe200078e0205 */
[----:B------:R-:W-:Y:S01]  /*1330*/  LOP3.LUT R6, R13, R6, RZ, 0xc0, !PT ;  /* 0x000000060d067212 */ /* 0x000fe200078ec0ff */
[----:B----4-:R-:W-:Y:S01]  /*1340*/  IMAD R0, R7, R14, R24 ;  /* 0x0000000e07007224 */ /* 0x010fe200078e0218 */
[----:B------:R-:W-:Y:S01]  /*1350*/  R2UR UR47, R25 ;  /* 0x00000000192f72ca */ /* 0x000fe200000e0000 */
[----:B-1----:R-:W-:Y:S01]  /*1360*/  IMAD R3, R4, R20, R3 ;  /* 0x0000001404037224 */ /* 0x002fe200078e0203 */
[----:B------:R-:W-:Y:S01]  /*1370*/  MOV R4, 0x1 ;  /* 0x0000000100047802 */ /* 0x000fe20000000f00 */
[----:B------:R-:W-:-:S05]  /*1380*/  IMAD R0, R0, R15, R6 ;  /* 0x0000000f00007224 */ /* 0x000fca00078e0206 */
[----:B------:R-:W-:Y:S02]  /*1390*/  SEL R94, R0, R3, !P1 ;  /* 0x00000003005e7207 */ /* 0x000fe40004800000 */
[----:B------:R-:W-:Y:S02]  /*13a0*/  SEL R23, R3, R0, !P1 ;  /* 0x0000000003177207 */ /* 0x000fe40004800000 */
[----:B------:R-:W-:-:S07]  /*13b0*/  PRMT R0, R4, 0x7610, R0 ;  /* 0x0000761004007816 */ /* 0x000fce0000000000 */
.L_x_15:
[----:B------:R-:W-:-:S08]  /*13c0*/  NOP ;  /* 0x0000000000007918 */ /* 0x000fd00000000000 */
[----:B------:R-:W2:Y:S02]  /*13d0*/  USETMAXREG.TRY_ALLOC.CTAPOOL UP0, 0xe8 ;  /* 0x000000e8000079c8 */ /* 0x000ea40008000600 */
[----:B--2---:R-:W-:-:S13]  /*13e0*/  PLOP3.LUT P0, PT, PT, PT, UP0, 0x80, 0x0 ;  /* 0x000000000000781c */ /* 0x004fda0003f0f008 */
[----:B------:R-:W-:Y:S05]  /*13f0*/  @!P0 BRA `(.L_x_15) ;  /* 0xfffffffc00f08947 */ /* 0x000fea000383ffff */
[----:B------:R-:W-:Y:S02]  /*1400*/  ULDC.64 UR4, c[0x0][0x590] ;  /* 0x0001640000047ab9 */ /* 0x000fe40000000a00 */
[----:B------:R-:W-:-:S04]  /*1410*/  ISETP.NE.U32.AND P0, PT, RZ, UR4, PT ;  /* 0x00000004ff007c0c */ /* 0x000fc8000bf05070 */
[----:B------:R-:W-:-:S13]  /*1420*/  ISETP.NE.AND.EX P0, PT, RZ, UR5, PT, P0 ;  /* 0x00000005ff007c0c */ /* 0x000fda000bf05300 */
[----:B------:R-:W-:Y:S05]  /*1430*/  @P0 BRA `(.L_x_18) ;  /* 0x00000000002c0947 */ /* 0x000fea0003800000 */
[----:B------:R-:W-:Y:S02]  /*1440*/  ULDC.64 UR4, c[0x0][0x588] ;  /* 0x0001620000047ab9 */ /* 0x000fe40000000a00 */
[----:B------:R-:W-:-:S04]  /*1450*/  ISETP.NE.U32.AND P0, PT, RZ, UR4, PT ;  /* 0x00000004ff007c0c */ /* 0x000fc8000bf05070 */
[----:B------:R-:W-:-:S13]  /*1460*/  ISETP.NE.AND.EX P0, PT, RZ, UR5, PT, P0 ;  /* 0x00000005ff007c0c */ /* 0x000fda000bf05300 */
[----:B------:R-:W-:Y:S05]  /*1470*/  @!P0 BRA `(.L_x_19) ;  /* 0x0000000000108947 */ /* 0x000fea0003800000 */
[----:B------:R-:W2:Y:S02]  /*1480*/  LDC.64 R4, c[0x0][0x588] ;  /* 0x00016200ff047b82 */ /* 0x000ea40000000a00 */
[----:B--2---:R2:W5:Y:S01]  /*1490*/  LDG.E R91, desc[UR40][R4.64] ;  /* 0x00000028045b7981 */ /* 0x004562000c1e1900 */
[----:B------:R-:W-:Y:S01]  /*14a0*/  MOV R90, 0x1 ;  /* 0x00000001005a7802 */ /* 0x000fe20000000f00 */
[----:B------:R-:W-:Y:S06]  /*14b0*/  BRA `(.L_x_18) ;  /* 0x00000000000c7947 */ /* 0x000fec0003800000 */
.L_x_19:
[----:B------:R-:W-:Y:S01]  /*14c0*/  ULDC UR4, c[0x0][0x580] ;  /* 0x0001600000047ab9 */ /* 0x000fe20000000800 */
[----:B------:R-:W-:Y:S01]  /*14d0*/  IMAD.MOV.U32 R90, RZ, RZ, 0x1 ;  /* 0x00000001ff5a7424 */ /* 0x000fe200078e00ff */
[----:B------:R-:W-:-:S07]  /*14e0*/  MOV R91, UR4 ;  /* 0x00000004005b7c02 */ /* 0x000fce0008000f00 */
.L_x_18:
        /* <DEDUP_REMOVED lines=8> */
[----:B--2---:R-:W2:Y:S02]  /*1570*/  LDC.64 R4, c[0x0][0x5a8] ;  /* 0x00016a00ff047b82 */ /* 0x004ea40000000a00 */
[----:B--2---:R3:W5:Y:S01]  /*1580*/  LDG.E R93, desc[UR40][R4.64] ;  /* 0x00000028045d7981 */ /* 0x004762000c1e1900 */
[----:B------:R-:W-:Y:S05]  /*1590*/  BRA `(.L_x_20) ;  /* 0x0000000000087947 */ /* 0x000fea0003800000 */
.L_x_21:
[----:B------:R-:W-:Y:S02]  /*15a0*/  ULDC UR4, c[0x0][0x5a0] ;  /* 0x0001680000047ab9 */ /* 0x000fe40000000800 */
[----:B------:R-:W-:-:S07]  /*15b0*/  MOV R93, UR4 ;  /* 0x00000004005d7c02 */ /* 0x000fce0008000f00 */
.L_x_20:
[----:B------:R-:W-:Y:S01]  /*15c0*/  LOP3.LUT P1, RZ, R0, 0xff, RZ, 0xc0, !PT ;  /* 0x000000ff00ff7812 */ /* 0x000fe2000782c0ff */
[----:B------:R-:W-:Y:S01]  /*15d0*/  UMOV UR42, URZ ;  /* 0x0000003f002a7c82 */ /* 0x000fe20008000000 */
[----:B------:R-:W-:-:S11]  /*15e0*/  PLOP3.LUT P0, PT, PT, PT, PT, 0x80, 0x0 ;  /* 0x000000000000781c */ /* 0x000fd60003f0f070 */
[----:B------:R-:W-:Y:S05]  /*15f0*/  @!P1 BRA `(.L_x_22) ;  /* 0x0000009800e89947 */ /* 0x000fea0003800000 */
[----:B------:R-:W-:Y:S01]  /*1600*/  ULDC UR4, c[0x0][0x28c] ;  /* 0x0000a30000047ab9 */ /* 0x000fe20000000800 */
[----:B------:R-:W-:Y:S01]  /*1610*/  LOP3.LUT R97, R22, 0x1, RZ, 0xfc, !PT ;  /* 0x0000000116617812 */ /* 0x000fe200078efcff */
[----:B------:R-:W-:Y:S01]  /*1620*/  UIADD3 UR4, UR4, 0x3f, URZ ;  /* 0x0000003f04047890 */ /* 0x000fe2000fffe03f */
[----:B------:R-:W-:Y:S01]  /*1630*/  LOP3.LUT R98, R19, 0x1, RZ, 0xfc, !PT ;  /* 0x0000000113627812 */ /* 0x000fe200078efcff */
[----:B------:R-:W-:Y:S01]  /*1640*/  IMAD.MOV.U32 R92, RZ, RZ, 0x1 ;  /* 0x00000001ff5c7424 */ /* 0x000fe200078e00ff */
[----:B------:R-:W-:Y:S01]  /*1650*/  ULDC.64 UR54, c[0x0][0x198] ;  /* 0x0000660000367ab9 */ /* 0x000fe20000000a00 */
[----:B------:R-:W-:Y:S01]  /*1660*/  USHF.R.S32.HI UR5, URZ, 0x1f, UR4 ;  /* 0x0000001f3f057899 */ /* 0x000fe20008011404 */
[----:B------:R-:W-:Y:S01]  /*1670*/  UMOV UR43, URZ ;  /* 0x0000003f002b7c82 */ /* 0x000fe20008000000 */
[----:B------:R-:W-:Y:S02]  /*1680*/  UMOV UR48, URZ ;  /* 0x0000003f00307c82 */ /* 0x000fe40008000000 */
[----:B------:R-:W-:Y:S01]  /*1690*/  ULEA.HI UR5, UR5, UR4, URZ, 0x6 ;  /* 0x0000000405057291 */ /* 0x000fe2000f8f303f */
[----:B------:R-:W-:Y:S01]  /*16a0*/  UMOV UR49, URZ ;  /* 0x0000003f00317c82 */ /* 0x000fe20008000000 */
[----:B------:R-:W-:-:S02]  /*16b0*/  UMOV UR42, URZ ;  /* 0x0000003f002a7c82 */ /* 0x000fc40008000000 */
[----:B------:R-:W-:-:S12]  /*16c0*/  USHF.R.S32.HI UR50, URZ, 0x6, UR5 ;  /* 0x000000063f327899 */ /* 0x000fd80008011405 */
.L_x_286:
[----:B------:R-:W-:Y:S01]  /*16d0*/  LOP3.LUT R0, R18, 0x80, RZ, 0xc0, !PT ;  /* 0x0000008012007812 */ /* 0x000fe200078ec0ff */
[----:B------:R-:W4:Y:S01]  /*16e0*/  S2UR UR51, SR_CgaCtaId ;  /* 0x00000000003379c3 */ /* 0x000f220000008800 */
[----:B------:R-:W-:Y:S02]  /*16f0*/  UMOV UR52, 0x400 ;  /* 0x0000040000347882 */ /* 0x000fe40000000000 */
[----:B------:R-:W-:-:S06]  /*1700*/  SHF.R.U32.HI R0, RZ, 0x7, R0 ;  /* 0x00000007ff007819 */ /* 0x000fcc0000011600 */
[----:B-1----:R-:W1:Y:S01]  /*1710*/  SHFL.IDX PT, R0, R0, RZ, 0x1f ;  /* 0x00001fff00007589 */ /* 0x002e6200000e0000 */
[----:B----4-:R-:W-:Y:S01]  /*1720*/  ULEA UR52, UR51, UR52, 0x18 ;  /* 0x0000003433347291 */ /* 0x010fe2000f8ec03f */
[----:B-1----:R-:W-:-:S13]  /*1730*/  R2UR UR4, R0 ;  /* 0x00000000000472ca */ /* 0x002fda00000e0000 */
[----:B------:R-:W-:-:S04]  /*1740*/  ULEA.HI UR5, UR4, UR4, URZ, 0x1 ;  /* 0x0000000404057291 */ /* 0x000fc8000f8f083f */
[----:B------:R-:W-:-:S04]  /*1750*/  ULOP3.LUT UR5, UR5, 0x7fffe, URZ, 0xc0, !UPT ;  /* 0x0007fffe05057892 */ /* 0x000fc8000f8ec03f */
[----:B------:R-:W-:-:S03]  /*1760*/  UIADD3 UR5, UR4, -UR5, URZ ;  /* 0x8000000504057290 */ /* 0x000fc6000fffe03f */
[----:B------:R-:W-:Y:S01]  /*1770*/  ULDC UR4, c[0x0][0x28c] ;  /* 0x0000a30000047ab9 */ /* 0x000fe20000000800 */
[----:B------:R-:W-:Y:S01]  /*1780*/  ULEA UR5, UR5, UR52, 0xd ;  /* 0x0000003405057291 */ /* 0x000fe2000f8e683f */
[----:B------:R-:W-:-:S03]  /*1790*/  ISETP.LT.AND P0, PT, RZ, UR4, PT ;  /* 0x00000004ff007c0c */ /* 0x000fc6000bf01270 */
[----:B------:R-:W-:-:S04]  /*17a0*/  UIADD3 UR5, UR5, 0x8400, URZ ;  /* 0x0000840005057890 */ /* 0x000fc8000fffe03f */
[----:B------:R-:W-:-:S04]  /*17b0*/  USHF.R.U32.HI UR5, URZ, 0x4, UR5 ;  /* 0x000000043f057899 */ /* 0x000fc80008011605 */
[----:B------:R-:W-:Y:S02]  /*17c0*/  ULOP3.LUT UR44, UR5, 0x3fff, URZ, 0xc0, !UPT ;  /* 0x00003fff052c7892 */ /* 0x000fe4000f8ec03f */
[----:B------:R-:W-:Y:S10]  /*17d0*/  @P0 BRA `(.L_x_23) ;  /* 0x0000000000400947 */ /* 0x000ff40003800000 */
[----:B------:R-:W-:Y:S01]  /*17e0*/  MOV R0, 0x0 ;  /* 0x0000000000007802 */ /* 0x000fe20000000f00 */
[----:B------:R-:W-:Y:S01]  /*17f0*/  ULDC.64 UR4, c[0x4][0x70] ;  /* 0x01001c0000047ab9 */ /* 0x000fe20000000a00 */
[----:B------:R-:W-:Y:S01]  /*1800*/  ULDC.64 UR6, c[0x4][0x8] ;  /* 0x0100020000067ab9 */ /* 0x000fe20000000a00 */
[----:B--23--:R-:W-:Y:S01]  /*1810*/  MOV R4, UR4 ;  /* 0x0000000400047c02 */ /* 0x00cfe20008000f00 */
[----:B------:R1:W2:Y:S01]  /*1820*/  LDC.64 R14, c[0x4][R0] ;  /* 0x01000000000e7b82 */ /* 0x0002a20000000a00 */
[----:B------:R-:W-:Y:S01]  /*1830*/  MOV R5, UR5 ;  /* 0x0000000500057c02 */ /* 0x000fe20008000f00 */
[----:B------:R-:W-:Y:S01]  /*1840*/  ULDC.64 UR4, c[0x4][0x78] ;  /* 0x01001e0000047ab9 */ /* 0x000fe20000000a00 */
[----:B------:R-:W-:Y:S01]  /*1850*/  MOV R10, UR6 ;  /* 0x00000006000a7c02 */ /* 0x000fe20008000f00 */
[----:B------:R-:W-:Y:S01]  /*1860*/  IMAD.U32 R6, RZ, RZ, UR4 ;  /* 0x00000004ff067e24 */ /* 0x000fe2000f8e00ff */
[----:B------:R-:W-:Y:S01]  /*1870*/  MOV R7, UR5 ;  /* 0x0000000500077c02 */ /* 0x000fe20008000f00 */
[----:B------:R-:W-:Y:S01]  /*1880*/  IMAD.U32 R11, RZ, RZ, UR7 ;  /* 0x00000007ff0b7e24 */ /* 0x000fe2000f8e00ff */
[----:B------:R-:W-:Y:S01]  /*1890*/  MOV R8, 0x1e1 ;  /* 0x000001e100087802 */ /* 0x000fe20000000f00 */
[----:B------:R-:W-:Y:S01]  /*18a0*/  IMAD.MOV.U32 R13, RZ, RZ, RZ ;  /* 0x000000ffff0d7224 */ /* 0x000fe200078e00ff */
[----:B-1----:R-:W-:-:S07]  /*18b0*/  MOV R12, 0x1 ;  /* 0x00000001000c7802 */ /* 0x002fce0000000f00 */
[----:B------:R-:W-:-:S07]  /*18c0*/  LEPC R20, `(.L_x_23) ;  /* 0x000000001014794e */ /* 0x000fce0000000000 */
[----:B--2--5:R-:W-:Y:S05]  /*18d0*/  CALL.ABS.NOINC R14 ;  /* 0x000000000e007343 */ /* 0x024fea0003c00000 */
.L_x_23:
[----:B------:R-:W-:-:S13]  /*18e0*/  ISETP.NE.AND P0, PT, R97, 0x3, PT ;  /* 0x000000036100780c */ /* 0x000fda0003f05270 */
[----:B------:R-:W-:Y:S05]  /*18f0*/  @!P0 BRA `(.L_x_24) ;  /* 0x0000000000048947 */ /* 0x000fea0003800000 */
[----:B------:R-:W-:Y:S01]  /*1900*/  BPT.TRAP 0x1 ;  /* 0x000000040000795c */ /* 0x000fe20000300000 */
.L_x_24:
[----:B------:R-:W-:Y:S02]  /*1910*/  MOV R3, UR49 ;  /* 0x0000003100037c02 */ /* 0x000fe40008000f00 */
[----:B------:R-:W-:Y:S02]  /*1920*/  MOV R0, UR48 ;  /* 0x0000003000007c02 */ /* 0x000fe40008000f00 */
[----:B------:R-:W-:Y:S02]  /*1930*/  LEA R3, R3, UR52, 0x3 ;  /* 0x0000003403037c11 */ /* 0x000fe4000f8e18ff */
[----:B------:R-:W-:-:S04]  /*1940*/  SHF.L.U32 R0, R0, 0x1f, RZ ;  /* 0x0000001f00007819 */ /* 0x000fc800000006ff */
[----:B------:R1:W4:Y:S01]  /*1950*/  SYNCS.PHASECHK.TRANS64.TRYWAIT P1, [R3+URZ], R0 ;  /* 0x00000000030075a7 */ /* 0x000322000802017f */
[----:B------:R-:W-:Y:S05]  /*1960*/  @!P0 BRA `(.L_x_25) ;  /* 0x0000000000048947 */ /* 0x000fea0003800000 */
[----:B------:R-:W-:Y:S01]  /*1970*/  BPT.TRAP 0x1 ;  /* 0x000000040000795c */ /* 0x000fe20000300000 */
.L_x_25:
[----:B----4-:R-:W-:Y:S05]  /*1980*/  @P1 BRA `(.L_x_26) ;  /* 0x0000000000081947 */ /* 0x010fea0003800000 */
[----:B------:R-:W4:Y:S02]  /*1990*/  SYNCS.PHASECHK.TRANS64.TRYWAIT P1, [R3+URZ], R0 ;  /* 0x00000000030075a7 */ /* 0x000f24000802017f */
[----:B----4-:R-:W-:Y:S05]  /*19a0*/  @!P1 BRA `(.L_x_27) ;  /* 0x000000c000909947 */ /* 0x010fea0003800000 */
.L_x_26:
[----:B------:R-:W-:-:S04]  /*19b0*/  UISETP.LT.AND UP0, UPT, UR50, 0x1, UPT ;  /* 0x000000013200788c */ /* 0x000fc8000bf01270 */
[----:B------:R-:W-:-:S06]  /*19c0*/  USEL UR4, UR50, 0x1, UP0 ;  /* 0x0000000132047887 */ /* 0x000fcc0008000000 */
[----:B-1--4-:R-:W-:Y:S01]  /*19d0*/  IMAD.U32 R0, RZ, RZ, UR4 ;  /* 0x00000004ff007e24 */ /* 0x012fe2000f8e00ff */
[----:B------:R-:W-:Y:S05]  /*19e0*/  WARPSYNC.ALL ;  /* 0x0000000000007948 */ /* 0x000fea0003800000 */
[----:B------:R-:W-:-:S04]  /*19f0*/  IADD3 R0, -R0, UR50, RZ ;  /* 0x0000003200007c10 */ /* 0x000fc8000fffe1ff */
[----:B------:R-:W-:Y:S01]  /*1a00*/  ISETP.GE.AND P1, PT, R0, 0x1, PT ;  /* 0x000000010000780c */ /* 0x000fe20003f26270 */
[----:B------:R-:W-:Y:S01]  /*1a10*/  UIADD3 UR4, UR52, 0x28400, URZ ;  /* 0x0002840034047890 */ /* 0x000fe2000fffe03f */
[----:B------:R-:W-:Y:S01]  /*1a20*/  WARPGROUP.ARRIVE ;  /* 0x00000000000079c5 */ /* 0x000fe20000000000 */
[----:B------:R-:W-:Y:S01]  /*1a30*/  UMOV UR9, 0x40000040 ;  /* 0x4000004000097882 */ /* 0x000fe20000000000 */
[----:B------:R-:W-:Y:S01]  /*1a40*/  UMOV UR11, 0x40000040 ;  /* 0x40000040000b7882 */ /* 0x000fe20000000000 */
[----:B------:R-:W-:-:S04]  /*1a50*/  USHF.R.U32.HI UR4, URZ, 0x4, UR4 ;  /* 0x000000043f047899 */ /* 0x000fc80008011604 */
[----:B------:R-:W-:Y:S02]  /*1a60*/  ULOP3.LUT UR5, UR4, 0x3fff, URZ, 0xc0, !UPT ;  /* 0x00003fff04057892 */ /* 0x000fe4000f8ec03f */
[----:B------:R-:W-:Y:S02]  /*1a70*/  ULOP3.LUT UR4, UR44, 0x10000, URZ, 0xfc, !UPT ;  /* 0x000100002c047892 */ /* 0x000fe4000f8efc3f */
[----:B------:R-:W-:Y:S02]  /*1a80*/  ULOP3.LUT UR5, UR5, 0x10000, URZ, 0xfc, !UPT ;  /* 0x0001000005057892 */ /* 0x000fe4000f8efc3f */
[----:B------:R-:W-:Y:S02]  /*1a90*/  ULEA UR7, UR49, UR4, 0xb ;  /* 0x0000000431077291 */ /* 0x000fe4000f8e583f */
[----:B------:R-:W-:Y:S02]  /*1aa0*/  ULEA UR6, UR49, UR5, 0x9 ;  /* 0x0000000531067291 */ /* 0x000fe4000f8e483f */
[----:B------:R-:W-:-:S03]  /*1ab0*/  UIADD3 UR12, UR7, 0x400, URZ ;  /* 0x00000400070c7890 */ /* 0x000fc6000fffe03f */
[----:B------:R-:W-:Y:S02]  /*1ac0*/  UMOV UR8, UR7 ;  /* 0x0000000700087c82 */ /* 0x000fe40008000000 */
[----:B------:R-:W-:Y:S02]  /*1ad0*/  UMOV UR10, UR6 ;  /* 0x00000006000a7c82 */ /* 0x000fe40008000000 */
[----:B------:R-:W-:Y:S01]  /*1ae0*/  HGMMA.64x64x16.F32 R56, gdesc[UR8], RZ, !UPT, gsb0 ;  /* 0x00e00000083879f0 */ /* 0x000fe2000c0008ff */
[----:B------:R-:W-:Y:S01]  /*1af0*/  UMOV UR8, UR12 ;  /* 0x0000000c00087c82 */ /* 0x000fe20008000000 */
[----:B------:R-:W-:Y:S01]  /*1b00*/  UMOV UR9, 0x40000040 ;  /* 0x4000004000097882 */ /* 0x000fe20000000000 */
[----:B------:R-:W-:Y:S01]  /*1b10*/  UIADD3 UR12, UR7, 0x402, URZ ;  /* 0x00000402070c7890 */ /* 0x000fe2000fffe03f */
[----:B------:R-:W-:Y:S02]  /*1b20*/  WARPGROUP.DEPBAR.LE gsb0, 0x0 ;  /* 0x00008000000079c5 */ /* 0x000fe40000010000 */
[----:B------:R-:W-:-:S06]  /*1b30*/  WARPGROUP.ARRIVE ;  /* 0x00000000000079c5 */ /* 0x000fcc0000000000 */
[----:B------:R-:W-:Y:S01]  /*1b40*/  HGMMA.64x64x16.F32 R24, gdesc[UR8], RZ, !UPT, gsb0 ;  /* 0x00e00000081879f0 */ /* 0x000fe2000c0008ff */
[----:B------:R-:W-:Y:S02]  /*1b50*/  UIADD3 UR8, UR7, 0x2, URZ ;  /* 0x0000000207087890 */ /* 0x000fe4000fffe03f */
[----:B------:R-:W-:Y:S01]  /*1b60*/  UIADD3 UR10, UR6, 0x2, URZ ;  /* 0x00000002060a7890 */ /* 0x000fe2000fffe03f */
[----:B------:R-:W-:Y:S01]  /*1b70*/  UMOV UR9, 0x40000040 ;  /* 0x4000004000097882 */ /* 0x000fe20000000000 */
[----:B------:R-:W-:Y:S01]  /*1b80*/  UMOV UR11, 0x40000040 ;  /* 0x40000040000b7882 */ /* 0x000fe20000000000 */
[----:B------:R-:W-:Y:S02]  /*1b90*/  WARPGROUP.DEPBAR.LE gsb0, 0x0 ;  /* 0x00008000000079c5 */ /* 0x000fe40000010000 */
[----:B------:R-:W-:-:S06]  /*1ba0*/  WARPGROUP.ARRIVE ;  /* 0x00000000000079c5 */ /* 0x000fcc0000000000 */
[----:B------:R-:W-:Y:S01]  /*1bb0*/  HGMMA.64x64x16.F32 R56, gdesc[UR8], R56, gsb0 ;  /* 0x00e00000083879f0 */ /* 0x000fe20008000838 */
[----:B------:R-:W-:Y:S01]  /*1bc0*/  UMOV UR8, UR12 ;  /* 0x0000000c00087c82 */ /* 0x000fe20008000000 */
[----:B------:R-:W-:Y:S01]  /*1bd0*/  UMOV UR9, 0x40000040 ;  /* 0x4000004000097882 */ /* 0x000fe20000000000 */
[----:B------:R-:W-:Y:S01]  /*1be0*/  UIADD3 UR12, UR7, 0x404, URZ ;  /* 0x00000404070c7890 */ /* 0x000fe2000fffe03f */
[----:B------:R-:W-:Y:S02]  /*1bf0*/  WARPGROUP.DEPBAR.LE gsb0, 0x0 ;  /* 0x00008000000079c5 */ /* 0x000fe40000010000 */
[----:B------:R-:W-:-:S06]  /*1c00*/  WARPGROUP.ARRIVE ;  /* 0x00000000000079c5 */ /* 0x000fcc0000000000 */
[----:B------:R-:W-:Y:S01]  /*1c10*/  HGMMA.64x64x16.F32 R24, gdesc[UR8], R24, gsb0 ;  /* 0x00e00000081879f0 */ /* 0x000fe20008000818 */
        /* <DEDUP_REMOVED lines=9> */
[----:B------:R-:W-:Y:S02]  /*1cb0*/  WARPGROUP.DEPBAR.LE gsb0, 0x0 ;  /* 0x00008000000079c5 */ /* 0x000fe40000010000 */
[----:B------:R-:W-:-:S06]  /*1cc0*/  WARPGROUP.ARRIVE ;  /* 0x00000000000079c5 */ /* 0x000fcc0000000000 */
[----:B------:R-:W-:Y:S01]  /*1cd0*/  HGMMA.64x64x16.F32 R24, gdesc[UR8], R24, gsb0 ;  /* 0x00e00000081879f0 */ /* 0x000fe20008000818 */
[----:B------:R-:W-:Y:S02]  /*1ce0*/  UIADD3 UR8, UR7, 0x6, URZ ;  /* 0x0000000607087890 */ /* 0x000fe4000fffe03f */
[----:B------:R-:W-:Y:S01]  /*1cf0*/  UIADD3 UR10, UR6, 0x6, URZ ;  /* 0x00000006060a7890 */ /* 0x000fe2000fffe03f */
[----:B------:R-:W-:Y:S01]  /*1d00*/  UMOV UR9, 0x40000040 ;  /* 0x4000004000097882 */ /* 0x000fe20000000000 */
[----:B------:R-:W-:Y:S01]  /*1d10*/  UMOV UR11, 0x40000040 ;  /* 0x40000040000b7882 */ /* 0x000fe20000000000 */
[----:B------:R-:W-:Y:S01]  /*1d20*/  UIADD3 UR7, UR7, 0x406, URZ ;  /* 0x0000040607077890 */ /* 0x000fe2000fffe03f */
[----:B------:R-:W-:Y:S02]  /*1d30*/  WARPGROUP.DEPBAR.LE gsb0, 0x0 ;  /* 0x00008000000079c5 */ /* 0x000fe40000010000 */
[----:B------:R-:W-:-:S06]  /*1d40*/  WARPGROUP.ARRIVE ;  /* 0x00000000000079c5 */ /* 0x000fcc0000000000 */
[----:B------:R-:W-:Y:S01]  /*1d50*/  HGMMA.64x64x16.F32 R56, gdesc[UR8], R56, gsb0 ;  /* 0x00e00000083879f0 */ /* 0x000fe20008000838 */
[----:B------:R-:W-:Y:S01]  /*1d60*/  UMOV UR8, UR7 ;  /* 0x0000000700087c82 */ /* 0x000fe20008000000 */
[----:B------:R-:W-:Y:S01]  /*1d70*/  UMOV UR9, 0x40000040 ;  /* 0x4000004000097882 */ /* 0x000fe20000000000 */
[----:B------:R-:W-:Y:S02]  /*1d80*/  WARPGROUP.DEPBAR.LE gsb0, 0x0 ;  /* 0x00008000000079c5 */ /* 0x000fe40000010000 */
[----:B------:R-:W-:-:S06]  /*1d90*/  WARPGROUP.ARRIVE ;  /* 0x00000000000079c5 */ /* 0x000fcc0000000000 */
[----:B------:R-:W-:Y:S03]  /*1da0*/  HGMMA.64x64x16.F32 R24, gdesc[UR8], R24, gsb0 ;  /* 0x00e00000081879f0 */ /* 0x000fe60008000818 */
[----:B------:R-:W-:Y:S02]  /*1db0*/  WARPGROUP.DEPBAR.LE gsb0, 0x0 ;  /* 0x00008000000079c5 */ /* 0x000fe40000010000 */
[----:B------:R-:W-:Y:S05]  /*1dc0*/  @!P1 BRA `(.L_x_28) ;  /* 0x0000000400709947 */ /* 0x000fea0003800000 */
[----:B------:R-:W-:Y:S02]  /*1dd0*/  UIADD3 UR6, UR49, 0x1, URZ ;  /* 0x0000000131067890 */ /* 0x000fe4000fffe03f */
[----:B------:R-:W-:Y:S02]  /*1de0*/  MOV R3, UR49 ;  /* 0x0000003100037c02 */ /* 0x000fe40008000f00 */
[----:B------:R-:W-:-:S04]  /*1df0*/  UISETP.NE.AND UP0, UPT, UR6, 0x4, UPT ;  /* 0x000000040600788c */ /* 0x000fc8000bf05270 */
[----:B------:R-:W-:Y:S02]  /*1e00*/  USEL UR7, URZ, 0x1, UP0 ;  /* 0x000000013f077887 */ /* 0x000fe40008000000 */
[----:B------:R-:W-:Y:S02]  /*1e10*/  USEL UR6, UR6, URZ, UP0 ;  /* 0x0000003f06067287 */ /* 0x000fe40008000000 */
[----:B------:R-:W-:-:S06]  /*1e20*/  ULOP3.LUT UR7, UR48, UR7, URZ, 0x3c, !UPT ;  /* 0x0000000730077292 */ /* 0x000fcc000f8e3c3f */
[----:B------:R-:W-:-:S07]  /*1e30*/  MOV R6, UR7 ;  /* 0x0000000700067c02 */ /* 0x000fce0008000f00 */
.L_x_35:
[----:B------:R-:W-:Y:S05]  /*1e40*/  @!P0 BRA `(.L_x_29) ;  /* 0x0000000000048947 */ /* 0x000fea0003800000 */
[----:B------:R-:W-:Y:S01]  /*1e50*/  BPT.TRAP 0x1 ;  /* 0x000000040000795c */ /* 0x000fe20000300000 */
.L_x_29:
[----:B------:R-:W-:Y:S01]  /*1e60*/  ULEA UR7, UR6, UR52, 0x3 ;  /* 0x0000003406077291 */ /* 0x000fe2000f8e183f */
[----:B--23--:R-:W-:-:S08]  /*1e70*/  SHF.L.U32 R4, R6, 0x1f, RZ ;  /* 0x0000001f06047819 */ /* 0x00cfd000000006ff */
[----:B------:R1:W2:Y:S01]  /*1e80*/  SYNCS.PHASECHK.TRANS64.TRYWAIT P1, [UR7], R4 ;  /* 0x00000004ff0075a7 */ /* 0x0002a20008020147 */
[----:B------:R-:W-:Y:S05]  /*1e90*/  @!P0 BRA `(.L_x_30) ;  /* 0x0000000000048947 */ /* 0x000fea0003800000 */
[----:B------:R-:W-:Y:S01]  /*1ea0*/  BPT.TRAP 0x1 ;  /* 0x000000040000795c */ /* 0x000fe20000300000 */
.L_x_30:
[----:B--2---:R-:W-:Y:S05]  /*1eb0*/  @P1 BRA `(.L_x_31) ;  /* 0x0000000000081947 */ /* 0x004fea0003800000 */
[----:B------:R-:W2:Y:S02]  /*1ec0*/  SYNCS.PHASECHK.TRANS64.TRYWAIT P1, [UR7], R4 ;  /* 0x00000004ff0075a7 */ /* 0x000ea40008020147 */
[----:B--2---:R-:W-:Y:S05]  /*1ed0*/  @!P1 BRA `(.L_x_32) ;  /* 0x000000bc00589947 */ /* 0x004fea0003800000 */
.L_x_31:
[----:B------:R-:W-:Y:S01]  /*1ee0*/  ULEA UR7, UR6, UR5, 0x9 ;  /* 0x0000000506077291 */ /* 0x000fe2000f8e483f */
[----:B------:R-:W-:Y:S01]  /*1ef0*/  WARPGROUP.ARRIVE ;  /* 0x00000000000079c5 */ /* 0x000fe20000000000 */
[----:B------:R-:W-:Y:S01]  /*1f00*/  ULEA UR12, UR6, UR4, 0xb ;  /* 0x00000004060c7291 */ /* 0x000fe2000f8e583f */
[----:B------:R-:W-:Y:S01]  /*1f10*/  UMOV UR11, 0x40000040 ;  /* 0x40000040000b7882 */ /* 0x000fe20000000000 */
[----:B------:R-:W-:Y:S02]  /*1f20*/  UMOV UR9, 0x40000040 ;  /* 0x4000004000097882 */ /* 0x000fe40000000000 */
[----:B------:R-:W-:Y:S01]  /*1f30*/  UIADD3 UR13, UR12, 0x400, URZ ;  /* 0x000004000c0d7890 */ /* 0x000fe2000fffe03f */
[----:B------:R-:W-:Y:S02]  /*1f40*/  UMOV UR10, UR7 ;  /* 0x00000007000a7c82 */ /* 0x000fe40008000000 */
[----:B------:R-:W-:Y:S02]  /*1f50*/  UMOV UR8, UR12 ;  /* 0x0000000c00087c82 */ /* 0x000fe40008000000 */
[----:B------:R-:W-:Y:S01]  /*1f60*/  HGMMA.64x64x16.F32 R56, gdesc[UR8], R56, gsb0 ;  /* 0x00e00000083879f0 */ /* 0x000fe20008000838 */
[----:B------:R-:W-:Y:S01]  /*1f70*/  UMOV UR9, 0x40000040 ;  /* 0x4000004000097882 */ /* 0x000fe20000000000 */
[----:B------:R-:W-:Y:S01]  /*1f80*/  UMOV UR8, UR13 ;  /* 0x0000000d00087c82 */ /* 0x000fe20008000000 */
[----:B------:R-:W-:Y:S01]  /*1f90*/  UIADD3 UR13, UR12, 0x402, URZ ;  /* 0x000004020c0d7890 */ /* 0x000fe2000fffe03f */
[----:B------:R-:W-:-:S02]  /*1fa0*/  WARPGROUP.DEPBAR.LE gsb0, 0x0 ;  /* 0x00008000000079c5 */ /* 0x000fc40000010000 */
        /* <DEDUP_REMOVED lines=42> */
[----:B------:R-:W-:Y:S01]  /*2250*/  BPT.TRAP 0x1 ;  /* 0x000000040000795c */ /* 0x000fe20000300000 */
.L_x_33:
[----:B------:R-:W-:-:S13]  /*2260*/  ISETP.NE.AND P1, PT, R88, RZ, PT ;  /* 0x000000ff5800720c */ /* 0x000fda0003f25270 */
[----:B-12---:R-:W-:-:S05]  /*2270*/  @P1 LEA R4, R3, UR52, 0x3 ;  /* 0x0000003403041c11 */ /* 0x006fca000f8e18ff */
[----:B------:R-:W-:-:S05]  /*2280*/  @P1 VIADD R4, R4, 0x20 ;  /* 0x0000002004041836 */ /* 0x000fca0000000000 */
[----:B------:R-:W-:-:S04]  /*2290*/  @P1 PRMT R4, R89, 0x654, R4 ;  /* 0x0000065459041816 */ /* 0x000fc80000000004 */
[----:B------:R1:W-:Y:S01]  /*22a0*/  @P1 SYNCS.ARRIVE.TRANS64.RED.A1T0 RZ, [R4+URZ], RZ ;  /* 0x000000ff04ff19a7 */ /* 0x0003e2000810043f */
[----:B------:R-:W-:-:S13]  /*22b0*/  ISETP.GT.U32.AND P1, PT, R22, 0x1, PT ;  /* 0x000000011600780c */ /* 0x000fda0003f24070 */
[----:B-1----:R-:W-:Y:S05]  /*22c0*/  @P1 BRA `(.L_x_34) ;  /* 0x0000000000041947 */ /* 0x002fea0003800000 */
[----:B------:R-:W-:Y:S01]  /*22d0*/  BPT.TRAP 0x1 ;  /* 0x000000040000795c */ /* 0x000fe20000300000 */
.L_x_34:
[----:B------:R-:W-:Y:S01]  /*22e0*/  UIADD3 UR6, UR6, 0x1, URZ ;  /* 0x0000000106067890 */ /* 0x000fe2000fffe03f */
[C---:B------:R-:W-:Y:S02]  /*22f0*/  ISETP.GT.AND P2, PT, R0.reuse, 0x1, PT ;  /* 0x000000010000780c */ /* 0x040fe40003f44270 */
[----:B------:R-:W-:Y:S01]  /*2300*/  IADD3 R3, R3, 0x1, RZ ;  /* 0x0000000103037810 */ /* 0x000fe20007ffe0ff */
[----:B------:R-:W-:Y:S01]  /*2310*/  UISETP.NE.AND UP0, UPT, UR6, 0x4, UPT ;  /* 0x000000040600788c */ /* 0x000fe2000bf05270 */
[----:B------:R-:W-:Y:S02]  /*2320*/  IADD3 R0, R0, -0x1, RZ ;  /* 0xffffffff00007810 */ /* 0x000fe40007ffe0ff */
[C---:B------:R-:W-:Y:S01]  /*2330*/  ISETP.NE.AND P1, PT, R3.reuse, 0x4, PT ;  /* 0x000000040300780c */ /* 0x040fe20003f25270 */
[----:B------:R-:W-:Y:S02]  /*2340*/  USEL UR7, URZ, 0x1, UP0 ;  /* 0x000000013f077887 */ /* 0x000fe40008000000 */
[----:B------:R-:W-:Y:S01]  /*2350*/  USEL UR6, UR6, URZ, UP0 ;  /* 0x0000003f06067287 */ /* 0x000fe20008000000 */
[----:B------:R-:W-:-:S03]  /*2360*/  SEL R3, R3, RZ, P1 ;  /* 0x000000ff03037207 */ /* 0x000fc60000800000 */
[----:B------:R-:W-:Y:S01]  /*2370*/  LOP3.LUT R6, R6, UR7, RZ, 0x3c, !PT ;  /* 0x0000000706067c12 */ /* 0x000fe2000f8e3cff */
[----:B------:R-:W-:Y:S07]  /*2380*/  @P2 BRA `(.L_x_35) ;  /* 0xfffffff800ac2947 */ /* 0x000fee000383ffff */
.L_x_28:
[----:B------:R-:W1:Y:S02]  /*2390*/  LDC R0, c[0x0][0x28c] ;  /* 0x0000a300ff007b82 */ /* 0x000e640000000800 */
[----:B-1----:R-:W-:-:S13]  /*23a0*/  ISETP.GE.AND P1, PT, R0, 0x1, PT ;  /* 0x000000010000780c */ /* 0x002fda0003f26270 */
[----:B------:R-:W-:Y:S05]  /*23b0*/  @!P1 BRA `(.L_x_36) ;  /* 0x0000000000449947 */ /* 0x000fea0003800000 */
[----:B------:R-:W-:Y:S05]  /*23c0*/  @!P0 BRA `(.L_x_37) ;  /* 0x0000000000048947 */ /* 0x000fea0003800000 */
[----:B------:R-:W-:Y:S01]  /*23d0*/  BPT.TRAP 0x1 ;  /* 0x000000040000795c */ /* 0x000fe20000300000 */
.L_x_37:
[----:B------:R-:W-:Y:S01]  /*23e0*/  ISETP.NE.AND P0, PT, R88, RZ, PT ;  /* 0x000000ff5800720c */ /* 0x000fe20003f05270 */
[----:B------:R-:W-:Y:S01]  /*23f0*/  UISETP.LT.AND UP1, UPT, UR50, 0x1, UPT ;  /* 0x000000013200788c */ /* 0x000fe2000bf21270 */
[----:B------:R-:W-:-:S11]  /*2400*/  MOV R3, UR52 ;  /* 0x0000003400037c02 */ /* 0x000fd60008000f00 */
[----:B------:R-:W-:-:S05]  /*2410*/  VOTEU.ANY UP0, P0 ;  /* 0x00000000003f7886 */ /* 0x000fca0000000100 */
[----:B------:R-:W-:-:S04]  /*2420*/  @UP0 USEL UR4, UR50, 0x1, UP1 ;  /* 0x0000000132040887 */ /* 0x000fc80008800000 */
[----:B------:R-:W-:-:S06]  /*2430*/  @UP0 UIADD3 UR4, UR49, UR50, -UR4 ;  /* 0x0000003231040290 */ /* 0x000fcc000fffe804 */
[----:B------:R-:W-:-:S05]  /*2440*/  IMAD.U32 R0, RZ, RZ, UR4 ;  /* 0x00000004ff007e24 */ /* 0x000fca000f8e00ff */
[----:B------:R-:W-:-:S04]  /*2450*/  @P0 SHF.L.U32 R0, R0, 0x3, RZ ;  /* 0x0000000300000819 */ /* 0x000fc800000006ff */
[----:B------:R-:W-:-:S04]  /*2460*/  @P0 LOP3.LUT R0, R0, 0x18, RZ, 0xc0, !PT ;  /* 0x0000001800000812 */ /* 0x000fc800078ec0ff */
[----:B------:R-:W-:-:S04]  /*2470*/  @P0 IADD3 R0, R3, 0x20, R0 ;  /* 0x0000002003000810 */ /* 0x000fc80007ffe000 */
[----:B------:R-:W-:-:S04]  /*2480*/  @P0 PRMT R0, R89, 0x654, R0 ;  /* 0x0000065459000816 */ /* 0x000fc80000000000 */
[----:B------:R1:W-:Y:S01]  /*2490*/  @P0 SYNCS.ARRIVE.TRANS64.RED.A1T0 RZ, [R0+URZ], RZ ;  /* 0x000000ff00ff09a7 */ /* 0x0003e2000810043f */
[----:B------:R-:W-:-:S13]  /*24a0*/  ISETP.GT.U32.AND P0, PT, R22, 0x1, PT ;  /* 0x000000011600780c */ /* 0x000fda0003f04070 */
[----:B-1----:R-:W-:Y:S05]  /*24b0*/  @P0 BRA `(.L_x_36) ;  /* 0x0000000000040947 */ /* 0x002fea0003800000 */
[----:B------:R-:W-:Y:S01]  /*24c0*/  BPT.TRAP 0x1 ;  /* 0x000000040000795c */ /* 0x000fe20000300000 */
.L_x_36:
[----:B------:R-:W-:Y:S01]  /*24d0*/  UIADD3 UR4, UR52, 0x200, URZ ;  /* 0x0000020034047890 */ /* 0x000fe2000fffe03f */
[----:B------:R-:W-:Y:S02]  /*24e0*/  R2UR UR46, R23 ;  /* 0x00000000172e72ca */ /* 0x000fe400000e0000 */
[----:B------:R-:W-:Y:S01]  /*24f0*/  R2UR UR45, R94 ;  /* 0x000000005e2d72ca */ /* 0x000fe200000e0000 */
[----:B------:R-:W-:-:S06]  /*2500*/  ULOP3.LUT UP0, URZ, UR4, 0x1bf, URZ, 0xc0, !UPT ;  /* 0x000001bf043f7892 */ /* 0x000fcc000f80c03f */
[----:B------:R-:W-:-:S04]  /*2510*/  PLOP3.LUT P0, PT, PT, PT, UP0, 0x80, 0x0 ;  /* 0x000000000000781c */ /* 0x000fc80003f0f008 */
[----:B------:R-:W-:Y:S02]  /*2520*/  USHF.L.U32 UR46, UR46, 0x8, URZ ;  /* 0x000000082e2e7899 */ /* 0x000fe4000800063f */
[----:B------:R-:W-:-:S07]  /*2530*/  USHF.L.U32 UR45, UR45, 0x6, URZ ;  /* 0x000000062d2d7899 */ /* 0x000fce000800063f */
[----:B------:R-:W-:Y:S05]  /*2540*/  @!P0 BRA `(.L_x_38) ;  /* 0x00000000007c8947 */ /* 0x000fea0003800000 */
[----:B------:R-:W-:Y:S01]  /*2550*/  MOV R23, 0x0 ;  /* 0x0000000000177802 */ /* 0x000fe20000000f00 */
[----:B------:R-:W-:Y:S01]  /*2560*/  ULDC.64 UR4, c[0x4][0x80] ;  /* 0x0100200000047ab9 */ /* 0x000fe20000000a00 */
[----:B------:R-:W-:Y:S01]  /*2570*/  ULDC.64 UR6, c[0x4][0x10] ;  /* 0x0100040000067ab9 */ /* 0x000fe20000000a00 */
[----:B--23--:R-:W-:Y:S01]  /*2580*/  IMAD.U32 R4, RZ, RZ, UR4 ;  /* 0x00000004ff047e24 */ /* 0x00cfe2000f8e00ff */
[----:B------:R1:W2:Y:S01]  /*2590*/  LDC.64 R14, c[0x4][R23] ;  /* 0x01000000170e7b82 */ /* 0x0002a20000000a00 */
[----:B------:R-:W-:Y:S01]  /*25a0*/  MOV R5, UR5 ;  /* 0x0000000500057c02 */ /* 0x000fe20008000f00 */
[----:B------:R-:W-:Y:S01]  /*25b0*/  ULDC.64 UR4, c[0x4][0x88] ;  /* 0x0100220000047ab9 */ /* 0x000fe20000000a00 */
[----:B------:R-:W-:Y:S01]  /*25c0*/  MOV R10, UR6 ;  /* 0x00000006000a7c02 */ /* 0x000fe20008000f00 */
[----:B------:R-:W-:Y:S01]  /*25d0*/  IMAD.U32 R7, RZ, RZ, UR5 ;  /* 0x00000005ff077e24 */ /* 0x000fe2000f8e00ff */
[----:B------:R-:W-:Y:S01]  /*25e0*/  MOV R6, UR4 ;  /* 0x0000000400067c02 */ /* 0x000fe20008000f00 */
[----:B------:R-:W-:Y:S01]  /*25f0*/  IMAD.MOV.U32 R8, RZ, RZ, 0x70 ;  /* 0x00000070ff087424 */ /* 0x000fe200078e00ff */
[----:B------:R-:W-:-:S02]  /*2600*/  MOV R11, UR7 ;  /* 0x00000007000b7c02 */ /* 0x000fc40008000f00 */
[----:B------:R-:W-:Y:S02]  /*2610*/  MOV R12, 0x1 ;  /* 0x00000001000c7802 */ /* 0x000fe40000000f00 */
[----:B-1----:R-:W-:-:S07]  /*2620*/  MOV R13, RZ ;  /* 0x000000ff000d7202 */ /* 0x002fce0000000f00 */
[----:B------:R-:W-:-:S07]  /*2630*/  LEPC R20, `(.L_x_39) ;  /* 0x000000001014794e */ /* 0x000fce0000000000 */
[----:B--2--5:R-:W-:Y:S05]  /*2640*/  CALL.ABS.NOINC R14 ;  /* 0x000000000e007343 */ /* 0x024fea0003c00000 */
.L_x_39:
[----:B------:R1:W2:Y:S01]  /*2650*/  LDC.64 R14, c[0x4][R23] ;  /* 0x01000000170e7b82 */ /* 0x0002a20000000a00 */
[----:B------:R-:W-:Y:S01]  /*2660*/  ULDC.64 UR4, c[0x4][0x80] ;  /* 0x0100200000047ab9 */ /* 0x000fe20000000a00 */
[----:B------:R-:W-:Y:S01]  /*2670*/  ULDC.64 UR6, c[0x4][0x10] ;  /* 0x0100040000067ab9 */ /* 0x000fe20000000a00 */
[----:B------:R-:W-:Y:S01]  /*2680*/  IMAD.U32 R4, RZ, RZ, UR4 ;  /* 0x00000004ff047e24 */ /* 0x000fe2000f8e00ff */
        /* <DEDUP_REMOVED lines=10> */
[----:B--2---:R-:W-:Y:S05]  /*2730*/  CALL.ABS.NOINC R14 ;  /* 0x000000000e007343 */ /* 0x004fea0003c00000 */
.L_x_38:
[----:B------:R-:W1:Y:S02]  /*2740*/  LDC.64 R8, c[0x0][0x590] ;  /* 0x00016400ff087b82 */ /* 0x000e640000000a00 */
[----:B-1----:R-:W-:-:S04]  /*2750*/  ISETP.NE.U32.AND P2, PT, R8, RZ, PT ;  /* 0x000000ff0800720c */ /* 0x002fc80003f45070 */
[----:B------:R-:W-:-:S13]  /*2760*/  ISETP.NE.AND.EX P2, PT, R9, RZ, PT, P2 ;  /* 0x000000ff0900720c */ /* 0x000fda0003f45320 */
[----:B------:R-:W-:Y:S05]  /*2770*/  @!P2 BRA `(.L_x_40) ;  /* 0x000000000034a947 */ /* 0x000fea0003800000 */
[----:B------:R-:W-:Y:S02]  /*2780*/  ULDC.64 UR4, c[0x0][0x588] ;  /* 0x0001620000047ab9 */ /* 0x000fe40000000a00 */
[----:B------:R-:W-:-:S04]  /*2790*/  ISETP.NE.U32.AND P0, PT, RZ, UR4, PT ;  /* 0x00000004ff007c0c */ /* 0x000fc8000bf05070 */
[----:B------:R-:W-:-:S13]  /*27a0*/  ISETP.NE.AND.EX P0, PT, RZ, UR5, PT, P0 ;  /* 0x00000005ff007c0c */ /* 0x000fda000bf05300 */
[----:B------:R-:W-:Y:S05]  /*27b0*/  @!P0 BRA `(.L_x_41) ;  /* 0x0000000000188947 */ /* 0x000fea0003800000 */
[----:B--23--:R-:W1:Y:S01]  /*27c0*/  LDC.64 R4, c[0x0][0x588] ;  /* 0x00016200ff047b82 */ /* 0x00ce620000000a00 */
[----:B------:R-:W-:-:S04]  /*27d0*/  IMAD R3, R8, UR47, RZ ;  /* 0x0000002f08037c24 */ /* 0x000fc8000f8e02ff */
[----:B-1----:R-:W-:-:S05]  /*27e0*/  IMAD.WIDE R4, R3, 0x4, R4 ;  /* 0x0000000403047825 */ /* 0x002fca00078e0204 */
[----:B-----5:R1:W5:Y:S01]  /*27f0*/  LDG.E R91, desc[UR40][R4.64] ;  /* 0x00000028045b7981 */ /* 0x020362000c1e1900 */
[----:B------:R-:W-:Y:S01]  /*2800*/  IMAD.MOV.U32 R90, RZ, RZ, 0x1 ;  /* 0x00000001ff5a7424 */ /* 0x000fe200078e00ff */
[----:B------:R-:W-:Y:S06]  /*2810*/  BRA `(.L_x_40) ;  /* 0x00000000000c7947 */ /* 0x000fec0003800000 */
.L_x_41:
[----:B------:R-:W-:Y:S01]  /*2820*/  ULDC UR4, c[0x0][0x580] ;  /* 0x0001600000047ab9 */ /* 0x000fe20000000800 */
[----:B------:R-:W-:Y:S02]  /*2830*/  MOV R90, 0x1 ;  /* 0x00000001005a7802 */ /* 0x000fe40000000f00 */
[----:B-----5:R-:W-:-:S07]  /*2840*/  MOV R91, UR4 ;  /* 0x00000004005b7c02 */ /* 0x020fce0008000f00 */
.L_x_40:
[----:B------:R-:W4:Y:S02]  /*2850*/  LDC.64 R6, c[0x0][0x5b0] ;  /* 0x00016c00ff067b82 */ /* 0x000f240000000a00 */
[----:B----4-:R-:W-:-:S04]  /*2860*/  ISETP.NE.U32.AND P0, PT, R6, RZ, PT ;  /* 0x000000ff0600720c */ /* 0x010fc80003f05070 */
[----:B------:R-:W-:-:S13]  /*2870*/  ISETP.NE.AND.EX P0, PT, R7, RZ, PT, P0 ;  /* 0x000000ff0700720c */ /* 0x000fda0003f05300 */
[----:B------:R-:W-:Y:S05]  /*2880*/  @!P0 BRA `(.L_x_42) ;  /* 0x00000000002c8947 */ /* 0x000fea0003800000 */
[----:B------:R-:W-:Y:S02]  /*2890*/  ULDC.64 UR4, c[0x0][0x5a8] ;  /* 0x00016a0000047ab9 */ /* 0x000fe40000000a00 */
[----:B------:R-:W-:-:S04]  /*28a0*/  ISETP.NE.U32.AND P0, PT, RZ, UR4, PT ;  /* 0x00000004ff007c0c */ /* 0x000fc8000bf05070 */
[----:B------:R-:W-:-:S13]  /*28b0*/  ISETP.NE.AND.EX P0, PT, RZ, UR5, PT, P0 ;  /* 0x00000005ff007c0c */ /* 0x000fda000bf05300 */
[----:B------:R-:W-:Y:S05]  /*28c0*/  @!P0 BRA `(.L_x_43) ;  /* 0x0000000000148947 */ /* 0x000fea0003800000 */
[----:B-123--:R-:W1:Y:S01]  /*28d0*/  LDC.64 R4, c[0x0][0x5a8] ;  /* 0x00016a00ff047b82 */ /* 0x00ee620000000a00 */
[----:B------:R-:W-:-:S04]  /*28e0*/  IMAD R3, R6, UR47, RZ ;  /* 0x0000002f06037c24 */ /* 0x000fc8000f8e02ff */
[----:B-1----:R-:W-:-:S05]  /*28f0*/  IMAD.WIDE R4, R3, 0x4, R4 ;  /* 0x0000000403047825 */ /* 0x002fca00078e0204 */
[----:B-----5:R4:W5:Y:S01]  /*2900*/  LDG.E R93, desc[UR40][R4.64] ;  /* 0x00000028045d7981 */ /* 0x020962000c1e1900 */
[----:B------:R-:W-:Y:S05]  /*2910*/  BRA `(.L_x_42) ;  /* 0x0000000000087947 */ /* 0x000fea0003800000 */
.L_x_43:
[----:B------:R-:W-:Y:S02]  /*2920*/  ULDC UR4, c[0x0][0x5a0] ;  /* 0x0001680000047ab9 */ /* 0x000fe40000000800 */
[----:B-----5:R-:W-:-:S07]  /*2930*/  IMAD.U32 R93, RZ, RZ, UR4 ;  /* 0x00000004ff5d7e24 */ /* 0x020fce000f8e00ff */
.L_x_42:
[----:B------:R-:W-:Y:S01]  /*2940*/  ULDC.64 UR4, c[0x0][0x588] ;  /* 0x0001620000047ab9 */ /* 0x000fe20000000a00 */
[----:B------:R-:W-:Y:S01]  /*2950*/  ISETP.NE.U32.AND P3, PT, R8, RZ, PT ;  /* 0x000000ff0800720c */ /* 0x000fe20003f65070 */
[----:B------:R-:W-:Y:S02]  /*2960*/  UISETP.NE.U32.AND UP0, UPT, UR4, URZ, UPT ;  /* 0x0000003f0400728c */ /* 0x000fe4000bf05070 */
[----:B------:R-:W-:Y:S02]  /*2970*/  ISETP.NE.U32.AND P4, PT, RZ, UR4, PT ;  /* 0x00000004ff007c0c */ /* 0x000fe4000bf85070 */
[----:B------:R-:W-:Y:S01]  /*2980*/  ISETP.NE.AND.EX P3, PT, R9, RZ, PT, P3 ;  /* 0x000000ff0900720c */ /* 0x000fe20003f65330 */
[----:B------:R-:W-:Y:S02]  /*2990*/  UISETP.NE.AND.EX UP0, UPT, UR5, URZ, UPT, UP0 ;  /* 0x0000003f0500728c */ /* 0x000fe4000bf05300 */
[----:B------:R-:W-:Y:S02]  /*29a0*/  ISETP.NE.AND.EX P4, PT, RZ, UR5, PT, P4 ;  /* 0x00000005ff007c0c */ /* 0x000fe4000bf85340 */
[----:B------:R-:W-:-:S02]  /*29b0*/  PLOP3.LUT P0, PT, PT, PT, PT, 0x8, 0x0 ;  /* 0x000000000000781c */ /* 0x000fc40003f0e170 */
[----:B------:R-:W-:-:S04]  /*29c0*/  PLOP3.LUT P1, PT, PT, PT, UP0, 0x80, 0x0 ;  /* 0x000000000000781c */ /* 0x000fc80003f2f008 */
[----:B------:R-:W-:-:S05]  /*29d0*/  PLOP3.LUT P1, PT, P1, PT, PT, 0x8, 0x0 ;  /* 0x000000000000781c */ /* 0x000fca0000f2e170 */
[----:B------:R-:W-:Y:S08]  /*29e0*/  @P4 BRA P3, `(.L_x_44) ;  /* 0x0000000000244947 */ /* 0x000ff00001800000 */
[----:B------:R-:W-:Y:S04]  /*29f0*/  BSSY B0, `(.L_x_44) ;  /* 0x0000008000007945 */ /* 0x000fe80003800000 */
[----:B------:R-:W-:Y:S05]  /*2a00*/  @!P2 BRA `(.L_x_45) ;  /* 0x000000000014a947 */ /* 0x000fea0003800000 */
[----:B------:R-:W-:Y:S02]  /*2a10*/  LOP3.LUT P3, RZ, R90, 0xff, RZ, 0xc0, !PT ;  /* 0x000000ff5aff7812 */ /* 0x000fe4000786c0ff */
[----:B------:R-:W-:-:S11]  /*2a20*/  PLOP3.LUT P0, PT, P1, PT, PT, 0x80, 0x0 ;  /* 0x000000000000781c */ /* 0x000fd60000f0f070 */
[----:B------:R-:W-:Y:S05]  /*2a30*/  @!P3 BRA `(.L_x_46) ;  /* 0x00000000000cb947 */ /* 0x000fea0003800000 */
[----:B-----5:R-:W-:Y:S01]  /*2a40*/  FSETP.EQ.AND P0, PT, R91, RZ, PT ;  /* 0x000000ff5b00720b */ /* 0x020fe20003f02000 */
[----:B------:R-:W-:-:S12]  /*2a50*/  BRA `(.L_x_46) ;  /* 0x0000000000047947 */ /* 0x000fd80003800000 */
.L_x_45:
[----:B-----5:R-:W-:-:S13]  /*2a60*/  FSETP.EQ.AND P0, PT, R91, RZ, PT ;  /* 0x000000ff5b00720b */ /* 0x020fda0003f02000 */
.L_x_46:
[----:B------:R-:W-:Y:S05]  /*2a70*/  BSYNC B0 ;  /* 0x0000000000007941 */ /* 0x000fea0003800000 */
.L_x_44:
[----:B------:R-:W-:Y:S04]  /*2a80*/  BSSY B0, `(.L_x_47) ;  /* 0x0000007000007945 */ /* 0x000fe80003800000 */
[----:B------:R-:W-:Y:S05]  /*2a90*/  @!P2 BRA `(.L_x_48) ;  /* 0x000000000010a947 */ /* 0x000fea0003800000 */
[----:B------:R-:W-:-:S13]  /*2aa0*/  LOP3.LUT P2, RZ, R90, 0xff, RZ, 0xc0, !PT ;  /* 0x000000ff5aff7812 */ /* 0x000fda000784c0ff */
[----:B------:R-:W-:Y:S05]  /*2ab0*/  @!P2 BRA `(.L_x_49) ;  /* 0x00000000000ca947 */ /* 0x000fea0003800000 */
[----:B-----5:R-:W-:Y:S01]  /*2ac0*/  FSETP.EQ.AND P1, PT, R91, RZ, PT ;  /* 0x000000ff5b00720b */ /* 0x020fe20003f22000 */
[----:B------:R-:W-:-:S12]  /*2ad0*/  BRA `(.L_x_49) ;  /* 0x0000000000047947 */ /* 0x000fd80003800000 */
.L_x_48:
[----:B-----5:R-:W-:-:S13]  /*2ae0*/  FSETP.EQ.AND P1, PT, R91, RZ, PT ;  /* 0x000000ff5b00720b */ /* 0x020fda0003f22000 */
.L_x_49:
[----:B------:R-:W-:Y:S05]  /*2af0*/  BSYNC B0 ;  /* 0x0000000000007941 */ /* 0x000fea0003800000 */
.L_x_47:
[----:B------:R-:W-:Y:S01]  /*2b00*/  BSSY B0, `(.L_x_50) ;  /* 0x0000029000007945 */ /* 0x000fe20003800000 */
[----:B------:R-:W-:Y:S02]  /*2b10*/  LOP3.LUT R92, R92, 0x1, RZ, 0x3c, !PT ;  /* 0x000000015c5c7812 */ /* 0x000fe400078e3cff */
[----:B------:R-:W-:Y:S02]  /*2b20*/  CS2R R10, SRZ ;  /* 0x00000000000a7805 */ /* 0x000fe4000001ff00 */
[----:B------:R-:W-:Y:S02]  /*2b30*/  MOV R12, RZ ;  /* 0x000000ff000c7202 */ /* 0x000fe40000000f00 */
[----:B------:R-:W-:Y:S02]  /*2b40*/  CS2R R8, SRZ ;  /* 0x0000000000087805 */ /* 0x000fe4000001ff00 */
[----:B------:R-:W-:Y:S02]  /*2b50*/  CS2R R6, SRZ ;  /* 0x0000000000067805 */ /* 0x000fe4000001ff00 */
[----:B-1234-:R-:W-:Y:S01]  /*2b60*/  CS2R R4, SRZ ;  /* 0x0000000000047805 */ /* 0x01efe2000001ff00 */
[----:B------:R-:W-:Y:S06]  /*2b70*/  @P0 BRA `(.L_x_51) ;  /* 0x0000000000840947 */ /* 0x000fec0003800000 */
[----:B------:R-:W-:-:S13]  /*2b80*/  ISETP.NE.AND P2, PT, R98, 0x3, PT ;  /* 0x000000036200780c */ /* 0x000fda0003f45270 */
[----:B------:R-:W-:Y:S05]  /*2b90*/  @!P2 BRA `(.L_x_52) ;  /* 0x000000000004a947 */ /* 0x000fea0003800000 */
[----:B------:R-:W-:Y:S01]  /*2ba0*/  BPT.TRAP 0x1 ;  /* 0x000000040000795c */ /* 0x000fe20000300000 */
.L_x_52:
[----:B------:R-:W-:Y:S01]  /*2bb0*/  SHF.L.U32 R0, R92, 0x1f, RZ ;  /* 0x0000001f5c007819 */ /* 0x000fe200000006ff */
[----:B------:R-:W-:Y:S01]  /*2bc0*/  BSSY B1, `(.L_x_53) ;  /* 0x0000005000017945 */ /* 0x000fe20003800000 */
[----:B------:R-:W-:Y:S01]  /*2bd0*/  MOV R12, 0x1 ;  /* 0x00000001000c7802 */ /* 0x000fe20000000f00 */
[----:B------:R-:W-:Y:S01]  /*2be0*/  IMAD.MOV.U32 R10, RZ, RZ, RZ ;  /* 0x000000ffff0a7224 */ /* 0x000fe200078e00ff */
[----:B------:R-:W1:Y:S02]  /*2bf0*/  SYNCS.PHASECHK.TRANS64.TRYWAIT P2, [UR52+0x40], R0 ;  /* 0x00004000ff0075a7 */ /* 0x000e640008040174 */
[----:B-1----:R-:W-:Y:S05]  /*2c00*/  @!P2 BRA `(.L_x_54) ;  /* 0x000000b00024a947 */ /* 0x002fea0003800000 */
.L_x_359:
[----:B------:R-:W-:Y:S05]  /*2c10*/  BSYNC B1 ;  /* 0x0000000000017941 */ /* 0x000fea0003800000 */
.L_x_53:
[----:B------:R-:W-:Y:S02]  /*2c20*/  CS2R R8, SRZ ;  /* 0x0000000000087805 */ /* 0x000fe4000001ff00 */
[----:B------:R-:W-:Y:S02]  /*2c30*/  CS2R R6, SRZ ;  /* 0x0000000000067805 */ /* 0x000fe4000001ff00 */
[----:B------:R-:W-:Y:S01]  /*2c40*/  CS2R R4, SRZ ;  /* 0x0000000000047805 */ /* 0x000fe2000001ff00 */
[----:B------:R-:W-:Y:S06]  /*2c50*/  @P1 BRA `(.L_x_51) ;  /* 0x00000000004c1947 */ /* 0x000fec0003800000 */
[C---:B-1----:R-:W-:Y:S01]  /*2c60*/  SHF.L.U32 R0, R18.reuse, 0x4, RZ ;  /* 0x0000000412007819 */ /* 0x042fe200000006ff */
[C---:B------:R-:W-:Y:S01]  /*2c70*/  IMAD.SHL.U32 R7, R18.reuse, 0x4, RZ ;  /* 0x0000000412077824 */ /* 0x040fe200078e00ff */
[----:B------:R-:W-:Y:S01]  /*2c80*/  SHF.L.U32 R3, R18, 0x5, RZ ;  /* 0x0000000512037819 */ /* 0x000fe200000006ff */
[----:B------:R-:W-:Y:S05]  /*2c90*/  WARPSYNC.ALL ;  /* 0x0000000000007948 */ /* 0x000fea0003800000 */
[----:B------:R-:W-:Y:S02]  /*2ca0*/  SHF.R.U32.HI R5, RZ, 0x1, R18 ;  /* 0x00000001ff057819 */ /* 0x000fe40000011612 */
[----:B------:R-:W-:-:S02]  /*2cb0*/  LOP3.LUT R0, R0, 0xe00, RZ, 0xc0, !PT ;  /* 0x00000e0000007812 */ /* 0x000fc400078ec0ff */
[----:B------:R-:W-:Y:S02]  /*2cc0*/  LOP3.LUT R4, R3, 0xc0, RZ, 0xc0, !PT ;  /* 0x000000c003047812 */ /* 0x000fe400078ec0ff */
[----:B------:R-:W-:Y:S02]  /*2cd0*/  LOP3.LUT R0, R0, 0x20, R3, 0xf8, !PT ;  /* 0x0000002000007812 */ /* 0x000fe400078ef803 */
[----:B------:R-:W-:Y:S02]  /*2ce0*/  LOP3.LUT R4, R4, 0x8, R5, 0xf8, !PT ;  /* 0x0000000804047812 */ /* 0x000fe400078ef805 */
[----:B------:R-:W-:Y:S02]  /*2cf0*/  LOP3.LUT R0, R0, 0x100, R3, 0xf8, !PT ;  /* 0x0000010000007812 */ /* 0x000fe400078ef803 */
[----:B------:R-:W-:Y:S02]  /*2d00*/  LOP3.LUT R7, R4, 0x18, R7, 0x78, !PT ;  /* 0x0000001804077812 */ /* 0x000fe400078e7807 */
[----:B------:R-:W-:-:S02]  /*2d10*/  LOP3.LUT P2, RZ, R18, 0x4, RZ, 0xc0, !PT ;  /* 0x0000000412ff7812 */ /* 0x000fc4000784c0ff */
[----:B------:R-:W-:-:S04]  /*2d20*/  LOP3.LUT R0, R0, R7, RZ, 0xfc, !PT ;  /* 0x0000000700007212 */ /* 0x000fc800078efcff */
[----:B------:R-:W-:-:S04]  /*2d30*/  LEA R0, R0, UR52, 0x1 ;  /* 0x0000003400007c11 */ /* 0x000fc8000f8e08ff */
[C---:B------:R-:W-:Y:S01]  /*2d40*/  IADD3 R3, R0.reuse, 0x200, RZ ;  /* 0x0000020000037810 */ /* 0x040fe20007ffe0ff */
[----:B------:R2:W3:Y:S01]  /*2d50*/  LDSM.16.M88.4 R4, [R0+0x200] ;  /* 0x000200000004783b */ /* 0x0004e20000000200 */
[----:B------:R-:W-:-:S03]  /*2d60*/  IADD3 R8, R0, 0x220, RZ ;  /* 0x0000022000087810 */ /* 0x000fc60007ffe0ff */
[----:B------:R-:W-:-:S06]  /*2d70*/  @P2 VIADD R8, R3, 0xffffffe0 ;  /* 0xffffffe003082836 */ /* 0x000fcc0000000000 */
[----:B--2---:R-:W4:Y:S02]  /*2d80*/  LDSM.16.M88.4 R8, [R8] ;  /* 0x000000000808783b */ /* 0x004f240000000200 */
.L_x_51:
[----:B------:R-:W-:Y:S05]  /*2d90*/  BSYNC B0 ;  /* 0x0000000000007941 */ /* 0x000fea0003800000 */
.L_x_50:
[--C-:B-1-3--:R-:W-:Y:S02]  /*2da0*/  HADD2.F32 R0, -RZ, R4.reuse.H0_H0 ;  /* 0x20000004ff007230 */ /* 0x10afe40000004100 */
[C---:B-----5:R-:W-:Y:S01]  /*2db0*/  FMUL R56, R93.reuse, R56 ;  /* 0x000000385d387220 */ /* 0x060fe20000400000 */
[C---:B------:R-:W-:Y:S01]  /*2dc0*/  FMUL R21, R93.reuse, R60 ;  /* 0x0000003c5d157220 */ /* 0x040fe20000400000 */
[----:B------:R-:W-:Y:S01]  /*2dd0*/  FMUL R15, R93, R58 ;  /* 0x0000003a5d0f7220 */ /* 0x000fe20000400000 */
[----:B------:R-:W-:Y:S02]  /*2de0*/  HADD2.F32 R14, -RZ, R4.H1_H1 ;  /* 0x30000004ff0e7230 */ /* 0x000fe40000004100 */
[----:B------:R-:W-:Y:S01]  /*2df0*/  FFMA R13, R91, R0, R56 ;  /* 0x000000005b0d7223 */ /* 0x000fe20000000038 */
[----:B------:R-:W-:Y:S02]  /*2e00*/  HADD2.F32 R56, -RZ, R6.H0_H0 ;  /* 0x20000006ff387230 */ /* 0x000fe40000004100 */
[C---:B------:R-:W-:Y:S01]  /*2e10*/  FMUL R3, R93.reuse, R62 ;  /* 0x0000003e5d037220 */ /* 0x040fe20000400000 */
[----:B------:R-:W-:Y:S01]  /*2e20*/  HADD2.F32 R0, -RZ, R5.H0_H0 ;  /* 0x20000005ff007230 */ /* 0x000fe20000004100 */
[----:B------:R-:W-:Y:S01]  /*2e30*/  MOV R118, 0x3bbb989d ;  /* 0x3bbb989d00767802 */ /* 0x000fe20000000f00 */
[----:B------:R-:W-:Y:S01]  /*2e40*/  FMUL R94, R93, R57 ;  /* 0x000000395d5e7220 */ /* 0x000fe20000400000 */
[----:B------:R-:W-:Y:S01]  /*2e50*/  FFMA R21, R91, R56, R21 ;  /* 0x000000385b157223 */ /* 0x000fe20000000015 */
[----:B------:R-:W-:-:S02]  /*2e60*/  HADD2.F32 R56, -RZ, R7.H0_H0 ;  /* 0x20000007ff387230 */ /* 0x000fc40000004100 */
[C---:B------:R-:W-:Y:S01]  /*2e70*/  FFMA R15, R91.reuse, R0, R15 ;  /* 0x000000005b0f7223 */ /* 0x040fe2000000000f */
[----:B------:R-:W-:Y:S01]  /*2e80*/  HADD2.F32 R0, -RZ, R6.H1_H1 ;  /* 0x30000006ff007230 */ /* 0x000fe20000004100 */
[----:B------:R-:W-:Y:S01]  /*2e90*/  MOV R120, 0x437c0000 ;  /* 0x437c000000787802 */ /* 0x000fe20000000f00 */
[----:B------:R-:W-:Y:S02]  /*2ea0*/  HADD2.F32 R20, -RZ, R5.H1_H1 ;  /* 0x30000005ff147230 */ /* 0x000fe40000004100 */
[C---:B------:R-:W-:Y:S01]  /*2eb0*/  FFMA R56, R91.reuse, R56, R3 ;  /* 0x000000385b387223 */ /* 0x040fe20000000003 */
[----:B------:R-:W-:Y:S01]  /*2ec0*/  FFMA R14, R91, R14, R94 ;  /* 0x0000000e5b0e7223 */ /* 0x000fe2000000005e */
[----:B------:R-:W-:Y:S01]  /*2ed0*/  FMUL R60, R93, R61 ;  /* 0x0000003d5d3c7220 */ /* 0x000fe20000400000 */
[-C--:B------:R-:W-:Y:S01]  /*2ee0*/  FFMA.SAT R3, -R13, R118.reuse, 0.5 ;  /* 0x3f0000000d037423 */ /* 0x080fe20000002176 */
[----:B------:R-:W-:Y:S01]  /*2ef0*/  FMUL R59, R93, R59 ;  /* 0x0000003b5d3b7220 */ /* 0x000fe20000400000 */
[----:B------:R-:W-:Y:S01]  /*2f00*/  FFMA.SAT R61, -R14, R118, 0.5 ;  /* 0x3f0000000e3d7423 */ /* 0x000fe20000002176 */
[----:B------:R-:W-:Y:S01]  /*2f10*/  FFMA R23, R91, R0, R60 ;  /* 0x000000005b177223 */ /* 0x000fe2000000003c */
[----:B------:R-:W-:Y:S01]  /*2f20*/  FFMA.RM R3, R3, R120, 12582913 ;  /* 0x4b40000103037423 */ /* 0x000fe20000004078 */
[----:B------:R-:W-:Y:S01]  /*2f30*/  FFMA R20, R91, R20, R59 ;  /* 0x000000145b147223 */ /* 0x000fe2000000003b */
[----:B----4-:R-:W-:-:S02]  /*2f40*/  HADD2.F32 R0, -RZ, R8.H1_H1 ;  /* 0x30000008ff007230 */ /* 0x010fc40000004100 */
[----:B------:R-:W-:Y:S01]  /*2f50*/  FMUL R59, R93, R65 ;  /* 0x000000415d3b7220 */ /* 0x000fe20000400000 */
[----:B------:R-:W-:Y:S02]  /*2f60*/  HADD2.F32 R58, -RZ, R7.H1_H1 ;  /* 0x30000007ff3a7230 */ /* 0x000fe40000004100 */
[----:B------:R-:W-:Y:S01]  /*2f70*/  FADD R62, R3, -12583039 ;  /* 0xcb40007f033e7421 */ /* 0x000fe20000000000 */
[----:B------:R-:W-:Y:S01]  /*2f80*/  FFMA.RM R65, R61, R120, 12582913 ;  /* 0x4b4000013d417423 */ /* 0x000fe20000004078 */
[----:B------:R-:W-:Y:S01]  /*2f90*/  FMUL R57, R93, R63 ;  /* 0x0000003f5d397220 */ /* 0x000fe20000400000 */
[----:B------:R-:W-:Y:S01]  /*2fa0*/  FFMA R59, R91, R0, R59 ;  /* 0x000000005b3b7223 */ /* 0x000fe2000000003b */
[----:B------:R-:W-:Y:S01]  /*2fb0*/  FFMA.SAT R0, -R15, R118, 0.5 ;  /* 0x3f0000000f007423 */ /* 0x000fe20000002176 */
[----:B------:R-:W-:Y:S01]  /*2fc0*/  FFMA R62, -R13, 1.4426950216293334961, -R62 ;  /* 0x3fb8aa3b0d3e7823 */ /* 0x000fe2000000093e */
[----:B------:R-:W-:Y:S01]  /*2fd0*/  FADD R61, R65, -12583039 ;  /* 0xcb40007f413d7421 */ /* 0x000fe20000000000 */
[----:B------:R-:W-:Y:S01]  /*2fe0*/  FFMA R57, R91, R58, R57 ;  /* 0x0000003a5b397223 */ /* 0x000fe20000000039 */
[----:B------:R-:W-:-:S02]  /*2ff0*/  HADD2.F32 R58, -RZ, R8.H0_H0 ;  /* 0x20000008ff3a7230 */ /* 0x000fc40000004100 */
[----:B------:R-:W-:Y:S01]  /*3000*/  FMUL R64, R93, R64 ;  /* 0x000000405d407220 */ /* 0x000fe20000400000 */
[----:B------:R-:W-:Y:S01]  /*3010*/  FFMA.RM R95, R0, R120, 12582913 ;  /* 0x4b400001005f7423 */ /* 0x000fe20000004078 */
[----:B------:R-:W-:Y:S01]  /*3020*/  FFMA R63, -R13, 1.925963033500011079e-08, R62 ;  /* 0x32a570600d3f7823 */ /* 0x000fe2000000013e */
[C---:B------:R-:W-:Y:S01]  /*3030*/  FFMA R61, -R14.reuse, 1.4426950216293334961, -R61 ;  /* 0x3fb8aa3b0e3d7823 */ /* 0x040fe2000000093d */
[--C-:B------:R-:W-:Y:S02]  /*3040*/  HADD2.F32 R0, -RZ, R9.reuse.H1_H1 ;  /* 0x30000009ff007230 */ /* 0x100fe40000004100 */
[----:B------:R-:W-:Y:S01]  /*3050*/  FMUL R62, R93, R67 ;  /* 0x000000435d3e7220 */ /* 0x000fe20000400000 */
[C---:B------:R-:W-:Y:S01]  /*3060*/  FFMA R58, R91.reuse, R58, R64 ;  /* 0x0000003a5b3a7223 */ /* 0x040fe20000000040 */
[----:B------:R-:W-:Y:S01]  /*3070*/  FFMA R64, -R14, 1.925963033500011079e-08, R61 ;  /* 0x32a570600e407823 */ /* 0x000fe2000000013d */
[----:B------:R-:W-:Y:S01]  /*3080*/  FFMA.SAT R96, -R20, R118, 0.5 ;  /* 0x3f00000014607423 */ /* 0x000fe20000002176 */
[----:B------:R-:W-:Y:S01]  /*3090*/  FFMA R61, R91, R0, R62 ;  /* 0x000000005b3d7223 */ /* 0x000fe2000000003e */
[----:B------:R-:W-:Y:S01]  /*30a0*/  FFMA.SAT R0, -R21, R118, 0.5 ;  /* 0x3f00000015007423 */ /* 0x000fe20000002176 */
[----:B------:R-:W-:-:S02]  /*30b0*/  HADD2.F32 R60, -RZ, R9.H0_H0 ;  /* 0x20000009ff3c7230 */ /* 0x000fc40000004100 */
[----:B------:R-:W-:Y:S01]  /*30c0*/  FFMA.RM R99, R96, R120, 12582913 ;  /* 0x4b40000160637423 */ /* 0x000fe20000004078 */
[----:B------:R-:W-:Y:S01]  /*30d0*/  FMUL R66, R93, R66 ;  /* 0x000000425d427220 */ /* 0x000fe20000400000 */
[----:B------:R-:W-:Y:S01]  /*30e0*/  FFMA.RM R101, R0, R120, 12582913 ;  /* 0x4b40000100657423 */ /* 0x000fe20000004078 */
[----:B------:R1:W2:Y:S01]  /*30f0*/  MUFU.EX2 R94, R63 ;  /* 0x0000003f005e7308 */ /* 0x0002a20000000800 */
[----:B------:R-:W-:Y:S01]  /*3100*/  FFMA.SAT R102, -R23, R118, 0.5 ;  /* 0x3f00000017667423 */ /* 0x000fe20000002176 */
[----:B------:R-:W-:Y:S01]  /*3110*/  FFMA R60, R91, R60, R66 ;  /* 0x0000003c5b3c7223 */ /* 0x000fe20000000042 */
[----:B------:R-:W-:Y:S01]  /*3120*/  FADD R0, R101, -12583039 ;  /* 0xcb40007f65007421 */ /* 0x000fe20000000000 */
[----:B------:R-:W-:Y:S01]  /*3130*/  FADD R66, R95, -12583039 ;  /* 0xcb40007f5f427421 */ /* 0x000fe20000000000 */
[----:B------:R-:W-:Y:S01]  /*3140*/  FFMA.RM R103, R102, R120, 12582913 ;  /* 0x4b40000166677423 */ /* 0x000fe20000004078 */
[--C-:B------:R-:W-:Y:S02]  /*3150*/  HADD2.F32 R62, -RZ, R10.reuse.H0_H0 ;  /* 0x2000000aff3e7230 */ /* 0x100fe40000004100 */
[----:B------:R-:W-:Y:S01]  /*3160*/  FMUL R68, R93, R68 ;  /* 0x000000445d447220 */ /* 0x000fe20000400000 */
[----:B------:R3:W4:Y:S01]  /*3170*/  MUFU.EX2 R96, R64 ;  /* 0x0000004000607308 */ /* 0x0007220000000800 */
[----:B-1----:R-:W-:Y:S01]  /*3180*/  FADD R63, R99, -12583039 ;  /* 0xcb40007f633f7421 */ /* 0x002fe20000000000 */
[----:B------:R-:W-:Y:S01]  /*3190*/  FFMA R66, -R15, 1.4426950216293334961, -R66 ;  /* 0x3fb8aa3b0f427823 */ /* 0x000fe20000000942 */
[----:B------:R-:W-:Y:S01]  /*31a0*/  FFMA R62, R91, R62, R68 ;  /* 0x0000003e5b3e7223 */ /* 0x000fe20000000044 */
[-C--:B------:R-:W-:Y:S01]  /*31b0*/  FFMA.SAT R107, -R58, R118.reuse, 0.5 ;  /* 0x3f0000003a6b7423 */ /* 0x080fe20000002176 */
[C---:B------:R-:W-:Y:S01]  /*31c0*/  FFMA R63, -R20.reuse, 1.4426950216293334961, -R63 ;  /* 0x3fb8aa3b143f7823 */ /* 0x040fe2000000093f */
[----:B------:R-:W-:Y:S01]  /*31d0*/  FFMA R66, -R15, 1.925963033500011079e-08, R66 ;  /* 0x32a570600f427823 */ /* 0x000fe20000000142 */
[----:B------:R-:W-:Y:S01]  /*31e0*/  FFMA.SAT R109, -R59, R118, 0.5 ;  /* 0x3f0000003b6d7423 */ /* 0x000fe20000002176 */
[----:B------:R-:W-:Y:S01]  /*31f0*/  FFMA.RM R107, R107, R120, 12582913 ;  /* 0x4b4000016b6b7423 */ /* 0x000fe20000004078 */
[----:B---3--:R-:W-:Y:S01]  /*3200*/  FFMA R64, -R21, 1.4426950216293334961, -R0 ;  /* 0x3fb8aa3b15407823 */ /* 0x008fe20000000900 */
[----:B------:R-:W-:Y:S01]  /*3210*/  FFMA R67, -R20, 1.925963033500011079e-08, R63 ;  /* 0x32a5706014437823 */ /* 0x000fe2000000013f */
[----:B------:R-:W-:-:S02]  /*3220*/  HADD2.F32 R0, -RZ, R10.H1_H1 ;  /* 0x3000000aff007230 */ /* 0x000fc40000004100 */
[----:B------:R-:W-:Y:S01]  /*3230*/  FFMA.SAT R63, -R56, R118, 0.5 ;  /* 0x3f000000383f7423 */ /* 0x000fe20000002176 */
[----:B------:R-:W-:Y:S01]  /*3240*/  FFMA R102, -R21, 1.925963033500011079e-08, R64 ;  /* 0x32a5706015667823 */ /* 0x000fe20000000140 */
[----:B------:R-:W-:Y:S01]  /*3250*/  FMUL R64, R93, R69 ;  /* 0x000000455d407220 */ /* 0x000fe20000400000 */
[----:B------:R1:W-:Y:S01]  /*3260*/  MUFU.EX2 R100, R66 ;  /* 0x0000004200647308 */ /* 0x0003e20000000800 */
[-C--:B------:R-:W-:Y:S01]  /*3270*/  FFMA.RM R69, R63, R120.reuse, 12582913 ;  /* 0x4b4000013f457423 */ /* 0x080fe20000004078 */
[----:B------:R-:W-:Y:S01]  /*3280*/  FFMA.RM R110, R109, R120, 12582913 ;  /* 0x4b4000016d6e7423 */ /* 0x000fe20000004078 */
[----:B------:R-:W-:Y:S01]  /*3290*/  FFMA R63, R91, R0, R64 ;  /* 0x000000005b3f7223 */ /* 0x000fe20000000040 */
[-C--:B------:R-:W-:Y:S01]  /*32a0*/  FFMA.SAT R0, -R57, R118.reuse, 0.5 ;  /* 0x3f00000039007423 */ /* 0x080fe20000002176 */
[----:B------:R-:W-:Y:S01]  /*32b0*/  FFMA.SAT R113, -R61, R118, 0.5 ;  /* 0x3f0000003d717423 */ /* 0x000fe20000002176 */
[----:B------:R-:W-:Y:S01]  /*32c0*/  FMUL R70, R93, R70 ;  /* 0x000000465d467220 */ /* 0x000fe20000400000 */
[----:B------:R-:W-:Y:S01]  /*32d0*/  FFMA.SAT R114, -R62, R118, 0.5 ;  /* 0x3f0000003e727423 */ /* 0x000fe20000002176 */
[----:B------:R3:W-:Y:S01]  /*32e0*/  MUFU.EX2 R68, R67 ;  /* 0x0000004300447308 */ /* 0x0007e20000000800 */
[----:B-1----:R-:W-:Y:S01]  /*32f0*/  FADD R66, R103, -12583039 ;  /* 0xcb40007f67427421 */ /* 0x002fe20000000000 */
[-C--:B------:R-:W-:Y:S01]  /*3300*/  FFMA.RM R106, R0, R120.reuse, 12582913 ;  /* 0x4b400001006a7423 */ /* 0x080fe20000004078 */
[----:B------:R-:W-:Y:S01]  /*3310*/  FFMA.RM R115, R114, R120, 12582913 ;  /* 0x4b40000172737423 */ /* 0x000fe20000004078 */
[-C--:B------:R-:W-:Y:S01]  /*3320*/  FFMA.SAT R111, -R60, R118.reuse, 0.5 ;  /* 0x3f0000003c6f7423 */ /* 0x080fe20000002176 */
[----:B------:R-:W-:Y:S01]  /*3330*/  FFMA R66, -R23, 1.4426950216293334961, -R66 ;  /* 0x3fb8aa3b17427823 */ /* 0x000fe20000000942 */
[----:B------:R-:W-:Y:S01]  /*3340*/  FADD R0, R106, -12583039 ;  /* 0xcb40007f6a007421 */ /* 0x000fe20000000000 */
[----:B------:R-:W-:Y:S01]  /*3350*/  FFMA.SAT R116, -R63, R118, 0.5 ;  /* 0x3f0000003f747423 */ /* 0x000fe20000002176 */
[----:B------:R-:W-:Y:S01]  /*3360*/  SHF.L.U32 R3, R3, 0x17, RZ ;  /* 0x0000001703037819 */ /* 0x000fe200000006ff */
[----:B---3--:R-:W-:Y:S01]  /*3370*/  FADD R67, R69, -12583039 ;  /* 0xcb40007f45437421 */ /* 0x008fe20000000000 */
[----:B------:R-:W-:Y:S01]  /*3380*/  FFMA R64, -R23, 1.925963033500011079e-08, R66 ;  /* 0x32a5706017407823 */ /* 0x000fe20000000142 */
[----:B------:R-:W-:Y:S01]  /*3390*/  FFMA R108, -R57, 1.4426950216293334961, -R0 ;  /* 0x3fb8aa3b396c7823 */ /* 0x000fe20000000900 */
[----:B------:R-:W-:-:S02]  /*33a0*/  HADD2.F32 R0, -RZ, R11.H1_H1 ;  /* 0x3000000bff007230 */ /* 0x000fc40000004100 */
[C---:B------:R-:W-:Y:S01]  /*33b0*/  FFMA R67, -R56.reuse, 1.4426950216293334961, -R67 ;  /* 0x3fb8aa3b38437823 */ /* 0x040fe20000000943 */
[----:B------:R1:W-:Y:S01]  /*33c0*/  MUFU.EX2 R104, R64 ;  /* 0x0000004000687308 */ /* 0x0003e20000000800 */
[----:B------:R-:W-:Y:S01]  /*33d0*/  FFMA R108, -R57, 1.925963033500011079e-08, R108 ;  /* 0x32a57060396c7823 */ /* 0x000fe2000000016c */
[----:B------:R-:W-:Y:S02]  /*33e0*/  HADD2.F32 R66, -RZ, R11.H0_H0 ;  /* 0x2000000bff427230 */ /* 0x000fe40000004100 */
[----:B------:R-:W-:Y:S01]  /*33f0*/  FFMA R105, -R56, 1.925963033500011079e-08, R67 ;  /* 0x32a5706038697823 */ /* 0x000fe20000000143 */
[----:B------:R-:W-:Y:S01]  /*3400*/  FADD R67, R107, -12583039 ;  /* 0xcb40007f6b437421 */ /* 0x000fe20000000000 */
[----:B------:R-:W-:Y:S01]  /*3410*/  SHF.L.U32 R99, R99, 0x17, RZ ;  /* 0x0000001763637819 */ /* 0x000fe200000006ff */
[----:B------:R-:W-:Y:S01]  /*3420*/  FFMA.RM R111, R111, R120, 12582913 ;  /* 0x4b4000016f6f7423 */ /* 0x000fe20000004078 */
[----:B------:R-:W-:Y:S01]  /*3430*/  FFMA R66, R91, R66, R70 ;  /* 0x000000425b427223 */ /* 0x000fe20000000046 */
[----:B------:R-:W-:Y:S01]  /*3440*/  FFMA R109, -R58, 1.4426950216293334961, -R67 ;  /* 0x3fb8aa3b3a6d7823 */ /* 0x000fe20000000943 */
[----:B-1----:R-:W-:Y:S01]  /*3450*/  FMUL R64, R93, R71 ;  /* 0x000000475d407220 */ /* 0x002fe20000400000 */
[----:B------:R1:W3:Y:S01]  /*3460*/  MUFU.EX2 R70, R105 ;  /* 0x0000006900467308 */ /* 0x0002e20000000800 */
[----:B------:R-:W-:Y:S01]  /*3470*/  FFMA.SAT R117, -R66, R118, 0.5 ;  /* 0x3f00000042757423 */ /* 0x000fe20000002176 */
[----:B------:R-:W-:Y:S01]  /*3480*/  FFMA R109, -R58, 1.925963033500011079e-08, R109 ;  /* 0x32a570603a6d7823 */ /* 0x000fe2000000016d */
[----:B------:R-:W-:Y:S01]  /*3490*/  FFMA R67, R91, R0, R64 ;  /* 0x000000005b437223 */ /* 0x000fe20000000040 */
[----:B------:R-:W-:Y:S01]  /*34a0*/  LOP3.LUT R0, R18, 0xff, RZ, 0xc0, !PT ;  /* 0x000000ff12007812 */ /* 0x000fe200078ec0ff */
[----:B------:R-:W-:Y:S01]  /*34b0*/  FADD R64, R110, -12583039 ;  /* 0xcb40007f6e407421 */ /* 0x000fe20000000000 */
[----:B------:R-:W-:Y:S01]  /*34c0*/  FFMA.RM R116, R116, R120, 12582913 ;  /* 0x4b40000174747423 */ /* 0x000fe20000004078 */
[----:B------:R-:W-:Y:S01]  /*34d0*/  FFMA.SAT R119, -R67, R118, 0.5 ;  /* 0x3f00000043777423 */ /* 0x000fe20000002176 */
[----:B------:R2:W-:Y:S01]  /*34e0*/  MUFU.EX2 R71, R108 ;  /* 0x0000006c00477308 */ /* 0x0005e20000000800 */
[----:B------:R-:W-:-:S02]  /*34f0*/  VIADD R0, R0, 0x1f ;  /* 0x0000001f00007836 */ /* 0x000fc40000000000 */
[----:B------:R-:W-:Y:S01]  /*3500*/  FFMA R112, -R59, 1.4426950216293334961, -R64 ;  /* 0x3fb8aa3b3b707823 */ /* 0x000fe20000000940 */
[-C--:B------:R-:W-:Y:S01]  /*3510*/  FFMA.RM R118, R117, R120.reuse, 12582913 ;  /* 0x4b40000175767423 */ /* 0x080fe20000004078 */
[-C--:B------:R-:W-:Y:S01]  /*3520*/  FFMA.RM R119, R119, R120.reuse, 12582913 ;  /* 0x4b40000177777423 */ /* 0x080fe20000004078 */
[----:B------:R-:W-:Y:S01]  /*3530*/  SHF.L.U32 R65, R65, 0x17, RZ ;  /* 0x0000001741417819 */ /* 0x000fe200000006ff */
[----:B-1----:R-:W-:Y:S01]  /*3540*/  FADD R105, R111, -12583039 ;  /* 0xcb40007f6f697421 */ /* 0x002fe20000000000 */
[----:B------:R-:W-:Y:S01]  /*3550*/  ISETP.GT.U32.AND P5, PT, R0, 0x3e, PT ;  /* 0x0000003e0000780c */ /* 0x000fe20003fa4070 */
[----:B------:R1:W-:Y:S01]  /*3560*/  MUFU.EX2 R64, R109 ;  /* 0x0000006d00407308 */ /* 0x0003e20000000800 */
[----:B--2---:R-:W-:Y:S01]  /*3570*/  FFMA.RM R108, R113, R120, 12582913 ;  /* 0x4b400001716c7423 */ /* 0x004fe20000004078 */
[----:B------:R-:W-:Y:S01]  /*3580*/  FFMA R121, R3, R94, 1 ;  /* 0x3f80000003797423 */ /* 0x000fe2000000005e */
[----:B------:R-:W-:Y:S01]  /*3590*/  FADD R3, R118, -12583039 ;  /* 0xcb40007f76037421 */ /* 0x000fe20000000000 */
[----:B------:R-:W-:Y:S01]  /*35a0*/  FFMA R112, -R59, 1.925963033500011079e-08, R112 ;  /* 0x32a570603b707823 */ /* 0x000fe20000000170 */
[----:B------:R-:W-:Y:S01]  /*35b0*/  FADD R0, R108, -12583039 ;  /* 0xcb40007f6c007421 */ /* 0x000fe20000000000 */
[----:B------:R-:W-:Y:S01]  /*35c0*/  FADD R94, R116, -12583039 ;  /* 0xcb40007f745e7421 */ /* 0x000fe20000000000 */
[----:B------:R-:W-:Y:S01]  /*35d0*/  SHF.L.U32 R69, R69, 0x17, RZ ;  /* 0x0000001745457819 */ /* 0x000fe200000006ff */
[----:B----4-:R-:W-:Y:S01]  /*35e0*/  FFMA R120, R65, R96, 1 ;  /* 0x3f80000041787423 */ /* 0x010fe20000000060 */
[----:B------:R-:W-:Y:S01]  /*35f0*/  FFMA R114, -R61, 1.4426950216293334961, -R0 ;  /* 0x3fb8aa3b3d727823 */ /* 0x000fe20000000900 */
[----:B-1----:R-:W-:Y:S01]  /*3600*/  FADD R109, R115, -12583039 ;  /* 0xcb40007f736d7421 */ /* 0x002fe20000000000 */
[----:B------:R-:W-:Y:S01]  /*3610*/  FFMA R113, -R60, 1.4426950216293334961, -R105 ;  /* 0x3fb8aa3b3c717823 */ /* 0x000fe20000000969 */
[----:B------:R-:W-:Y:S01]  /*3620*/  FFMA R65, -R66, 1.4426950216293334961, -R3 ;  /* 0x3fb8aa3b42417823 */ /* 0x000fe20000000903 */
[----:B------:R-:W-:Y:S01]  /*3630*/  FFMA R114, -R61, 1.925963033500011079e-08, R114 ;  /* 0x32a570603d727823 */ /* 0x000fe20000000172 */
[----:B------:R-:W-:Y:S01]  /*3640*/  FFMA R117, -R62, 1.4426950216293334961, -R109 ;  /* 0x3fb8aa3b3e757823 */ /* 0x000fe2000000096d */
[----:B------:R1:W-:Y:S01]  /*3650*/  MUFU.EX2 R105, R112 ;  /* 0x0000007000697308 */ /* 0x0003e20000000800 */
[----:B---3--:R-:W-:Y:S01]  /*3660*/  FFMA R122, R69, R70, 1 ;  /* 0x3f800000457a7423 */ /* 0x008fe20000000046 */
[----:B------:R-:W-:Y:S01]  /*3670*/  FFMA R65, -R66, 1.925963033500011079e-08, R65 ;  /* 0x32a5706042417823 */ /* 0x000fe20000000141 */
[----:B------:R-:W-:Y:S01]  /*3680*/  IADD3 R69, R121, 0x1800000, RZ ;  /* 0x0180000079457810 */ /* 0x000fe20007ffe0ff */
[----:B------:R-:W-:Y:S01]  /*3690*/  FFMA R113, -R60, 1.925963033500011079e-08, R113 ;  /* 0x32a570603c717823 */ /* 0x000fe20000000171 */
[----:B------:R-:W-:Y:S01]  /*36a0*/  FFMA R117, -R62, 1.925963033500011079e-08, R117 ;  /* 0x32a570603e757823 */ /* 0x000fe20000000175 */
[----:B------:R-:W-:Y:S01]  /*36b0*/  IMAD.SHL.U32 R95, R95, 0x800000, RZ ;  /* 0x008000005f5f7824 */ /* 0x000fe200078e00ff */
[----:B------:R-:W-:Y:S01]  /*36c0*/  LOP3.LUT R69, R69, 0x7f800000, RZ, 0xc0, !PT ;  /* 0x7f80000045457812 */ /* 0x000fe200078ec0ff */
[----:B------:R2:W-:Y:S01]  /*36d0*/  MUFU.EX2 R109, R114 ;  /* 0x00000072006d7308 */ /* 0x0005e20000000800 */
[----:B-1----:R-:W-:Y:S01]  /*36e0*/  FFMA R112, -R63, 1.4426950216293334961, -R94 ;  /* 0x3fb8aa3b3f707823 */ /* 0x002fe2000000095e */
[----:B------:R-:W-:Y:S01]  /*36f0*/  SHF.L.U32 R101, R101, 0x17, RZ ;  /* 0x0000001765657819 */ /* 0x000fe200000006ff */
[----:B------:R-:W-:Y:S01]  /*3700*/  IMAD.SHL.U32 R107, R107, 0x800000, RZ ;  /* 0x008000006b6b7824 */ /* 0x000fe200078e00ff */
[----:B------:R-:W-:Y:S01]  /*3710*/  ISETP.GT.U32.AND P2, PT, R69, 0x1ffffff, PT ;  /* 0x01ffffff4500780c */ /* 0x000fe20003f44070 */
[----:B------:R-:W-:Y:S01]  /*3720*/  FFMA R112, -R63, 1.925963033500011079e-08, R112 ;  /* 0x32a570603f707823 */ /* 0x000fe20000000170 */
[----:B------:R-:W-:Y:S01]  /*3730*/  SHF.L.U32 R106, R106, 0x17, RZ ;  /* 0x000000176a6a7819 */ /* 0x000fe200000006ff */
[----:B------:R-:W-:Y:S01]  /*3740*/  IMAD.SHL.U32 R111, R111, 0x800000, RZ ;  /* 0x008000006f6f7824 */ /* 0x000fe200078e00ff */
[----:B------:R1:W3:Y:S01]  /*3750*/  MUFU.EX2 R0, R113 ;  /* 0x0000007100007308 */ /* 0x0002e20000000800 */
[----:B--2---:R-:W-:Y:S01]  /*3760*/  FFMA R114, R99, R68, 1 ;  /* 0x3f80000063727423 */ /* 0x004fe20000000044 */
[----:B------:R-:W-:Y:S01]  /*3770*/  FADD R68, R119, -12583039 ;  /* 0xcb40007f77447421 */ /* 0x000fe20000000000 */
[----:B------:R-:W-:Y:S01]  /*3780*/  SHF.L.U32 R110, R110, 0x17, RZ ;  /* 0x000000176e6e7819 */ /* 0x000fe200000006ff */
[----:B------:R-:W-:Y:S01]  /*3790*/  IMAD.SHL.U32 R103, R103, 0x800000, RZ ;  /* 0x0080000067677824 */ /* 0x000fe200078e00ff */
[----:B------:R-:W-:Y:S01]  /*37a0*/  SHF.L.U32 R108, R108, 0x17, RZ ;  /* 0x000000176c6c7819 */ /* 0x000fe200000006ff */
[----:B------:R-:W-:Y:S01]  /*37b0*/  FFMA R68, -R67, 1.4426950216293334961, -R68 ;  /* 0x3fb8aa3b43447823 */ /* 0x000fe20000000944 */
[----:B------:R-:W-:Y:S01]  /*37c0*/  SHF.L.U32 R115, R115, 0x17, RZ ;  /* 0x0000001773737819 */ /* 0x000fe200000006ff */
[----:B------:R-:W2:Y:S01]  /*37d0*/  MUFU.EX2 R102, R102 ;  /* 0x0000006600667308 */ /* 0x000ea20000000800 */
[----:B-1----:R-:W-:Y:S01]  /*37e0*/  FFMA R113, R95, R100, 1 ;  /* 0x3f8000005f717423 */ /* 0x002fe20000000064 */
[----:B------:R-:W-:Y:S01]  /*37f0*/  FFMA R68, -R67, 1.925963033500011079e-08, R68 ;  /* 0x32a5706043447823 */ /* 0x000fe20000000144 */
[----:B------:R-:W-:Y:S01]  /*3800*/  SHF.L.U32 R118, R118, 0x17, RZ ;  /* 0x0000001776767819 */ /* 0x000fe200000006ff */
[----:B------:R-:W-:Y:S01]  /*3810*/  IMAD.SHL.U32 R116, R116, 0x800000, RZ ;  /* 0x0080000074747824 */ /* 0x000fe200078e00ff */
[----:B------:R-:W-:Y:S01]  /*3820*/  SHF.L.U32 R95, R119, 0x17, RZ ;  /* 0x00000017775f7819 */ /* 0x000fe200000006ff */
[----:B------:R-:W-:Y:S01]  /*3830*/  BSSY B1, `(.L_x_55) ;  /* 0x000001a000017945 */ /* 0x000fe20003800000 */
[----:B------:R-:W-:Y:S01]  /*3840*/  FFMA R103, R103, R104, 1 ;  /* 0x3f80000067677423 */ /* 0x000fe20000000068 */
[----:B------:R2:W1:Y:S01]  /*3850*/  MUFU.EX2 R94, R117 ;  /* 0x00000075005e7308 */ /* 0x0004620000000800 */
[----:B---3--:R-:W-:Y:S01]  /*3860*/  FFMA R124, R111, R0, 1 ;  /* 0x3f8000006f7c7423 */ /* 0x008fe20000000000 */
[----:B------:R-:W-:Y:S01]  /*3870*/  FFMA R123, R106, R71, 1 ;  /* 0x3f8000006a7b7423 */ /* 0x000fe20000000047 */
[----:B------:R-:W-:-:S05]  /*3880*/  FFMA R109, R108, R109, 1 ;  /* 0x3f8000006c6d7423 */ /* 0x000fca000000006d */
[----:B------:R3:W4:Y:S01]  /*3890*/  MUFU.EX2 R3, R112 ;  /* 0x0000007000037308 */ /* 0x0007220000000800 */
[----:B--2---:R-:W-:-:S07]  /*38a0*/  FFMA R117, R101, R102, 1 ;  /* 0x3f80000065757423 */ /* 0x004fce0000000066 */
[----:B------:R-:W2:Y:S01]  /*38b0*/  MUFU.EX2 R65, R65 ;  /* 0x0000004100417308 */ /* 0x000ea20000000800 */
[----:B---3--:R-:W-:Y:S01]  /*38c0*/  FFMA R112, R107, R64, 1 ;  /* 0x3f8000006b707423 */ /* 0x008fe20000000040 */
[----:B------:R-:W-:Y:S01]  /*38d0*/  FFMA R107, R110, R105, 1 ;  /* 0x3f8000006e6b7423 */ /* 0x000fe20000000069 */
[----:B-1----:R-:W-:-:S05]  /*38e0*/  FFMA R126, R115, R94, 1 ;  /* 0x3f800000737e7423 */ /* 0x002fca000000005e */
[----:B------:R-:W1:Y:S01]  /*38f0*/  MUFU.EX2 R68, R68 ;  /* 0x0000004400447308 */ /* 0x000e620000000800 */
[----:B----4-:R-:W-:Y:S01]  /*3900*/  FFMA R111, R116, R3, 1 ;  /* 0x3f800000746f7423 */ /* 0x010fe20000000003 */
[----:B--2---:R-:W-:Y:S01]  /*3910*/  FFMA R118, R118, R65, 1 ;  /* 0x3f80000076767423 */ /* 0x004fe20000000041 */
[----:B-1----:R-:W-:Y:S01]  /*3920*/  FFMA R95, R95, R68, 1 ;  /* 0x3f8000005f5f7423 */ /* 0x002fe20000000044 */
[----:B------:R-:W-:Y:S06]  /*3930*/  @P2 BRA `(.L_x_56) ;  /* 0x0000000000142947 */ /* 0x000fec0003800000 */
[----:B------:R-:W-:Y:S01]  /*3940*/  IMAD.MOV.U32 R0, RZ, RZ, R121 ;  /* 0x000000ffff007224 */ /* 0x000fe200078e0079 */
[----:B------:R-:W-:-:S07]  /*3950*/  MOV R64, 0x3970 ;  /* 0x0000397000407802 */ /* 0x000fce0000000f00 */
[----:B------:R-:W-:Y:S05]  /*3960*/  CALL.REL.NOINC `($__internal_0_$__cuda_sm20_rcp_rn_f32_slowpath) ;  /* 0x000000a800647944 */ /* 0x000fea0003c00000 */
[----:B------:R-:W-:Y:S01]  /*3970*/  MOV R100, R0 ;  /* 0x0000000000647202 */ /* 0x000fe20000000f00 */
[----:B------:R-:W-:Y:S06]  /*3980*/  BRA `(.L_x_57) ;  /* 0x0000000000107947 */ /* 0x000fec0003800000 */
.L_x_56:
[----:B------:R-:W1:Y:S02]  /*3990*/  MUFU.RCP R100, R121 ;  /* 0x0000007900647308 */ /* 0x000e640000001000 */
[----:B-1----:R-:W-:-:S04]  /*39a0*/  FFMA R0, R121, R100, -1 ;  /* 0xbf80000079007423 */ /* 0x002fc80000000064 */
[----:B------:R-:W-:-:S04]  /*39b0*/  FADD.FTZ R3, -R0, -RZ ;  /* 0x800000ff00037221 */ /* 0x000fc80000010100 */
[----:B------:R-:W-:-:S07]  /*39c0*/  FFMA R100, R100, R3, R100 ;  /* 0x0000000364647223 */ /* 0x000fce0000000064 */
.L_x_57:
[----:B------:R-:W-:Y:S05]  /*39d0*/  BSYNC B1 ;  /* 0x0000000000017941 */ /* 0x000fea0003800000 */
.L_x_55:
[----:B------:R-:W-:Y:S01]  /*39e0*/  IADD3 R0, R120, 0x1800000, RZ ;  /* 0x0180000078007810 */ /* 0x000fe20007ffe0ff */
[----:B------:R-:W-:Y:S03]  /*39f0*/  BSSY B1, `(.L_x_58) ;  /* 0x000000d000017945 */ /* 0x000fe60003800000 */
[----:B------:R-:W-:-:S04]  /*3a00*/  LOP3.LUT R0, R0, 0x7f800000, RZ, 0xc0, !PT ;  /* 0x7f80000000007812 */ /* 0x000fc800078ec0ff */
[----:B------:R-:W-:-:S13]  /*3a10*/  ISETP.GT.U32.AND P2, PT, R0, 0x1ffffff, PT ;  /* 0x01ffffff0000780c */ /* 0x000fda0003f44070 */
[----:B------:R-:W-:Y:S05]  /*3a20*/  @P2 BRA `(.L_x_59) ;  /* 0x0000000000142947 */ /* 0x000fea0003800000 */
[----:B------:R-:W-:Y:S01]  /*3a30*/  IMAD.MOV.U32 R0, RZ, RZ, R120 ;  /* 0x000000ffff007224 */ /* 0x000fe200078e0078 */
[----:B------:R-:W-:-:S07]  /*3a40*/  MOV R64, 0x3a60 ;  /* 0x00003a6000407802 */ /* 0x000fce0000000f00 */
[----:B------:R-:W-:Y:S05]  /*3a50*/  CALL.REL.NOINC `($__internal_0_$__cuda_sm20_rcp_rn_f32_slowpath) ;  /* 0x000000a800287944 */ /* 0x000fea0003c00000 */
[----:B------:R-:W-:Y:S01]  /*3a60*/  MOV R99, R0 ;  /* 0x0000000000637202 */ /* 0x000fe20000000f00 */
[----:B------:R-:W-:Y:S06]  /*3a70*/  BRA `(.L_x_60) ;  /* 0x0000000000107947 */ /* 0x000fec0003800000 */
.L_x_59:
[----:B------:R-:W1:Y:S02]  /*3a80*/  MUFU.RCP R99, R120 ;  /* 0x0000007800637308 */ /* 0x000e640000001000 */
[----:B-1----:R-:W-:-:S04]  /*3a90*/  FFMA R0, R120, R99, -1 ;  /* 0xbf80000078007423 */ /* 0x002fc80000000063 */
[----:B------:R-:W-:-:S04]  /*3aa0*/  FADD.FTZ R0, -R0, -RZ ;  /* 0x800000ff00007221 */ /* 0x000fc80000010100 */
[----:B------:R-:W-:-:S07]  /*3ab0*/  FFMA R99, R99, R0, R99 ;  /* 0x0000000063637223 */ /* 0x000fce0000000063 */
.L_x_60:
[----:B------:R-:W-:Y:S05]  /*3ac0*/  BSYNC B1 ;  /* 0x0000000000017941 */ /* 0x000fea0003800000 */
.L_x_58:
        /* <DEDUP_REMOVED lines=10> */
.L_x_62:
[----:B------:R-:W1:Y:S02]  /*3b70*/  MUFU.RCP R102, R113 ;  /* 0x0000007100667308 */ /* 0x000e640000001000 */
[----:B-1----:R-:W-:-:S04]  /*3b80*/  FFMA R0, R113, R102, -1 ;  /* 0xbf80000071007423 */ /* 0x002fc80000000066 */
[----:B------:R-:W-:-:S04]  /*3b90*/  FADD.FTZ R3, -R0, -RZ ;  /* 0x800000ff00037221 */ /* 0x000fc80000010100 */
[----:B------:R-:W-:-:S07]  /*3ba0*/  FFMA R102, R102, R3, R102 ;  /* 0x0000000366667223 */ /* 0x000fce0000000066 */
.L_x_63:
[----:B------:R-:W-:Y:S05]  /*3bb0*/  BSYNC B1 ;  /* 0x0000000000017941 */ /* 0x000fea0003800000 */
.L_x_61:
        /* <DEDUP_REMOVED lines=10> */
.L_x_65:
[----:B------:R-:W1:Y:S02]  /*3c60*/  MUFU.RCP R101, R114 ;  /* 0x0000007200657308 */ /* 0x000e640000001000 */
[----:B-1----:R-:W-:-:S04]  /*3c70*/  FFMA R0, R114, R101, -1 ;  /* 0xbf80000072007423 */ /* 0x002fc80000000065 */
[----:B------:R-:W-:-:S04]  /*3c80*/  FADD.FTZ R0, -R0, -RZ ;  /* 0x800000ff00007221 */ /* 0x000fc80000010100 */
[----:B------:R-:W-:-:S07]  /*3c90*/  FFMA R101, R101, R0, R101 ;  /* 0x0000000065657223 */ /* 0x000fce0000000065 */
.L_x_66:
[----:B------:R-:W-:Y:S05]  /*3ca0*/  BSYNC B1 ;  /* 0x0000000000017941 */ /* 0x000fea0003800000 */
.L_x_64:
        /* <DEDUP_REMOVED lines=10> */
.L_x_68:
[----:B------:R-:W1:Y:S02]  /*3d50*/  MUFU.RCP R104, R117 ;  /* 0x0000007500687308 */ /* 0x000e640000001000 */
[----:B-1----:R-:W-:-:S04]  /*3d60*/  FFMA R0, R117, R104, -1 ;  /* 0xbf80000075007423 */ /* 0x002fc80000000068 */
[----:B------:R-:W-:-:S04]  /*3d70*/  FADD.FTZ R3, -R0, -RZ ;  /* 0x800000ff00037221 */ /* 0x000fc80000010100 */
[----:B------:R-:W-:-:S07]  /*3d80*/  FFMA R104, R104, R3, R104 ;  /* 0x0000000368687223 */ /* 0x000fce0000000068 */
.L_x_69:
[----:B------:R-:W-:Y:S05]  /*3d90*/  BSYNC B1 ;  /* 0x0000000000017941 */ /* 0x000fea0003800000 */
.L_x_67:
        /* <DEDUP_REMOVED lines=10> */
.L_x_71:
[----:B------:R-:W1:Y:S02]  /*3e40*/  MUFU.RCP R106, R103 ;  /* 0x00000067006a7308 */ /* 0x000e640000001000 */
[----:B-1----:R-:W-:-:S04]  /*3e50*/  FFMA R0, R103, R106, -1 ;  /* 0xbf80000067007423 */ /* 0x002fc8000000006a */
[----:B------:R-:W-:-:S04]  /*3e60*/  FADD.FTZ R3, -R0, -RZ ;  /* 0x800000ff00037221 */ /* 0x000fc80000010100 */
[----:B------:R-:W-:-:S07]  /*3e70*/  FFMA R106, R106, R3, R106 ;  /* 0x000000036a6a7223 */ /* 0x000fce000000006a */
.L_x_72:
[----:B------:R-:W-:Y:S05]  /*3e80*/  BSYNC B1 ;  /* 0x0000000000017941 */ /* 0x000fea0003800000 */
.L_x_70:
        /* <DEDUP_REMOVED lines=10> */
.L_x_74:
[----:B------:R-:W1:Y:S02]  /*3f30*/  MUFU.RCP R103, R122 ;  /* 0x0000007a00677308 */ /* 0x000e640000001000 */
[----:B-1----:R-:W-:-:S04]  /*3f40*/  FFMA R0, R122, R103, -1 ;  /* 0xbf8000007a007423 */ /* 0x002fc80000000067 */
[----:B------:R-:W-:-:S04]  /*3f50*/  FADD.FTZ R0, -R0, -RZ ;  /* 0x800000ff00007221 */ /* 0x000fc80000010100 */
[----:B------:R-:W-:-:S07]  /*3f60*/  FFMA R103, R103, R0, R103 ;  /* 0x0000000067677223 */ /* 0x000fce0000000067 */
.L_x_75:
[----:B------:R-:W-:Y:S05]  /*3f70*/  BSYNC B1 ;  /* 0x0000000000017941 */ /* 0x000fea0003800000 */
.L_x_73:
        /* <DEDUP_REMOVED lines=10> */
.L_x_77:
[----:B------:R-:W1:Y:S02]  /*4020*/  MUFU.RCP R108, R123 ;  /* 0x0000007b006c7308 */ /* 0x000e640000001000 */
[----:B-1----:R-:W-:-:S04]  /*4030*/  FFMA R0, R123, R108, -1 ;  /* 0xbf8000007b007423 */ /* 0x002fc8000000006c */
[----:B------:R-:W-:-:S04]  /*4040*/  FADD.FTZ R3, -R0, -RZ ;  /* 0x800000ff00037221 */ /* 0x000fc80000010100 */
[----:B------:R-:W-:-:S07]  /*4050*/  FFMA R108, R108, R3, R108 ;  /* 0x000000036c6c7223 */ /* 0x000fce000000006c */
.L_x_78:
[----:B------:R-:W-:Y:S05]  /*4060*/  BSYNC B1 ;  /* 0x0000000000017941 */ /* 0x000fea0003800000 */
.L_x_76:
        /* <DEDUP_REMOVED lines=10> */
.L_x_80:
[----:B------:R-:W1:Y:S02]  /*4110*/  MUFU.RCP R105, R112 ;  /* 0x0000007000697308 */ /* 0x000e640000001000 */
[----:B-1----:R-:W-:-:S04]  /*4120*/  FFMA R0, R112, R105, -1 ;  /* 0xbf80000070007423 */ /* 0x002fc80000000069 */
[----:B------:R-:W-:-:S04]  /*4130*/  FADD.FTZ R0, -R0, -RZ ;  /* 0x800000ff00007221 */ /* 0x000fc80000010100 */
[----:B------:R-:W-:-:S07]  /*4140*/  FFMA R105, R105, R0, R105 ;  /* 0x0000000069697223 */ /* 0x000fce0000000069 */
.L_x_81:
[----:B------:R-:W-:Y:S05]  /*4150*/  BSYNC B1 ;  /* 0x0000000000017941 */ /* 0x000fea0003800000 */
.L_x_79:
        /* <DEDUP_REMOVED lines=10> */
.L_x_83:
[----:B------:R-:W1:Y:S02]  /*4200*/  MUFU.RCP R110, R107 ;  /* 0x0000006b006e7308 */ /* 0x000e640000001000 */
[----:B-1----:R-:W-:-:S04]  /*4210*/  FFMA R0, R107, R110, -1 ;  /* 0xbf8000006b007423 */ /* 0x002fc8000000006e */
[----:B------:R-:W-:-:S04]  /*4220*/  FADD.FTZ R3, -R0, -RZ ;  /* 0x800000ff00037221 */ /* 0x000fc80000010100 */
[----:B------:R-:W-:-:S07]  /*4230*/  FFMA R110, R110, R3, R110 ;  /* 0x000000036e6e7223 */ /* 0x000fce000000006e */
.L_x_84:
[----:B------:R-:W-:Y:S05]  /*4240*/  BSYNC B1 ;  /* 0x0000000000017941 */ /* 0x000fea0003800000 */
.L_x_82:
        /* <DEDUP_REMOVED lines=10> */
.L_x_86:
[----:B------:R-:W1:Y:S02]  /*42f0*/  MUFU.RCP R107, R124 ;  /* 0x0000007c006b7308 */ /* 0x000e640000001000 */
[----:B-1----:R-:W-:-:S04]  /*4300*/  FFMA R0, R124, R107, -1 ;  /* 0xbf8000007c007423 */ /* 0x002fc8000000006b */
[----:B------:R-:W-:-:S04]  /*4310*/  FADD.FTZ R0, -R0, -RZ ;  /* 0x800000ff00007221 */ /* 0x000fc80000010100 */
[----:B------:R-:W-:-:S07]  /*4320*/  FFMA R107, R107, R0, R107 ;  /* 0x000000006b6b7223 */ /* 0x000fce000000006b */
.L_x_87:
[----:B------:R-:W-:Y:S05]  /*4330*/  BSYNC B1 ;  /* 0x0000000000017941 */ /* 0x000fea0003800000 */
.L_x_85:
        /* <DEDUP_REMOVED lines=10> */
.L_x_89:
[----:B------:R-:W1:Y:S02]  /*43e0*/  MUFU.RCP R112, R109 ;  /* 0x0000006d00707308 */ /* 0x000e640000001000 */
[----:B-1----:R-:W-:-:S04]  /*43f0*/  FFMA R0, R109, R112, -1 ;  /* 0xbf8000006d007423 */ /* 0x002fc80000000070 */
[----:B------:R-:W-:-:S04]  /*4400*/  FADD.FTZ R3, -R0, -RZ ;  /* 0x800000ff00037221 */ /* 0x000fc80000010100 */
[----:B------:R-:W-:-:S07]  /*4410*/  FFMA R112, R112, R3, R112 ;  /* 0x0000000370707223 */ /* 0x000fce0000000070 */
.L_x_90:
[----:B------:R-:W-:Y:S05]  /*4420*/  BSYNC B1 ;  /* 0x0000000000017941 */ /* 0x000fea0003800000 */
.L_x_88:
        /* <DEDUP_REMOVED lines=10> */
.L_x_92:
[----:B------:R-:W1:Y:S02]  /*44d0*/  MUFU.RCP R109, R126 ;  /* 0x0000007e006d7308 */ /* 0x000e640000001000 */
[----:B-1----:R-:W-:-:S04]  /*44e0*/  FFMA R0, R126, R109, -1 ;  /* 0xbf8000007e007423 */ /* 0x002fc8000000006d */
[----:B------:R-:W-:-:S04]  /*44f0*/  FADD.FTZ R0, -R0, -RZ ;  /* 0x800000ff00007221 */ /* 0x000fc80000010100 */
[----:B------:R-:W-:-:S07]  /*4500*/  FFMA R109, R109, R0, R109 ;  /* 0x000000006d6d7223 */ /* 0x000fce000000006d */
.L_x_93:
[----:B------:R-:W-:Y:S05]  /*4510*/  BSYNC B1 ;  /* 0x0000000000017941 */ /* 0x000fea0003800000 */
.L_x_91:
        /* <DEDUP_REMOVED lines=10> */
.L_x_95:
[----:B------:R-:W1:Y:S02]  /*45c0*/  MUFU.RCP R114, R111 ;  /* 0x0000006f00727308 */ /* 0x000e640000001000 */
[----:B-1----:R-:W-:-:S04]  /*45d0*/  FFMA R0, R111, R114, -1 ;  /* 0xbf8000006f007423 */ /* 0x002fc80000000072 */
[----:B------:R-:W-:-:S04]  /*45e0*/  FADD.FTZ R3, -R0, -RZ ;  /* 0x800000ff00037221 */ /* 0x000fc80000010100 */
[----:B------:R-:W-:-:S07]  /*45f0*/  FFMA R114, R114, R3, R114 ;  /* 0x0000000372727223 */ /* 0x000fce0000000072 */
.L_x_96:
[----:B------:R-:W-:Y:S05]  /*4600*/  BSYNC B1 ;  /* 0x0000000000017941 */ /* 0x000fea0003800000 */
.L_x_94:
        /* <DEDUP_REMOVED lines=10> */
.L_x_98:
[----:B------:R-:W1:Y:S02]  /*46b0*/  MUFU.RCP R111, R118 ;  /* 0x00000076006f7308 */ /* 0x000e640000001000 */
[----:B-1----:R-:W-:-:S04]  /*46c0*/  FFMA R0, R118, R111, -1 ;  /* 0xbf80000076007423 */ /* 0x002fc8000000006f */
[----:B------:R-:W-:-:S04]  /*46d0*/  FADD.FTZ R0, -R0, -RZ ;  /* 0x800000ff00007221 */ /* 0x000fc80000010100 */
[----:B------:R-:W-:-:S07]  /*46e0*/  FFMA R111, R111, R0, R111 ;  /* 0x000000006f6f7223 */ /* 0x000fce000000006f */
.L_x_99:
[----:B------:R-:W-:Y:S05]  /*46f0*/  BSYNC B1 ;  /* 0x0000000000017941 */ /* 0x000fea0003800000 */
.L_x_97:
        /* <DEDUP_REMOVED lines=8> */
[----:B------:R-:W-:Y:S05]  /*4780*/  BRA `(.L_x_102) ;  /* 0x0000000000107947 */ /* 0x000fea0003800000 */
.L_x_101:
[----:B------:R-:W1:Y:S02]  /*4790*/  MUFU.RCP R0, R95 ;  /* 0x0000005f00007308 */ /* 0x000e640000001000 */
[----:B-1----:R-:W-:-:S04]  /*47a0*/  FFMA R3, R95, R0, -1 ;  /* 0xbf8000005f037423 */ /* 0x002fc80000000000 */
[----:B------:R-:W-:-:S04]  /*47b0*/  FADD.FTZ R3, -R3, -RZ ;  /* 0x800000ff03037221 */ /* 0x000fc80000010100 */
[----:B------:R-:W-:-:S07]  /*47c0*/  FFMA R0, R0, R3, R0 ;  /* 0x0000000300007223 */ /* 0x000fce0000000000 */
.L_x_102:
[----:B------:R-:W-:Y:S05]  /*47d0*/  BSYNC B1 ;  /* 0x0000000000017941 */ /* 0x000fea0003800000 */
.L_x_100:
[----:B------:R-:W-:Y:S01]  /*47e0*/  FMUL R99, R14, R99 ;  /* 0x000000630e637220 */ /* 0x000fe20000400000 */
[C---:B------:R-:W-:Y:S01]  /*47f0*/  SHF.L.U32 R14, R18.reuse, 0x5, RZ ;  /* 0x00000005120e7819 */ /* 0x040fe200000006ff */
[----:B------:R-:W-:Y:S01]  /*4800*/  FMUL R100, R13, R100 ;  /* 0x000000640d647220 */ /* 0x000fe20000400000 */
[----:B------:R-:W-:Y:S01]  /*4810*/  SHF.L.U32 R3, R18, 0x4, RZ ;  /* 0x0000000412037819 */ /* 0x000fe200000006ff */
[----:B------:R-:W-:Y:S01]  /*4820*/  FMUL R101, R20, R101 ;  /* 0x0000006514657220 */ /* 0x000fe20000400000 */
[----:B------:R-:W-:Y:S01]  /*4830*/  SHF.R.U32.HI R20, RZ, 0x1, R18 ;  /* 0x00000001ff147819 */ /* 0x000fe20000011612 */
[----:B------:R-:W-:Y:S01]  /*4840*/  FMUL R102, R15, R102 ;  /* 0x000000660f667220 */ /* 0x000fe20000400000 */
[----:B------:R-:W-:Y:S01]  /*4850*/  LOP3.LUT R13, R14, 0xc0, RZ, 0xc0, !PT ;  /* 0x000000c00e0d7812 */ /* 0x000fe200078ec0ff */
[----:B------:R-:W-:Y:S01]  /*4860*/  FMUL R104, R21, R104 ;  /* 0x0000006815687220 */ /* 0x000fe20000400000 */
[----:B------:R-:W-:Y:S01]  /*4870*/  LOP3.LUT R3, R3, 0xe00, RZ, 0xc0, !PT ;  /* 0x00000e0003037812 */ /* 0x000fe200078ec0ff */
[----:B------:R-:W-:Y:S01]  /*4880*/  FMUL R23, R23, R106 ;  /* 0x0000006a17177220 */ /* 0x000fe20000400000 */
[----:B------:R-:W-:Y:S01]  /*4890*/  LOP3.LUT R13, R13, 0x8, R20, 0xf8, !PT ;  /* 0x000000080d0d7812 */ /* 0x000fe200078ef814 */
[----:B------:R-:W-:Y:S01]  /*48a0*/  IMAD.SHL.U32 R20, R18, 0x4, RZ ;  /* 0x0000000412147824 */ /* 0x000fe200078e00ff */
[--C-:B------:R-:W-:Y:S01]  /*48b0*/  LOP3.LUT R3, R3, 0x20, R14.reuse, 0xf8, !PT ;  /* 0x0000002003037812 */ /* 0x100fe200078ef80e */
[----:B------:R-:W-:Y:S01]  /*48c0*/  FMUL R103, R56, R103 ;  /* 0x0000006738677220 */ /* 0x000fe20000400000 */
[----:B------:R-:W-:Y:S01]  /*48d0*/  LOP3.LUT P6, RZ, R18, 0x4, RZ, 0xc0, !PT ;  /* 0x0000000412ff7812 */ /* 0x000fe200078cc0ff */
[----:B------:R-:W-:Y:S01]  /*48e0*/  FMUL R108, R57, R108 ;  /* 0x0000006c396c7220 */ /* 0x000fe20000400000 */
[----:B------:R-:W-:Y:S01]  /*48f0*/  LOP3.LUT R3, R3, 0x100, R14, 0xf8, !PT ;  /* 0x0000010003037812 */ /* 0x000fe200078ef80e */
[----:B------:R-:W-:Y:S01]  /*4900*/  FMUL R111, R66, R111 ;  /* 0x0000006f426f7220 */ /* 0x000fe20000400000 */
[----:B------:R-:W-:Y:S01]  /*4910*/  LOP3.LUT R20, R13, 0x18, R20, 0x78, !PT ;  /* 0x000000180d147812 */ /* 0x000fe200078e7814 */
[----:B------:R-:W-:Y:S01]  /*4920*/  FMUL R0, R67, R0 ;  /* 0x0000000043007220 */ /* 0x000fe20000400000 */
[----:B------:R-:W-:Y:S01]  /*4930*/  MOV R14, 0x20 ;  /* 0x00000020000e7802 */ /* 0x000fe20000000f00 */
[----:B------:R-:W-:Y:S01]  /*4940*/  FMUL R105, R58, R105 ;  /* 0x000000693a697220 */ /* 0x000fe20000400000 */
[----:B------:R-:W-:Y:S01]  /*4950*/  LOP3.LUT R3, R3, R20, RZ, 0xfc, !PT ;  /* 0x0000001403037212 */ /* 0x000fe200078efcff */
[----:B------:R-:W-:Y:S01]  /*4960*/  FMUL R110, R59, R110 ;  /* 0x0000006e3b6e7220 */ /* 0x000fe20000400000 */
[----:B------:R-:W-:Y:S01]  /*4970*/  FMUL R107, R60, R107 ;  /* 0x0000006b3c6b7220 */ /* 0x000fe20000400000 */
[----:B------:R-:W-:Y:S01]  /*4980*/  FMUL R112, R61, R112 ;  /* 0x000000703d707220 */ /* 0x000fe20000400000 */
[----:B------:R-:W-:Y:S01]  /*4990*/  LEA R13, R3, UR52, 0x1 ;  /* 0x00000034030d7c11 */ /* 0x000fe2000f8e08ff */
[----:B------:R-:W-:Y:S01]  /*49a0*/  FMUL R109, R62, R109 ;  /* 0x0000006d3e6d7220 */ /* 0x000fe20000400000 */
[----:B------:R-:W-:Y:S01]  /*49b0*/  FMUL R114, R63, R114 ;  /* 0x000000723f727220 */ /* 0x000fe20000400000 */
[----:B------:R-:W-:Y:S01]  /*49c0*/  SEL R14, R14, 0xffffffe0, !P6 ;  /* 0xffffffe00e0e7807 */ /* 0x000fe20007000000 */
[----:B------:R-:W-:Y:S05]  /*49d0*/  WARPSYNC.ALL ;  /* 0x0000000000007948 */ /* 0x000fea0003800000 */
[----:B------:R-:W-:Y:S01]  /*49e0*/  IADD3 R15, R13, 0x200, RZ ;  /* 0x000002000d0f7810 */ /* 0x000fe20007ffe0ff */
[----:B------:R-:W-:Y:S01]  /*49f0*/  BSSY B0, `(.L_x_103) ;  /* 0x000001a000007945 */ /* 0x000fe20003800000 */
[----:B------:R-:W-:-:S02]  /*4a00*/  F2FP.F16.F32.PACK_AB R101, R101, R102 ;  /* 0x000000666565723e */ /* 0x000fc400000000ff */
[----:B------:R-:W-:Y:S02]  /*4a10*/  F2FP.F16.F32.PACK_AB R100, R99, R100 ;  /* 0x000000646364723e */ /* 0x000fe400000000ff */
[----:B------:R-:W-:Y:S02]  /*4a20*/  F2FP.F16.F32.PACK_AB R102, R23, R104 ;  /* 0x000000681766723e */ /* 0x000fe400000000ff */
[----:B------:R-:W-:Y:S02]  /*4a30*/  F2FP.F16.F32.PACK_AB R103, R108, R103 ;  /* 0x000000676c67723e */ /* 0x000fe400000000ff */
[----:B------:R-:W-:Y:S01]  /*4a40*/  F2FP.F16.F32.PACK_AB R59, R0, R111 ;  /* 0x0000006f003b723e */ /* 0x000fe200000000ff */
[----:B------:R-:W-:Y:S01]  /*4a50*/  IMAD.IADD R0, R15, 0x1, R14 ;  /* 0x000000010f007824 */ /* 0x000fe200078e020e */
[----:B------:R-:W-:Y:S01]  /*4a60*/  F2FP.F16.F32.PACK_AB R56, R110, R105 ;  /* 0x000000696e38723e */ /* 0x000fe200000000ff */
[----:B------:R1:W-:Y:S01]  /*4a70*/  STSM.16.M88.4 [R13+0x200], R100 ;  /* 0x000200640d007844 */ /* 0x0003e20000000200 */
[----:B------:R-:W-:-:S02]  /*4a80*/  F2FP.F16.F32.PACK_AB R57, R112, R107 ;  /* 0x0000006b7039723e */ /* 0x000fc400000000ff */
[----:B------:R-:W-:-:S05]  /*4a90*/  F2FP.F16.F32.PACK_AB R58, R114, R109 ;  /* 0x0000006d723a723e */ /* 0x000fca00000000ff */
[----:B------:R1:W-:Y:S01]  /*4aa0*/  STSM.16.M88.4 [R0], R56 ;  /* 0x0000003800007844 */ /* 0x0003e20000000200 */
[----:B------:R-:W-:Y:S01]  /*4ab0*/  @!PT LDS RZ, [RZ] ;  /* 0x00000000fffff984 */ /* 0x000fe20000000800 */
[----:B------:R-:W-:Y:S01]  /*4ac0*/  @!PT LDS RZ, [RZ] ;  /* 0x00000000fffff984 */ /* 0x000fe20000000800 */
[----:B------:R-:W-:Y:S01]  /*4ad0*/  @!PT LDS RZ, [RZ] ;  /* 0x00000000fffff984 */ /* 0x000fe20000000800 */
[----:B------:R-:W-:Y:S01]  /*4ae0*/  @!PT LDS RZ, [RZ] ;  /* 0x00000000fffff984 */ /* 0x000fe20000000800 */
[----:B------:R2:W-:Y:S06]  /*4af0*/  MEMBAR.ALL.CTA ;  /* 0x0000000000007992 */ /* 0x0005ec0000008000 */
[----:B--2---:R-:W2:Y:S02]  /*4b00*/  FENCE.VIEW.ASYNC.S ;  /* 0x00000000000073c6 */ /* 0x004ea40000000000 */
[----:B--2---:R-:W-:Y:S06]  /*4b10*/  BAR.SYNC.DEFER_BLOCKING 0x1, 0x100 ;  /* 0x0044000000007b1d */ /* 0x004fec0000010000 */
[----:B------:R-:W-:Y:S05]  /*4b20*/  @P5 BRA `(.L_x_104) ;  /* 0x0000000000185947 */ /* 0x000fea0003800000 */
[----:B------:R-:W-:Y:S02]  /*4b30*/  UIADD3 UR4, UP0, UR54, 0x4f0, URZ ;  /* 0x000004f036047890 */ /* 0x000fe4000ff1e03f */
[----:B------:R-:W-:Y:S02]  /*4b40*/  UIADD3 UR44, UR52, 0x200, URZ ;  /* 0x00000200342c7890 */ /* 0x000fe4000fffe03f */
[----:B------:R-:W-:-:S09]  /*4b50*/  UIADD3.X UR5, URZ, UR55, URZ, UP0, !UPT ;  /* 0x000000373f057290 */ /* 0x000fd200087fe43f */
[----:B------:R2:W-:Y:S01]  /*4b60*/  UTMASTG.3D [UR44], [UR4] ;  /* 0x0000002c040073b5 */ /* 0x0005e20008010000 */
[----:B------:R0:W-:Y:S01]  /*4b70*/  UTMACMDFLUSH ;  /* 0x00000000000079b7 */ /* 0x0001e20000000000 */
[----:B--2---:R-:W-:-:S04]  /*4b80*/  DEPBAR.LE SB0, 0x1 ;  /* 0x000080400000791a */ /* 0x004fc80000000000 */
.L_x_104:
[----:B------:R-:W-:Y:S05]  /*4b90*/  BSYNC B0 ;  /* 0x0000000000007941 */ /* 0x000fea0003800000 */
.L_x_103:
[----:B------:R-:W-:Y:S01]  /*4ba0*/  BAR.SYNC.DEFER_BLOCKING 0x1, 0x100 ;  /* 0x0044000000007b1d */ /* 0x000fe20000010000 */
[----:B------:R-:W-:-:S13]  /*4bb0*/  ISETP.NE.AND P2, PT, RZ, UR43, PT ;  /* 0x0000002bff007c0c */ /* 0x000fda000bf45270 */
[----:B------:R-:W-:Y:S05]  /*4bc0*/  @!P2 BRA `(.L_x_105) ;  /* 0x000000000034a947 */ /* 0x000fea0003800000 */
[----:B------:R-:W-:Y:S04]  /*4bd0*/  BSSY B0, `(.L_x_106) ;  /* 0x0000009000007945 */ /* 0x000fe80003800000 */
[----:B------:R-:W-:Y:S05]  /*4be0*/  @P0 BRA `(.L_x_107) ;  /* 0x00000000001c0947 */ /* 0x000fea0003800000 */
[----:B------:R-:W-:-:S13]  /*4bf0*/  ISETP.NE.AND P2, PT, R98, 0x3, PT ;  /* 0x000000036200780c */ /* 0x000fda0003f45270 */
[----:B------:R-:W-:Y:S05]  /*4c00*/  @!P2 BRA `(.L_x_108) ;  /* 0x000000000004a947 */ /* 0x000fea0003800000 */
[----:B------:R-:W-:Y:S01]  /*4c10*/  BPT.TRAP 0x1 ;  /* 0x000000040000795c */ /* 0x000fe20000300000 */
.L_x_108:
[----:B------:R-:W-:-:S04]  /*4c20*/  ULEA UR4, UR42, UR52, 0x3 ;  /* 0x000000342a047291 */ /* 0x000fc8000f8e183f */
[----:B------:R-:W-:-:S04]  /*4c30*/  UIADD3 UR4, UR4, 0x60, URZ ;  /* 0x0000006004047890 */ /* 0x000fc8000fffe03f */
[----:B------:R-:W-:-:S09]  /*4c40*/  UPRMT UR4, UR51, 0x654, UR4 ;  /* 0x0000065433047896 */ /* 0x000fd20008000004 */
[----:B------:R-:W-:Y:S03]  /*4c50*/  SYNCS.ARRIVE.TRANS64.RED.A1T0 RZ, [UR4], RZ ;  /* 0x000000ffffff79a7 */ /* 0x000fe60008100404 */
.L_x_107:
[----:B------:R-:W-:Y:S05]  /*4c60*/  BSYNC B0 ;  /* 0x0000000000007941 */ /* 0x000fea0003800000 */
.L_x_106:
[----:B------:R-:W-:-:S04]  /*4c70*/  UIADD3 UR42, UR42, 0x1, URZ ;  /* 0x000000012a2a7890 */ /* 0x000fc8000fffe03f */
[----:B------:R-:W-:-:S04]  /*4c80*/  UISETP.NE.AND UP0, UPT, UR42, 0x4, UPT ;  /* 0x000000042a00788c */ /* 0x000fc8000bf05270 */
[----:B------:R-:W-:-:S12]  /*4c90*/  USEL UR42, UR42, URZ, UP0 ;  /* 0x0000003f2a2a7287 */ /* 0x000fd80008000000 */
.L_x_105:
[----:B------:R-:W-:Y:S04]  /*4ca0*/  BSSY B0, `(.L_x_109) ;  /* 0x0000014000007945 */ /* 0x000fe80003800000 */
[----:B------:R-:W-:Y:S05]  /*4cb0*/  @P0 BRA `(.L_x_110) ;  /* 0x0000000000480947 */ /* 0x000fea0003800000 */
[----:B------:R-:W-:-:S13]  /*4cc0*/  ISETP.NE.AND P2, PT, R98, 0x3, PT ;  /* 0x000000036200780c */ /* 0x000fda0003f45270 */
[----:B------:R-:W-:Y:S05]  /*4cd0*/  @!P2 BRA `(.L_x_111) ;  /* 0x000000000004a947 */ /* 0x000fea0003800000 */
[----:B------:R-:W-:Y:S01]  /*4ce0*/  BPT.TRAP 0x1 ;  /* 0x000000040000795c */ /* 0x000fe20000300000 */
.L_x_111:
[----:B------:R-:W-:Y:S01]  /*4cf0*/  LEA R20, R12, UR52, 0x3 ;  /* 0x000000340c147c11 */ /* 0x000fe2000f8e18ff */
[----:B------:R-:W-:Y:S01]  /*4d00*/  BSSY B1, `(.L_x_112) ;  /* 0x0000009000017945 */ /* 0x000fe20003800000 */
[----:B------:R-:W-:Y:S02]  /*4d10*/  SHF.L.U32 R21, R92, 0x1f, RZ ;  /* 0x0000001f5c157819 */ /* 0x000fe400000006ff */
[----:B------:R-:W-:Y:S02]  /*4d20*/  PLOP3.LUT P3, PT, PT, PT, PT, 0x8, 0x0 ;  /* 0x000000000000781c */ /* 0x000fe40003f6e170 */
[----:B------:R-:W2:Y:S01]  /*4d30*/  SYNCS.PHASECHK.TRANS64.TRYWAIT P2, [R20+URZ+0x40], R21 ;  /* 0x00004015140075a7 */ /* 0x000ea2000804017f */
[----:B------:R-:W-:Y:S02]  /*4d40*/  @!P1 PLOP3.LUT P3, PT, P6, PT, PT, 0x80, 0x0 ;  /* 0x000000000000981c */ /* 0x000fe4000376f070 */
[----:B-1----:R-:W-:-:S04]  /*4d50*/  @!P1 LEA R0, R12, R15, 0xd ;  /* 0x0000000f0c009211 */ /* 0x002fc800078e68ff */
[----:B------:R-:W-:-:S07]  /*4d60*/  @!P1 IADD3 R3, R0, 0x20, RZ ;  /* 0x0000002000039810 */ /* 0x000fce0007ffe0ff */
[----:B------:R-:W-:Y:S01]  /*4d70*/  @P3 VIADD R3, R0, 0xffffffe0 ;  /* 0xffffffe000033836 */ /* 0x000fe20000000000 */
[----:B--2---:R-:W-:Y:S06]  /*4d80*/  @!P2 BRA `(.L_x_113) ;  /* 0x0000008c00dca947 */ /* 0x004fec0003800000 */
.L_x_360:
[----:B------:R-:W-:Y:S05]  /*4d90*/  BSYNC B1 ;  /* 0x0000000000017941 */ /* 0x000fea0003800000 */
.L_x_112:
[----:B------:R-:W-:Y:S05]  /*4da0*/  @!P1 WARPSYNC.ALL ;  /* 0x0000000000009948 */ /* 0x000fea0003800000 */
[----:B------:R2:W3:Y:S01]  /*4db0*/  @!P1 LDSM.16.M88.4 R4, [R0] ;  /* 0x000000000004983b */ /* 0x0004e20000000200 */
[----:B------:R-:W-:-:S03]  /*4dc0*/  IADD3 R12, R12, 0x1, RZ ;  /* 0x000000010c0c7810 */ /* 0x000fc60007ffe0ff */
[----:B------:R2:W4:Y:S04]  /*4dd0*/  @!P1 LDSM.16.M88.4 R8, [R3] ;  /* 0x000000000308983b */ /* 0x0005280000000200 */
.L_x_110:
[----:B------:R-:W-:Y:S05]  /*4de0*/  BSYNC B0 ;  /* 0x0000000000007941 */ /* 0x000fea0003800000 */
.L_x_109:
[----:B-1-3--:R-:W-:Y:S02]  /*4df0*/  HADD2.F32 R21, -RZ, R4.H1_H1 ;  /* 0x30000004ff157230 */ /* 0x00afe40000004100 */
[C---:B------:R-:W-:Y:S01]  /*4e00*/  FMUL R20, R93.reuse, R24 ;  /* 0x000000185d147220 */ /* 0x040fe20000400000 */
[C---:B--2---:R-:W-:Y:S01]  /*4e10*/  FMUL R0, R93.reuse, R25 ;  /* 0x000000195d007220 */ /* 0x044fe20000400000 */
[C---:B------:R-:W-:Y:S01]  /*4e20*/  FMUL R24, R93.reuse, R27 ;  /* 0x0000001b5d187220 */ /* 0x040fe20000400000 */
[----:B------:R-:W-:Y:S02]  /*4e30*/  HADD2.F32 R27, -RZ, R7.H0_H0 ;  /* 0x20000007ff1b7230 */ /* 0x000fe40000004100 */
[C---:B------:R-:W-:Y:S01]  /*4e40*/  FMUL R30, R93.reuse, R30 ;  /* 0x0000001e5d1e7220 */ /* 0x040fe20000400000 */
[--C-:B------:R-:W-:Y:S01]  /*4e50*/  HADD2.F32 R23, -RZ, R5.reuse.H0_H0 ;  /* 0x20000005ff177230 */ /* 0x100fe20000004100 */
[----:B------:R-:W-:Y:S01]  /*4e60*/  MOV R106, 0x3bbb989d ;  /* 0x3bbb989d006a7802 */ /* 0x000fe20000000f00 */
[----:B------:R-:W-:Y:S01]  /*4e70*/  FMUL R26, R93, R26 ;  /* 0x0000001a5d1a7220 */ /* 0x000fe20000400000 */
[C---:B------:R-:W-:Y:S01]  /*4e80*/  FFMA R21, R91.reuse, R21, R0 ;  /* 0x000000155b157223 */ /* 0x040fe20000000000 */
[----:B------:R-:W-:Y:S01]  /*4e90*/  FFMA R27, R91, R27, R30 ;  /* 0x0000001b5b1b7223 */ /* 0x000fe2000000001e */
[----:B------:R-:W-:-:S02]  /*4ea0*/  HADD2.F32 R25, -RZ, R5.H1_H1 ;  /* 0x30000005ff197230 */ /* 0x000fc40000004100 */
[----:B------:R-:W-:Y:S01]  /*4eb0*/  FFMA R23, R91, R23, R26 ;  /* 0x000000175b177223 */ /* 0x000fe2000000001a */
[----:B------:R-:W-:Y:S02]  /*4ec0*/  IMAD.MOV.U32 R107, RZ, RZ, 0x437c0000 ;  /* 0x437c0000ff6b7424 */ /* 0x000fe400078e00ff */
[----:B------:R-:W-:Y:S01]  /*4ed0*/  FFMA.SAT R30, -R21, R106, 0.5 ;  /* 0x3f000000151e7423 */ /* 0x000fe2000000216a */
[C---:B------:R-:W-:Y:S01]  /*4ee0*/  FMUL R26, R93.reuse, R29 ;  /* 0x0000001d5d1a7220 */ /* 0x040fe20000400000 */
[----:B----4-:R-:W-:Y:S02]  /*4ef0*/  HADD2.F32 R29, -RZ, R8.H0_H0 ;  /* 0x20000008ff1d7230 */ /* 0x010fe40000004100 */
[----:B------:R-:W-:Y:S01]  /*4f00*/  FMUL R32, R93, R32 ;  /* 0x000000205d207220 */ /* 0x000fe20000400000 */
[----:B------:R-:W-:Y:S01]  /*4f10*/  FFMA.RM R56, R30, R107, 12582913 ;  /* 0x4b4000011e387423 */ /* 0x000fe2000000406b */
[----:B------:R-:W-:Y:S01]  /*4f20*/  FFMA R24, R91, R25, R24 ;  /* 0x000000195b187223 */ /* 0x000fe20000000018 */
[----:B------:R-:W-:-:S02]  /*4f30*/  HADD2.F32 R25, -RZ, R6.H0_H0 ;  /* 0x20000006ff197230 */ /* 0x000fc40000004100 */
[----:B------:R-:W-:Y:S01]  /*4f40*/  FMUL R28, R93, R28 ;  /* 0x0000001c5d1c7220 */ /* 0x000fe20000400000 */
[C---:B------:R-:W-:Y:S01]  /*4f50*/  FFMA R29, R91.reuse, R29, R32 ;  /* 0x0000001d5b1d7223 */ /* 0x040fe20000000020 */
[----:B------:R-:W-:Y:S02]  /*4f60*/  HADD2.F32 R3, -RZ, R4.H0_H0 ;  /* 0x20000004ff037230 */ /* 0x000fe40000004100 */
[----:B------:R-:W-:Y:S01]  /*4f70*/  FADD R32, R56, -12583039 ;  /* 0xcb40007f38207421 */ /* 0x000fe20000000000 */
[----:B------:R-:W-:Y:S01]  /*4f80*/  FFMA R25, R91, R25, R28 ;  /* 0x000000195b197223 */ /* 0x000fe2000000001c */
[----:B------:R-:W-:Y:S01]  /*4f90*/  FMUL R28, R93, R31 ;  /* 0x0000001f5d1c7220 */ /* 0x000fe20000400000 */
[----:B------:R-:W-:Y:S01]  /*4fa0*/  FFMA.SAT R31, -R23, R106, 0.5 ;  /* 0x3f000000171f7423 */ /* 0x000fe2000000216a */
[----:B------:R-:W-:Y:S01]  /*4fb0*/  FFMA R32, -R21, 1.4426950216293334961, -R32 ;  /* 0x3fb8aa3b15207823 */ /* 0x000fe20000000920 */
[----:B------:R-:W-:Y:S01]  /*4fc0*/  FFMA R20, R91, R3, R20 ;  /* 0x000000035b147223 */ /* 0x000fe20000000014 */
[----:B------:R-:W-:-:S02]  /*4fd0*/  HADD2.F32 R3, -RZ, R6.H1_H1 ;  /* 0x30000006ff037230 */ /* 0x000fc40000004100 */
[----:B------:R-:W-:Y:S01]  /*4fe0*/  FMUL R30, R93, R33 ;  /* 0x000000215d1e7220 */ /* 0x000fe20000400000 */
[----:B------:R-:W-:Y:S01]  /*4ff0*/  FFMA R33, -R21, 1.925963033500011079e-08, R32 ;  /* 0x32a5706015217823 */ /* 0x000fe20000000120 */
[----:B------:R-:W-:Y:S01]  /*5000*/  FFMA.RM R58, R31, R107, 12582913 ;  /* 0x4b4000011f3a7423 */ /* 0x000fe2000000406b */
[-C--:B------:R-:W-:Y:S01]  /*5010*/  FFMA.SAT R32, -R25, R106.reuse, 0.5 ;  /* 0x3f00000019207423 */ /* 0x080fe2000000216a */
[----:B------:R-:W-:Y:S01]  /*5020*/  FFMA R26, R91, R3, R26 ;  /* 0x000000035b1a7223 */ /* 0x000fe2000000001a */
[----:B------:R-:W-:Y:S01]  /*5030*/  FFMA.SAT R31, -R24, R106, 0.5 ;  /* 0x3f000000181f7423 */ /* 0x000fe2000000216a */
[----:B------:R-:W-:Y:S02]  /*5040*/  HADD2.F32 R59, -RZ, R9.H0_H0 ;  /* 0x20000009ff3b7230 */ /* 0x000fe40000004100 */
[----:B------:R-:W-:Y:S01]  /*5050*/  FADD R60, R58, -12583039 ;  /* 0xcb40007f3a3c7421 */ /* 0x000fe20000000000 */
[----:B------:R-:W-:Y:S01]  /*5060*/  FFMA.RM R64, R32, R107, 12582913 ;  /* 0x4b40000120407423 */ /* 0x000fe2000000406b */
[C---:B------:R-:W-:Y:S01]  /*5070*/  FMUL R34, R93.reuse, R34 ;  /* 0x000000225d227220 */ /* 0x040fe20000400000 */
[----:B------:R-:W-:Y:S01]  /*5080*/  FMUL R32, R93, R35 ;  /* 0x000000235d207220 */ /* 0x000fe20000400000 */
[----:B------:R-:W-:Y:S01]  /*5090*/  FFMA.RM R61, R31, R107, 12582913 ;  /* 0x4b4000011f3d7423 */ /* 0x000fe2000000406b */
[----:B------:R-:W-:Y:S01]  /*50a0*/  FFMA.SAT R35, -R26, R106, 0.5 ;  /* 0x3f0000001a237423 */ /* 0x000fe2000000216a */
[----:B------:R-:W-:-:S02]  /*50b0*/  HADD2.F32 R57, -RZ, R8.H1_H1 ;  /* 0x30000008ff397230 */ /* 0x000fc40000004100 */
[----:B------:R-:W-:Y:S01]  /*50c0*/  FFMA R60, -R23, 1.4426950216293334961, -R60 ;  /* 0x3fb8aa3b173c7823 */ /* 0x000fe2000000093c */
[----:B------:R-:W-:Y:S01]  /*50d0*/  FFMA R31, R91, R59, R34 ;  /* 0x0000003b5b1f7223 */ /* 0x000fe20000000022 */
[-C--:B------:R-:W-:Y:S01]  /*50e0*/  FFMA.SAT R0, -R20, R106.reuse, 0.5 ;  /* 0x3f00000014007423 */ /* 0x080fe2000000216a */
[----:B------:R-:W-:Y:S01]  /*50f0*/  FADD R59, R61, -12583039 ;  /* 0xcb40007f3d3b7421 */ /* 0x000fe20000000000 */
[----:B------:R-:W-:Y:S01]  /*5100*/  FFMA.RM R66, R35, R107, 12582913 ;  /* 0x4b40000123427423 */ /* 0x000fe2000000406b */
[----:B------:R-:W-:Y:S02]  /*5110*/  HADD2.F32 R3, -RZ, R7.H1_H1 ;  /* 0x30000007ff037230 */ /* 0x000fe40000004100 */
[----:B------:R-:W-:Y:S01]  /*5120*/  FFMA R30, R91, R57, R30 ;  /* 0x000000395b1e7223 */ /* 0x000fe2000000001e */
[----:B------:R-:W-:Y:S01]  /*5130*/  FFMA R60, -R23, 1.925963033500011079e-08, R60 ;  /* 0x32a57060173c7823 */ /* 0x000fe2000000013c */
[----:B------:R-:W-:Y:S01]  /*5140*/  FADD R34, R64, -12583039 ;  /* 0xcb40007f40227421 */ /* 0x000fe20000000000 */
[----:B------:R1:W-:Y:S01]  /*5150*/  MUFU.EX2 R57, R33 ;  /* 0x0000002100397308 */ /* 0x0003e20000000800 */
[----:B------:R-:W-:Y:S01]  /*5160*/  FFMA.SAT R65, -R27, R106, 0.5 ;  /* 0x3f0000001b417423 */ /* 0x000fe2000000216a */
[----:B------:R-:W-:Y:S01]  /*5170*/  FFMA.RM R0, R0, R107, 12582913 ;  /* 0x4b40000100007423 */ /* 0x000fe2000000406b */
[----:B------:R-:W-:-:S02]  /*5180*/  HADD2.F32 R68, -RZ, R10.H0_H0 ;  /* 0x2000000aff447230 */ /* 0x000fc40000004100 */
[----:B------:R-:W-:Y:S01]  /*5190*/  FFMA R63, -R24, 1.4426950216293334961, -R59 ;  /* 0x3fb8aa3b183f7823 */ /* 0x000fe2000000093b */
[----:B------:R-:W-:Y:S01]  /*51a0*/  FMUL R36, R93, R36 ;  /* 0x000000245d247220 */ /* 0x000fe20000400000 */
[----:B------:R-:W-:Y:S01]  /*51b0*/  FFMA R28, R91, R3, R28 ;  /* 0x000000035b1c7223 */ /* 0x000fe2000000001c */
[----:B------:R-:W-:Y:S01]  /*51c0*/  FFMA R34, -R25, 1.4426950216293334961, -R34 ;  /* 0x3fb8aa3b19227823 */ /* 0x000fe20000000922 */
[----:B------:R2:W-:Y:S01]  /*51d0*/  MUFU.EX2 R59, R60 ;  /* 0x0000003c003b7308 */ /* 0x0005e20000000800 */
[----:B-1----:R-:W-:Y:S01]  /*51e0*/  FADD R33, R66, -12583039 ;  /* 0xcb40007f42217421 */ /* 0x002fe20000000000 */
[----:B------:R-:W-:Y:S02]  /*51f0*/  HADD2.F32 R62, -RZ, R9.H1_H1 ;  /* 0x30000009ff3e7230 */ /* 0x000fe40000004100 */
[----:B------:R-:W-:Y:S01]  /*5200*/  FADD R3, R0, -12583039 ;  /* 0xcb40007f00037421 */ /* 0x000fe20000000000 */
[----:B------:R-:W-:Y:S01]  /*5210*/  FFMA R63, -R24, 1.925963033500011079e-08, R63 ;  /* 0x32a57060183f7823 */ /* 0x000fe2000000013f */
[----:B------:R-:W-:Y:S01]  /*5220*/  FFMA R67, -R26, 1.4426950216293334961, -R33 ;  /* 0x3fb8aa3b1a437823 */ /* 0x000fe20000000921 */
[----:B------:R-:W-:Y:S01]  /*5230*/  FFMA R33, R91, R68, R36 ;  /* 0x000000445b217223 */ /* 0x000fe20000000024 */
[----:B------:R-:W-:Y:S01]  /*5240*/  FFMA R35, -R25, 1.925963033500011079e-08, R34 ;  /* 0x32a5706019237823 */ /* 0x000fe20000000122 */
[----:B------:R-:W-:Y:S01]  /*5250*/  FFMA.SAT R36, -R28, R106, 0.5 ;  /* 0x3f0000001c247423 */ /* 0x000fe2000000216a */
[----:B--2---:R-:W-:Y:S01]  /*5260*/  FFMA.RM R60, R65, R107, 12582913 ;  /* 0x4b400001413c7423 */ /* 0x004fe2000000406b */
[----:B------:R-:W-:Y:S01]  /*5270*/  FFMA R3, -R20, 1.4426950216293334961, -R3 ;  /* 0x3fb8aa3b14037823 */ /* 0x000fe20000000903 */
[----:B------:R-:W-:Y:S01]  /*5280*/  FFMA R32, R91, R62, R32 ;  /* 0x0000003e5b207223 */ /* 0x000fe20000000020 */
[----:B------:R-:W-:Y:S01]  /*5290*/  MUFU.EX2 R65, R35 ;  /* 0x0000002300417308 */ /* 0x000fe20000000800 */
[----:B------:R-:W-:Y:S01]  /*52a0*/  FADD R34, R60, -12583039 ;  /* 0xcb40007f3c227421 */ /* 0x000fe20000000000 */
[----:B------:R-:W-:Y:S01]  /*52b0*/  FFMA R3, -R20, 1.925963033500011079e-08, R3 ;  /* 0x32a5706014037823 */ /* 0x000fe20000000103 */
[----:B------:R-:W-:-:S02]  /*52c0*/  HADD2.F32 R68, -RZ, R10.H1_H1 ;  /* 0x3000000aff447230 */ /* 0x000fc40000004100 */
[----:B------:R-:W-:Y:S01]  /*52d0*/  FFMA R67, -R26, 1.925963033500011079e-08, R67 ;  /* 0x32a570601a437823 */ /* 0x000fe20000000143 */
[--C-:B------:R-:W-:Y:S02]  /*52e0*/  HADD2.F32 R94, -RZ, R11.reuse.H0_H0 ;  /* 0x2000000bff5e7230 */ /* 0x100fe40000004100 */
[----:B------:R-:W-:Y:S01]  /*52f0*/  FMUL R38, R93, R38 ;  /* 0x000000265d267220 */ /* 0x000fe20000400000 */
[----:B------:R-:W-:Y:S01]  /*5300*/  HADD2.F32 R96, -RZ, R11.H1_H1 ;  /* 0x3000000bff607230 */ /* 0x000fe20000004100 */
[----:B------:R1:W-:Y:S01]  /*5310*/  MUFU.EX2 R62, R63 ;  /* 0x0000003f003e7308 */ /* 0x0003e20000000800 */
[-C--:B------:R-:W-:Y:S01]  /*5320*/  FFMA.SAT R71, -R30, R106.reuse, 0.5 ;  /* 0x3f0000001e477423 */ /* 0x080fe2000000216a */
[-C--:B------:R-:W-:Y:S01]  /*5330*/  FFMA.SAT R100, -R33, R106.reuse, 0.5 ;  /* 0x3f00000021647423 */ /* 0x080fe2000000216a */
[----:B------:R-:W-:Y:S01]  /*5340*/  SHF.L.U32 R0, R0, 0x17, RZ ;  /* 0x0000001700007819 */ /* 0x000fe200000006ff */
[----:B------:R-:W-:Y:S02]  /*5350*/  IMAD.SHL.U32 R66, R66, 0x800000, RZ ;  /* 0x0080000042427824 */ /* 0x000fe400078e00ff */
[-C--:B------:R-:W-:Y:S01]  /*5360*/  FFMA.RM R71, R71, R107.reuse, 12582913 ;  /* 0x4b40000147477423 */ /* 0x080fe2000000406b */
[----:B------:R-:W-:Y:S01]  /*5370*/  SHF.L.U32 R56, R56, 0x17, RZ ;  /* 0x0000001738387819 */ /* 0x000fe200000006ff */
[-C--:B------:R-:W-:Y:S01]  /*5380*/  FFMA.RM R102, R100, R107.reuse, 12582913 ;  /* 0x4b40000164667423 */ /* 0x080fe2000000406b */
[----:B------:R-:W2:Y:S01]  /*5390*/  MUFU.EX2 R3, R3 ;  /* 0x0000000300037308 */ /* 0x000ea20000000800 */
[----:B-1----:R-:W-:Y:S01]  /*53a0*/  FFMA.RM R63, R36, R107, 12582913 ;  /* 0x4b400001243f7423 */ /* 0x002fe2000000406b */
[----:B------:R-:W-:Y:S01]  /*53b0*/  FFMA R36, -R27, 1.4426950216293334961, -R34 ;  /* 0x3fb8aa3b1b247823 */ /* 0x000fe20000000922 */
[----:B------:R-:W-:Y:S01]  /*53c0*/  FMUL R34, R93, R37 ;  /* 0x000000255d227220 */ /* 0x000fe20000400000 */
[----:B------:R-:W-:Y:S01]  /*53d0*/  FFMA.SAT R37, -R29, R106, 0.5 ;  /* 0x3f0000001d257423 */ /* 0x000fe2000000216a */
[----:B------:R-:W-:Y:S01]  /*53e0*/  FADD R35, R63, -12583039 ;  /* 0xcb40007f3f237421 */ /* 0x000fe20000000000 */
[----:B------:R-:W-:Y:S01]  /*53f0*/  FFMA R36, -R27, 1.925963033500011079e-08, R36 ;  /* 0x32a570601b247823 */ /* 0x000fe20000000124 */
[----:B------:R-:W-:Y:S01]  /*5400*/  FFMA R34, R91, R68, R34 ;  /* 0x000000445b227223 */ /* 0x000fe20000000022 */
[-C--:B------:R-:W-:Y:S01]  /*5410*/  FFMA.RM R69, R37, R107.reuse, 12582913 ;  /* 0x4b40000125457423 */ /* 0x080fe2000000406b */
[----:B------:R-:W-:Y:S01]  /*5420*/  FFMA R35, -R28, 1.4426950216293334961, -R35 ;  /* 0x3fb8aa3b1c237823 */ /* 0x000fe20000000923 */
[----:B------:R1:W-:Y:S01]  /*5430*/  MUFU.EX2 R37, R36 ;  /* 0x0000002400257308 */ /* 0x0003e20000000800 */
[----:B------:R-:W-:Y:S01]  /*5440*/  FFMA.SAT R103, -R34, R106, 0.5 ;  /* 0x3f00000022677423 */ /* 0x000fe2000000216a */
[----:B------:R-:W-:Y:S01]  /*5450*/  FADD R95, R71, -12583039 ;  /* 0xcb40007f475f7421 */ /* 0x000fe20000000000 */
[----:B------:R-:W-:Y:S01]  /*5460*/  FFMA R68, -R28, 1.925963033500011079e-08, R35 ;  /* 0x32a570601c447823 */ /* 0x000fe20000000123 */
[----:B------:R-:W-:Y:S01]  /*5470*/  FFMA R35, R91, R94, R38 ;  /* 0x0000005e5b237223 */ /* 0x000fe20000000026 */
[-C--:B------:R-:W-:Y:S01]  /*5480*/  FFMA.SAT R38, -R31, R106.reuse, 0.5 ;  /* 0x3f0000001f267423 */ /* 0x080fe2000000216a */
[----:B------:R-:W-:Y:S01]  /*5490*/  FFMA R95, -R30, 1.4426950216293334961, -R95 ;  /* 0x3fb8aa3b1e5f7823 */ /* 0x000fe2000000095f */
[----:B------:R-:W-:Y:S01]  /*54a0*/  FFMA.RM R103, R103, R107, 12582913 ;  /* 0x4b40000167677423 */ /* 0x000fe2000000406b */
[----:B------:R-:W3:Y:S01]  /*54b0*/  MUFU.EX2 R67, R67 ;  /* 0x0000004300437308 */ /* 0x000ee20000000800 */
[----:B-1----:R-:W-:Y:S01]  /*54c0*/  FMUL R36, R93, R39 ;  /* 0x000000275d247220 */ /* 0x002fe20000400000 */
[-C--:B------:R-:W-:Y:S01]  /*54d0*/  FFMA.SAT R39, -R32, R106.reuse, 0.5 ;  /* 0x3f00000020277423 */ /* 0x080fe2000000216a */
[----:B------:R-:W-:Y:S01]  /*54e0*/  FFMA.SAT R104, -R35, R106, 0.5 ;  /* 0x3f00000023687423 */ /* 0x000fe2000000216a */
[-C--:B------:R-:W-:Y:S01]  /*54f0*/  FFMA.RM R94, R38, R107.reuse, 12582913 ;  /* 0x4b400001265e7423 */ /* 0x080fe2000000406b */
[----:B------:R-:W-:Y:S01]  /*5500*/  FFMA R36, R91, R96, R36 ;  /* 0x000000605b247223 */ /* 0x000fe20000000024 */
[-C--:B------:R-:W-:Y:S01]  /*5510*/  FFMA.RM R99, R39, R107.reuse, 12582913 ;  /* 0x4b40000127637423 */ /* 0x080fe2000000406b */
[----:B------:R-:W-:Y:S01]  /*5520*/  FFMA.RM R105, R104, R107, 12582913 ;  /* 0x4b40000168697423 */ /* 0x000fe2000000406b */
[----:B------:R-:W-:Y:S01]  /*5530*/  FADD R38, R94, -12583039 ;  /* 0xcb40007f5e267421 */ /* 0x000fe20000000000 */
[----:B------:R-:W-:Y:S01]  /*5540*/  FFMA.SAT R106, -R36, R106, 0.5 ;  /* 0x3f000000246a7423 */ /* 0x000fe2000000216a */
[----:B--2---:R-:W-:Y:S01]  /*5550*/  FFMA R108, R0, R3, 1 ;  /* 0x3f800000006c7423 */ /* 0x004fe20000000003 */
[----:B------:R-:W-:Y:S01]  /*5560*/  FADD R70, R69, -12583039 ;  /* 0xcb40007f45467421 */ /* 0x000fe20000000000 */
[----:B------:R-:W-:Y:S01]  /*5570*/  FADD R39, R99, -12583039 ;  /* 0xcb40007f63277421 */ /* 0x000fe20000000000 */
[----:B------:R-:W-:Y:S01]  /*5580*/  FFMA.RM R106, R106, R107, 12582913 ;  /* 0x4b4000016a6a7423 */ /* 0x000fe2000000406b */
[----:B------:R-:W-:Y:S01]  /*5590*/  FFMA R107, R56, R57, 1 ;  /* 0x3f800000386b7423 */ /* 0x000fe20000000039 */
[----:B------:R-:W-:Y:S01]  /*55a0*/  FADD R0, R105, -12583039 ;  /* 0xcb40007f69007421 */ /* 0x000fe20000000000 */
[----:B------:R-:W-:Y:S01]  /*55b0*/  FFMA R95, -R30, 1.925963033500011079e-08, R95 ;  /* 0x32a570601e5f7823 */ /* 0x000fe2000000015f */
[----:B------:R-:W-:Y:S01]  /*55c0*/  FADD R57, R106, -12583039 ;  /* 0xcb40007f6a397421 */ /* 0x000fe20000000000 */
[----:B------:R-:W-:Y:S01]  /*55d0*/  FADD R100, R102, -12583039 ;  /* 0xcb40007f66647421 */ /* 0x000fe20000000000 */
[----:B------:R-:W-:Y:S01]  /*55e0*/  FADD R3, R103, -12583039 ;  /* 0xcb40007f67037421 */ /* 0x000fe20000000000 */
[----:B------:R-:W-:Y:S01]  /*55f0*/  SHF.L.U32 R60, R60, 0x17, RZ ;  /* 0x000000173c3c7819 */ /* 0x000fe200000006ff */
[----:B------:R-:W-:Y:S01]  /*5600*/  FFMA R70, -R29, 1.4426950216293334961, -R70 ;  /* 0x3fb8aa3b1d467823 */ /* 0x000fe20000000946 */
[----:B------:R-:W-:Y:S01]  /*5610*/  FFMA R96, -R31, 1.4426950216293334961, -R38 ;  /* 0x3fb8aa3b1f607823 */ /* 0x000fe20000000926 */
[----:B------:R-:W-:Y:S01]  /*5620*/  FFMA R101, -R32, 1.4426950216293334961, -R39 ;  /* 0x3fb8aa3b20657823 */ /* 0x000fe20000000927 */
[----:B------:R-:W-:Y:S01]  /*5630*/  FFMA R56, -R35, 1.4426950216293334961, -R0 ;  /* 0x3fb8aa3b23387823 */ /* 0x000fe20000000900 */
[----:B------:R-:W-:Y:S01]  /*5640*/  FFMA R57, -R36, 1.4426950216293334961, -R57 ;  /* 0x3fb8aa3b24397823 */ /* 0x000fe20000000939 */
[----:B------:R1:W-:Y:S01]  /*5650*/  MUFU.EX2 R38, R95 ;  /* 0x0000005f00267308 */ /* 0x0003e20000000800 */
[----:B------:R-:W-:Y:S01]  /*5660*/  FFMA R104, -R33, 1.4426950216293334961, -R100 ;  /* 0x3fb8aa3b21687823 */ /* 0x000fe20000000964 */
[----:B---3--:R-:W-:Y:S01]  /*5670*/  FFMA R66, R66, R67, 1 ;  /* 0x3f80000042427423 */ /* 0x008fe20000000043 */
[----:B------:R-:W-:Y:S01]  /*5680*/  FFMA R67, R60, R37, 1 ;  /* 0x3f8000003c437423 */ /* 0x000fe20000000025 */
[----:B------:R-:W-:Y:S01]  /*5690*/  FFMA R70, -R29, 1.925963033500011079e-08, R70 ;  /* 0x32a570601d467823 */ /* 0x000fe20000000146 */
[----:B------:R-:W-:Y:S01]  /*56a0*/  FFMA R101, -R32, 1.925963033500011079e-08, R101 ;  /* 0x32a5706020657823 */ /* 0x000fe20000000165 */
[----:B------:R-:W-:Y:S01]  /*56b0*/  FFMA R56, -R35, 1.925963033500011079e-08, R56 ;  /* 0x32a5706023387823 */ /* 0x000fe20000000138 */
[----:B------:R-:W-:Y:S01]  /*56c0*/  FFMA R57, -R36, 1.925963033500011079e-08, R57 ;  /* 0x32a5706024397823 */ /* 0x000fe20000000139 */
[----:B------:R-:W-:Y:S01]  /*56d0*/  IADD3 R37, R108, 0x1800000, RZ ;  /* 0x018000006c257810 */ /* 0x000fe20007ffe0ff */
[C---:B-1----:R-:W-:Y:S01]  /*56e0*/  FFMA R95, -R34.reuse, 1.4426950216293334961, -R3 ;  /* 0x3fb8aa3b225f7823 */ /* 0x042fe20000000903 */
[----:B------:R-:W-:Y:S01]  /*56f0*/  FFMA R104, -R33, 1.925963033500011079e-08, R104 ;  /* 0x32a5706021687823 */ /* 0x000fe20000000168 */
[----:B------:R-:W-:Y:S01]  /*5700*/  FFMA R96, -R31, 1.925963033500011079e-08, R96 ;  /* 0x32a570601f607823 */ /* 0x000fe20000000160 */
[----:B------:R-:W1:Y:S01]  /*5710*/  MUFU.EX2 R100, R101 ;  /* 0x0000006500647308 */ /* 0x000e620000000800 */
[----:B------:R-:W-:Y:S01]  /*5720*/  FFMA R95, -R34, 1.925963033500011079e-08, R95 ;  /* 0x32a57060225f7823 */ /* 0x000fe2000000015f */
[----:B------:R-:W-:Y:S01]  /*5730*/  LOP3.LUT R37, R37, 0x7f800000, RZ, 0xc0, !PT ;  /* 0x7f80000025257812 */ /* 0x000fe200078ec0ff */
[----:B------:R-:W-:Y:S01]  /*5740*/  IMAD.SHL.U32 R58, R58, 0x800000, RZ ;  /* 0x008000003a3a7824 */ /* 0x000fe200078e00ff */
[----:B------:R-:W-:Y:S01]  /*5750*/  SHF.L.U32 R99, R99, 0x17, RZ ;  /* 0x0000001763637819 */ /* 0x000fe200000006ff */
[----:B------:R-:W-:Y:S01]  /*5760*/  IMAD.SHL.U32 R69, R69, 0x800000, RZ ;  /* 0x0080000045457824 */ /* 0x000fe200078e00ff */
[----:B------:R-:W-:Y:S01]  /*5770*/  ISETP.GT.U32.AND P2, PT, R37, 0x1ffffff, PT ;  /* 0x01ffffff2500780c */ /* 0x000fe20003f44070 */
[----:B------:R-:W-:Y:S01]  /*5780*/  IMAD.SHL.U32 R94, R94, 0x800000, RZ ;  /* 0x008000005e5e7824 */ /* 0x000fe200078e00ff */
[----:B------:R-:W2:Y:S01]  /*5790*/  MUFU.EX2 R68, R68 ;  /* 0x0000004400447308 */ /* 0x000ea20000000800 */
[----:B------:R-:W-:Y:S01]  /*57a0*/  SHF.L.U32 R61, R61, 0x17, RZ ;  /* 0x000000173d3d7819 */ /* 0x000fe200000006ff */
[----:B------:R-:W-:Y:S01]  /*57b0*/  IMAD.SHL.U32 R103, R103, 0x800000, RZ ;  /* 0x0080000067677824 */ /* 0x000fe200078e00ff */
[----:B------:R-:W-:Y:S01]  /*57c0*/  SHF.L.U32 R63, R63, 0x17, RZ ;  /* 0x000000173f3f7819 */ /* 0x000fe200000006ff */
[----:B------:R-:W-:Y:S01]  /*57d0*/  BSSY B1, `(.L_x_114) ;  /* 0x0000022000017945 */ /* 0x000fe20003800000 */
[----:B------:R-:W-:Y:S01]  /*57e0*/  SHF.L.U32 R102, R102, 0x17, RZ ;  /* 0x0000001766667819 */ /* 0x000fe200000006ff */
[----:B------:R-:W-:Y:S01]  /*57f0*/  FFMA R62, R61, R62, 1 ;  /* 0x3f8000003d3e7423 */ /* 0x000fe2000000003e */
[----:B------:R-:W-:Y:S01]  /*5800*/  SHF.L.U32 R64, R64, 0x17, RZ ;  /* 0x0000001740407819 */ /* 0x000fe200000006ff */
[----:B------:R2:W3:Y:S01]  /*5810*/  MUFU.EX2 R3, R104 ;  /* 0x0000006800037308 */ /* 0x0004e20000000800 */
[----:B------:R-:W-:Y:S01]  /*5820*/  SHF.L.U32 R71, R71, 0x17, RZ ;  /* 0x0000001747477819 */ /* 0x000fe200000006ff */
[----:B-1----:R-:W-:Y:S01]  /*5830*/  FFMA R100, R99, R100, 1 ;  /* 0x3f80000063647423 */ /* 0x002fe20000000064 */
[----:B------:R-:W-:Y:S01]  /*5840*/  SHF.L.U32 R105, R105, 0x17, RZ ;  /* 0x0000001769697819 */ /* 0x000fe200000006ff */
[----:B------:R-:W-:Y:S01]  /*5850*/  FFMA R59, R58, R59, 1 ;  /* 0x3f8000003a3b7423 */ /* 0x000fe2000000003b */
[----:B------:R-:W-:Y:S01]  /*5860*/  SHF.L.U32 R106, R106, 0x17, RZ ;  /* 0x000000176a6a7819 */ /* 0x000fe200000006ff */
[----:B------:R-:W-:Y:S01]  /*5870*/  FFMA R61, R64, R65, 1 ;  /* 0x3f800000403d7423 */ /* 0x000fe20000000041 */
[----:B------:R-:W-:Y:S01]  /*5880*/  FFMA R110, R71, R38, 1 ;  /* 0x3f800000476e7423 */ /* 0x000fe20000000026 */
[----:B------:R-:W1:Y:S01]  /*5890*/  MUFU.EX2 R70, R70 ;  /* 0x0000004600467308 */ /* 0x000e620000000800 */
[----:B--2---:R-:W-:-:S07]  /*58a0*/  FFMA R104, R63, R68, 1 ;  /* 0x3f8000003f687423 */ /* 0x004fce0000000044 */
[----:B------:R-:W2:Y:S01]  /*58b0*/  MUFU.EX2 R39, R96 ;  /* 0x0000006000277308 */ /* 0x000ea20000000800 */
[----:B---3--:R-:W-:-:S07]  /*58c0*/  FFMA R99, R102, R3, 1 ;  /* 0x3f80000066637423 */ /* 0x008fce0000000003 */
[----:B------:R2:W3:Y:S01]  /*58d0*/  MUFU.EX2 R0, R95 ;  /* 0x0000005f00007308 */ /* 0x0004e20000000800 */
[----:B-1----:R-:W-:-:S07]  /*58e0*/  FFMA R63, R69, R70, 1 ;  /* 0x3f800000453f7423 */ /* 0x002fce0000000046 */
[----:B------:R-:W1:Y:S01]  /*58f0*/  MUFU.EX2 R56, R56 ;  /* 0x0000003800387308 */ /* 0x000e620000000800 */
[----:B--2---:R-:W-:-:S07]  /*5900*/  FFMA R95, R94, R39, 1 ;  /* 0x3f8000005e5f7423 */ /* 0x004fce0000000027 */
[----:B------:R-:W2:Y:S01]  /*5910*/  MUFU.EX2 R57, R57 ;  /* 0x0000003900397308 */ /* 0x000ea20000000800 */
[----:B---3--:R-:W-:Y:S01]  /*5920*/  FFMA R102, R103, R0, 1 ;  /* 0x3f80000067667423 */ /* 0x008fe20000000000 */
[----:B-1----:R-:W-:Y:S01]  /*5930*/  FFMA R105, R105, R56, 1 ;  /* 0x3f80000069697423 */ /* 0x002fe20000000038 */
[----:B--2---:R-:W-:Y:S01]  /*5940*/  FFMA R101, R106, R57, 1 ;  /* 0x3f8000006a657423 */ /* 0x004fe20000000039 */
[----:B------:R-:W-:Y:S06]  /*5950*/  @P2 BRA `(.L_x_115) ;  /* 0x0000000000142947 */ /* 0x000fec0003800000 */
[----:B------:R-:W-:Y:S01]  /*5960*/  IMAD.MOV.U32 R0, RZ, RZ, R108 ;  /* 0x000000ffff007224 */ /* 0x000fe200078e006c */
[----:B------:R-:W-:-:S07]  /*5970*/  MOV R64, 0x5990 ;  /* 0x0000599000407802 */ /* 0x000fce0000000f00 */
[----:B------:R-:W-:Y:S05]  /*5980*/  CALL.REL.NOINC `($__internal_0_$__cuda_sm20_rcp_rn_f32_slowpath) ;  /* 0x00000088005c7944 */ /* 0x000fea0003c00000 */
[----:B------:R-:W-:Y:S01]  /*5990*/  MOV R37, R0 ;  /* 0x0000000000257202 */ /* 0x000fe20000000f00 */
[----:B------:R-:W-:Y:S06]  /*59a0*/  BRA `(.L_x_116) ;  /* 0x0000000000107947 */ /* 0x000fec0003800000 */
.L_x_115:
[----:B------:R-:W1:Y:S02]  /*59b0*/  MUFU.RCP R37, R108 ;  /* 0x0000006c00257308 */ /* 0x000e640000001000 */
[----:B-1----:R-:W-:-:S04]  /*59c0*/  FFMA R0, R108, R37, -1 ;  /* 0xbf8000006c007423 */ /* 0x002fc80000000025 */
[----:B------:R-:W-:-:S04]  /*59d0*/  FADD.FTZ R0, -R0, -RZ ;  /* 0x800000ff00007221 */ /* 0x000fc80000010100 */
[----:B------:R-:W-:-:S07]  /*59e0*/  FFMA R37, R37, R0, R37 ;  /* 0x0000000025257223 */ /* 0x000fce0000000025 */
.L_x_116:
[----:B------:R-:W-:Y:S05]  /*59f0*/  BSYNC B1 ;  /* 0x0000000000017941 */ /* 0x000fea0003800000 */
.L_x_114:
        /* <DEDUP_REMOVED lines=10> */
.L_x_118:
[----:B------:R-:W1:Y:S02]  /*5aa0*/  MUFU.RCP R38, R107 ;  /* 0x0000006b00267308 */ /* 0x000e640000001000 */
[----:B-1----:R-:W-:-:S04]  /*5ab0*/  FFMA R0, R107, R38, -1 ;  /* 0xbf8000006b007423 */ /* 0x002fc80000000026 */
[----:B------:R-:W-:-:S04]  /*5ac0*/  FADD.FTZ R3, -R0, -RZ ;  /* 0x800000ff00037221 */ /* 0x000fc80000010100 */
[----:B------:R-:W-:-:S07]  /*5ad0*/  FFMA R38, R38, R3, R38 ;  /* 0x0000000326267223 */ /* 0x000fce0000000026 */
.L_x_119:
[----:B------:R-:W-:Y:S05]  /*5ae0*/  BSYNC B1 ;  /* 0x0000000000017941 */ /* 0x000fea0003800000 */
.L_x_117:
        /* <DEDUP_REMOVED lines=10> */
.L_x_121:
[----:B------:R-:W1:Y:S02]  /*5b90*/  MUFU.RCP R56, R59 ;  /* 0x0000003b00387308 */ /* 0x000e640000001000 */
[----:B-1----:R-:W-:-:S04]  /*5ba0*/  FFMA R0, R59, R56, -1 ;  /* 0xbf8000003b007423 */ /* 0x002fc80000000038 */
[----:B------:R-:W-:-:S04]  /*5bb0*/  FADD.FTZ R3, -R0, -RZ ;  /* 0x800000ff00037221 */ /* 0x000fc80000010100 */
[----:B------:R-:W-:-:S07]  /*5bc0*/  FFMA R56, R56, R3, R56 ;  /* 0x0000000338387223 */ /* 0x000fce0000000038 */
.L_x_122:
[----:B------:R-:W-:Y:S05]  /*5bd0*/  BSYNC B1 ;  /* 0x0000000000017941 */ /* 0x000fea0003800000 */
.L_x_120:
        /* <DEDUP_REMOVED lines=10> */
.L_x_124:
[----:B------:R-:W1:Y:S02]  /*5c80*/  MUFU.RCP R39, R62 ;  /* 0x0000003e00277308 */ /* 0x000e640000001000 */
[----:B-1----:R-:W-:-:S04]  /*5c90*/  FFMA R0, R62, R39, -1 ;  /* 0xbf8000003e007423 */ /* 0x002fc80000000027 */
[----:B------:R-:W-:-:S04]  /*5ca0*/  FADD.FTZ R0, -R0, -RZ ;  /* 0x800000ff00007221 */ /* 0x000fc80000010100 */
[----:B------:R-:W-:-:S07]  /*5cb0*/  FFMA R39, R39, R0, R39 ;  /* 0x0000000027277223 */ /* 0x000fce0000000027 */
.L_x_125:
[----:B------:R-:W-:Y:S05]  /*5cc0*/  BSYNC B1 ;  /* 0x0000000000017941 */ /* 0x000fea0003800000 */
.L_x_123:
        /* <DEDUP_REMOVED lines=10> */
.L_x_127:
[----:B------:R-:W1:Y:S02]  /*5d70*/  MUFU.RCP R58, R61 ;  /* 0x0000003d003a7308 */ /* 0x000e640000001000 */
[----:B-1----:R-:W-:-:S04]  /*5d80*/  FFMA R0, R61, R58, -1 ;  /* 0xbf8000003d007423 */ /* 0x002fc8000000003a */
[----:B------:R-:W-:-:S04]  /*5d90*/  FADD.FTZ R3, -R0, -RZ ;  /* 0x800000ff00037221 */ /* 0x000fc80000010100 */
[----:B------:R-:W-:-:S07]  /*5da0*/  FFMA R58, R58, R3, R58 ;  /* 0x000000033a3a7223 */ /* 0x000fce000000003a */
.L_x_128:
[----:B------:R-:W-:Y:S05]  /*5db0*/  BSYNC B1 ;  /* 0x0000000000017941 */ /* 0x000fea0003800000 */
.L_x_126:
        /* <DEDUP_REMOVED lines=10> */
.L_x_130:
[----:B------:R-:W1:Y:S02]  /*5e60*/  MUFU.RCP R57, R66 ;  /* 0x0000004200397308 */ /* 0x000e640000001000 */
[----:B-1----:R-:W-:-:S04]  /*5e70*/  FFMA R0, R66, R57, -1 ;  /* 0xbf80000042007423 */ /* 0x002fc80000000039 */
[----:B------:R-:W-:-:S04]  /*5e80*/  FADD.FTZ R0, -R0, -RZ ;  /* 0x800000ff00007221 */ /* 0x000fc80000010100 */
[----:B------:R-:W-:-:S07]  /*5e90*/  FFMA R57, R57, R0, R57 ;  /* 0x0000000039397223 */ /* 0x000fce0000000039 */
.L_x_131:
[----:B------:R-:W-:Y:S05]  /*5ea0*/  BSYNC B1 ;  /* 0x0000000000017941 */ /* 0x000fea0003800000 */
.L_x_129:
        /* <DEDUP_REMOVED lines=10> */
.L_x_133:
[----:B------:R-:W1:Y:S02]  /*5f50*/  MUFU.RCP R60, R67 ;  /* 0x00000043003c7308 */ /* 0x000e640000001000 */
[----:B-1----:R-:W-:-:S04]  /*5f60*/  FFMA R0, R67, R60, -1 ;  /* 0xbf80000043007423 */ /* 0x002fc8000000003c */
[----:B------:R-:W-:-:S04]  /*5f70*/  FADD.FTZ R3, -R0, -RZ ;  /* 0x800000ff00037221 */ /* 0x000fc80000010100 */
[----:B------:R-:W-:-:S07]  /*5f80*/  FFMA R60, R60, R3, R60 ;  /* 0x000000033c3c7223 */ /* 0x000fce000000003c */
.L_x_134:
[----:B------:R-:W-:Y:S05]  /*5f90*/  BSYNC B1 ;  /* 0x0000000000017941 */ /* 0x000fea0003800000 */
.L_x_132:
        /* <DEDUP_REMOVED lines=10> */
.L_x_136:
[----:B------:R-:W1:Y:S02]  /*6040*/  MUFU.RCP R59, R104 ;  /* 0x00000068003b7308 */ /* 0x000e640000001000 */
[----:B-1----:R-:W-:-:S04]  /*6050*/  FFMA R0, R104, R59, -1 ;  /* 0xbf80000068007423 */ /* 0x002fc8000000003b */
[----:B------:R-:W-:-:S04]  /*6060*/  FADD.FTZ R0, -R0, -RZ ;  /* 0x800000ff00007221 */ /* 0x000fc80000010100 */
[----:B------:R-:W-:-:S07]  /*6070*/  FFMA R59, R59, R0, R59 ;  /* 0x000000003b3b7223 */ /* 0x000fce000000003b */
.L_x_137:
[----:B------:R-:W-:Y:S05]  /*6080*/  BSYNC B1 ;  /* 0x0000000000017941 */ /* 0x000fea0003800000 */
.L_x_135:
        /* <DEDUP_REMOVED lines=10> */
.L_x_139:
[----:B------:R-:W1:Y:S02]  /*6130*/  MUFU.RCP R62, R63 ;  /* 0x0000003f003e7308 */ /* 0x000e640000001000 */
[----:B-1----:R-:W-:-:S04]  /*6140*/  FFMA R0, R63, R62, -1 ;  /* 0xbf8000003f007423 */ /* 0x002fc8000000003e */
[----:B------:R-:W-:-:S04]  /*6150*/  FADD.FTZ R3, -R0, -RZ ;  /* 0x800000ff00037221 */ /* 0x000fc80000010100 */
[----:B------:R-:W-:-:S07]  /*6160*/  FFMA R62, R62, R3, R62 ;  /* 0x000000033e3e7223 */ /* 0x000fce000000003e */
.L_x_140:
[----:B------:R-:W-:Y:S05]  /*6170*/  BSYNC B1 ;  /* 0x0000000000017941 */ /* 0x000fea0003800000 */
.L_x_138:
        /* <DEDUP_REMOVED lines=10> */
.L_x_142:
[----:B------:R-:W1:Y:S02]  /*6220*/  MUFU.RCP R61, R110 ;  /* 0x0000006e003d7308 */ /* 0x000e640000001000 */
[----:B-1----:R-:W-:-:S04]  /*6230*/  FFMA R0, R110, R61, -1 ;  /* 0xbf8000006e007423 */ /* 0x002fc8000000003d */
[----:B------:R-:W-:-:S04]  /*6240*/  FADD.FTZ R0, -R0, -RZ ;  /* 0x800000ff00007221 */ /* 0x000fc80000010100 */
[----:B------:R-:W-:-:S07]  /*6250*/  FFMA R61, R61, R0, R61 ;  /* 0x000000003d3d7223 */ /* 0x000fce000000003d */
.L_x_143:
[----:B------:R-:W-:Y:S05]  /*6260*/  BSYNC B1 ;  /* 0x0000000000017941 */ /* 0x000fea0003800000 */
.L_x_141:
        /* <DEDUP_REMOVED lines=10> */
.L_x_145:
[----:B------:R-:W1:Y:S02]  /*6310*/  MUFU.RCP R66, R95 ;  /* 0x0000005f00427308 */ /* 0x000e640000001000 */
[----:B-1----:R-:W-:-:S04]  /*6320*/  FFMA R0, R95, R66, -1 ;  /* 0xbf8000005f007423 */ /* 0x002fc80000000042 */
[----:B------:R-:W-:-:S04]  /*6330*/  FADD.FTZ R3, -R0, -RZ ;  /* 0x800000ff00037221 */ /* 0x000fc80000010100 */
[----:B------:R-:W-:-:S07]  /*6340*/  FFMA R66, R66, R3, R66 ;  /* 0x0000000342427223 */ /* 0x000fce0000000042 */
.L_x_146:
[----:B------:R-:W-:Y:S05]  /*6350*/  BSYNC B1 ;  /* 0x0000000000017941 */ /* 0x000fea0003800000 */
.L_x_144:
        /* <DEDUP_REMOVED lines=10> */
.L_x_148:
[----:B------:R-:W1:Y:S02]  /*6400*/  MUFU.RCP R63, R100 ;  /* 0x00000064003f7308 */ /* 0x000e640000001000 */
[----:B-1----:R-:W-:-:S04]  /*6410*/  FFMA R0, R100, R63, -1 ;  /* 0xbf80000064007423 */ /* 0x002fc8000000003f */
[----:B------:R-:W-:-:S04]  /*6420*/  FADD.FTZ R0, -R0, -RZ ;  /* 0x800000ff00007221 */ /* 0x000fc80000010100 */
[----:B------:R-:W-:-:S07]  /*6430*/  FFMA R63, R63, R0, R63 ;  /* 0x000000003f3f7223 */ /* 0x000fce000000003f */
.L_x_149:
[----:B------:R-:W-:Y:S05]  /*6440*/  BSYNC B1 ;  /* 0x0000000000017941 */ /* 0x000fea0003800000 */
.L_x_147:
        /* <DEDUP_REMOVED lines=10> */
.L_x_151:
[----:B------:R-:W1:Y:S02]  /*64f0*/  MUFU.RCP R100, R99 ;  /* 0x0000006300647308 */ /* 0x000e640000001000 */
[----:B-1----:R-:W-:-:S04]  /*6500*/  FFMA R0, R99, R100, -1 ;  /* 0xbf80000063007423 */ /* 0x002fc80000000064 */
[----:B------:R-:W-:-:S04]  /*6510*/  FADD.FTZ R3, -R0, -RZ ;  /* 0x800000ff00037221 */ /* 0x000fc80000010100 */
[----:B------:R-:W-:-:S07]  /*6520*/  FFMA R100, R100, R3, R100 ;  /* 0x0000000364647223 */ /* 0x000fce0000000064 */
.L_x_152:
[----:B------:R-:W-:Y:S05]  /*6530*/  BSYNC B1 ;  /* 0x0000000000017941 */ /* 0x000fea0003800000 */
.L_x_150:
        /* <DEDUP_REMOVED lines=10> */
.L_x_154:
[----:B------:R-:W1:Y:S02]  /*65e0*/  MUFU.RCP R67, R102 ;  /* 0x0000006600437308 */ /* 0x000e640000001000 */
[----:B-1----:R-:W-:-:S04]  /*65f0*/  FFMA R0, R102, R67, -1 ;  /* 0xbf80000066007423 */ /* 0x002fc80000000043 */
[----:B------:R-:W-:-:S04]  /*6600*/  FADD.FTZ R0, -R0, -RZ ;  /* 0x800000ff00007221 */ /* 0x000fc80000010100 */
[----:B------:R-:W-:-:S07]  /*6610*/  FFMA R67, R67, R0, R67 ;  /* 0x0000000043437223 */ /* 0x000fce0000000043 */
.L_x_155:
[----:B------:R-:W-:Y:S05]  /*6620*/  BSYNC B1 ;  /* 0x0000000000017941 */ /* 0x000fea0003800000 */
.L_x_153:
        /* <DEDUP_REMOVED lines=10> */
.L_x_157:
[----:B------:R-:W1:Y:S02]  /*66d0*/  MUFU.RCP R102, R105 ;  /* 0x0000006900667308 */ /* 0x000e640000001000 */
[----:B-1----:R-:W-:-:S04]  /*66e0*/  FFMA R0, R105, R102, -1 ;  /* 0xbf80000069007423 */ /* 0x002fc80000000066 */
[----:B------:R-:W-:-:S04]  /*66f0*/  FADD.FTZ R3, -R0, -RZ ;  /* 0x800000ff00037221 */ /* 0x000fc80000010100 */
[----:B------:R-:W-:-:S07]  /*6700*/  FFMA R102, R102, R3, R102 ;  /* 0x0000000366667223 */ /* 0x000fce0000000066 */
.L_x_158:
[----:B------:R-:W-:Y:S05]  /*6710*/  BSYNC B1 ;  /* 0x0000000000017941 */ /* 0x000fea0003800000 */
.L_x_156:
        /* <DEDUP_REMOVED lines=9> */
.L_x_160:
[----:B------:R-:W1:Y:S02]  /*67b0*/  MUFU.RCP R0, R101 ;  /* 0x0000006500007308 */ /* 0x000e640000001000 */
[----:B-1----:R-:W-:-:S04]  /*67c0*/  FFMA R3, R101, R0, -1 ;  /* 0xbf80000065037423 */ /* 0x002fc80000000000 */
[----:B------:R-:W-:-:S04]  /*67d0*/  FADD.FTZ R3, -R3, -RZ ;  /* 0x800000ff03037221 */ /* 0x000fc80000010100 */
[----:B------:R-:W-:-:S07]  /*67e0*/  FFMA R0, R0, R3, R0 ;  /* 0x0000000300007223 */ /* 0x000fce0000000000 */
.L_x_161:
[----:B------:R-:W-:Y:S05]  /*67f0*/  BSYNC B1 ;  /* 0x0000000000017941 */ /* 0x000fea0003800000 */
.L_x_159:
[----:B------:R-:W-:Y:S01]  /*6800*/  FMUL R37, R20, R37 ;  /* 0x0000002514257220 */ /* 0x000fe20000400000 */
        /* <DEDUP_REMOVED lines=15> */
[----:B------:R-:W-:Y:S01]  /*6900*/  F2FP.F16.F32.PACK_AB R24, R38, R37 ;  /* 0x000000252618723e */ /* 0x000fe200000000ff */
[----:B------:R-:W-:Y:S05]  /*6910*/  WARPSYNC.ALL ;  /* 0x0000000000007948 */ /* 0x000fea0003800000 */
[----:B------:R-:W-:Y:S01]  /*6920*/  F2FP.F16.F32.PACK_AB R25, R39, R56 ;  /* 0x000000382719723e */ /* 0x000fe200000000ff */
[----:B------:R-:W-:Y:S01]  /*6930*/  BSSY B0, `(.L_x_162) ;  /* 0x000001b000007945 */ /* 0x000fe20003800000 */
[----:B------:R-:W-:-:S02]  /*6940*/  F2FP.F16.F32.PACK_AB R26, R57, R58 ;  /* 0x0000003a391a723e */ /* 0x000fc400000000ff */
[----:B------:R-:W-:Y:S02]  /*6950*/  F2FP.F16.F32.PACK_AB R27, R59, R60 ;  /* 0x0000003c3b1b723e */ /* 0x000fe400000000ff */
[----:B------:R-:W-:Y:S02]  /*6960*/  F2FP.F16.F32.PACK_AB R28, R61, R62 ;  /* 0x0000003e3d1c723e */ /* 0x000fe400000000ff */
[----:B------:R-:W-:Y:S01]  /*6970*/  F2FP.F16.F32.PACK_AB R29, R63, R66 ;  /* 0x000000423f1d723e */ /* 0x000fe200000000ff */
[----:B------:R1:W-:Y:S01]  /*6980*/  STSM.16.M88.4 [R13+0x2200], R24 ;  /* 0x002200180d007844 */ /* 0x0003e20000000200 */
[----:B------:R-:W-:Y:S02]  /*6990*/  F2FP.F16.F32.PACK_AB R30, R67, R100 ;  /* 0x00000064431e723e */ /* 0x000fe400000000ff */
[----:B------:R-:W-:Y:S02]  /*69a0*/  F2FP.F16.F32.PACK_AB R31, R3, R102 ;  /* 0x00000066031f723e */ /* 0x000fe400000000ff */
[----:B------:R-:W-:-:S05]  /*69b0*/  IADD3 R0, R14, 0x2200, R13 ;  /* 0x000022000e007810 */ /* 0x000fca0007ffe00d */
        /* <DEDUP_REMOVED lines=11> */
[----:B------:R-:W-:Y:S02]  /*6a70*/  UIADD3 UR4, UR52, 0x2200, URZ ;  /* 0x0000220034047890 */ /* 0x000fe4000fffe03f */
[----:B------:R-:W-:Y:S01]  /*6a80*/  UIADD3.X UR9, URZ, UR55, URZ, UP0, !UPT ;  /* 0x000000373f097290 */ /* 0x000fe200087fe43f */
[----:B------:R-:W-:Y:S01]  /*6a90*/  UMOV UR5, UR45 ;  /* 0x0000002d00057c82 */ /* 0x000fe20008000000 */
[----:B------:R-:W-:-:S07]  /*6aa0*/  UMOV UR7, UR47 ;  /* 0x0000002f00077c82 */ /* 0x000fce0008000000 */
[----:B------:R2:W-:Y:S01]  /*6ab0*/  UTMASTG.3D [UR4], [UR8] ;  /* 0x00000004080073b5 */ /* 0x0005e20008010000 */
[----:B------:R0:W-:Y:S01]  /*6ac0*/  UTMACMDFLUSH ;  /* 0x00000000000079b7 */ /* 0x0001e20000000000 */
[----:B--2---:R-:W-:-:S04]  /*6ad0*/  DEPBAR.LE SB0, 0x1 ;  /* 0x000080400000791a */ /* 0x004fc80000000000 */
.L_x_163:
[----:B------:R-:W-:Y:S05]  /*6ae0*/  BSYNC B0 ;  /* 0x0000000000007941 */ /* 0x000fea0003800000 */
.L_x_162:
[----:B------:R-:W-:Y:S06]  /*6af0*/  BAR.SYNC.DEFER_BLOCKING 0x1, 0x100 ;  /* 0x0044000000007b1d */ /* 0x000fec0000010000 */
[----:B------:R-:W-:Y:S04]  /*6b00*/  BSSY B0, `(.L_x_164) ;  /* 0x0000009000007945 */ /* 0x000fe80003800000 */
[----:B------:R-:W-:Y:S05]  /*6b10*/  @P0 BRA `(.L_x_165) ;  /* 0x00000000001c0947 */ /* 0x000fea0003800000 */
[----:B------:R-:W-:-:S13]  /*6b20*/  ISETP.NE.AND P2, PT, R98, 0x3, PT ;  /* 0x000000036200780c */ /* 0x000fda0003f45270 */
[----:B------:R-:W-:Y:S05]  /*6b30*/  @!P2 BRA `(.L_x_166) ;  /* 0x000000000004a947 */ /* 0x000fea0003800000 */
[----:B------:R-:W-:Y:S01]  /*6b40*/  BPT.TRAP 0x1 ;  /* 0x000000040000795c */ /* 0x000fe20000300000 */
.L_x_166:
[----:B------:R-:W-:-:S04]  /*6b50*/  ULEA UR4, UR42, UR52, 0x3 ;  /* 0x000000342a047291 */ /* 0x000fc8000f8e183f */
[----:B------:R-:W-:-:S04]  /*6b60*/  UIADD3 UR4, UR4, 0x60, URZ ;  /* 0x0000006004047890 */ /* 0x000fc8000fffe03f */
[----:B------:R-:W-:-:S09]  /*6b70*/  UPRMT UR4, UR51, 0x654, UR4 ;  /* 0x0000065433047896 */ /* 0x000fd20008000004 */
[----:B------:R-:W-:Y:S03]  /*6b80*/  SYNCS.ARRIVE.TRANS64.RED.A1T0 RZ, [UR4], RZ ;  /* 0x000000ffffff79a7 */ /* 0x000fe60008100404 */
.L_x_165:
[----:B------:R-:W-:Y:S05]  /*6b90*/  BSYNC B0 ;  /* 0x0000000000007941 */ /* 0x000fea0003800000 */
.L_x_164:
[----:B------:R-:W-:Y:S01]  /*6ba0*/  UIADD3 UR42, UR42, 0x1, URZ ;  /* 0x000000012a2a7890 */ /* 0x000fe2000fffe03f */
[----:B------:R-:W-:Y:S01]  /*6bb0*/  BSSY B0, `(.L_x_167) ;  /* 0x000001b000007945 */ /* 0x000fe20003800000 */
[----:B------:R-:W-:Y:S02]  /*6bc0*/  MOV R20, R92 ;  /* 0x0000005c00147202 */ /* 0x000fe40000000f00 */
[----:B------:R-:W-:-:S04]  /*6bd0*/  UISETP.NE.AND UP0, UPT, UR42, 0x4, UPT ;  /* 0x000000042a00788c */ /* 0x000fc8000bf05270 */
[----:B------:R-:W-:Y:S01]  /*6be0*/  USEL UR42, UR42, URZ, UP0 ;  /* 0x0000003f2a2a7287 */ /* 0x000fe20008000000 */
[----:B------:R-:W-:Y:S11]  /*6bf0*/  @P0 BRA `(.L_x_168) ;  /* 0x0000000000580947 */ /* 0x000ff60003800000 */
[----:B------:R-:W-:-:S13]  /*6c00*/  ISETP.NE.AND P2, PT, R98, 0x3, PT ;  /* 0x000000036200780c */ /* 0x000fda0003f45270 */
[----:B------:R-:W-:Y:S05]  /*6c10*/  @!P2 BRA `(.L_x_169) ;  /* 0x000000000004a947 */ /* 0x000fea0003800000 */
[----:B------:R-:W-:Y:S01]  /*6c20*/  BPT.TRAP 0x1 ;  /* 0x000000040000795c */ /* 0x000fe20000300000 */
.L_x_169:
[----:B------:R-:W-:Y:S01]  /*6c30*/  LEA R3, R12, UR52, 0x3 ;  /* 0x000000340c037c11 */ /* 0x000fe2000f8e18ff */
[----:B------:R-:W-:Y:S01]  /*6c40*/  BSSY B1, `(.L_x_170) ;  /* 0x0000009000017945 */ /* 0x000fe20003800000 */
[----:B------:R-:W-:Y:S02]  /*6c50*/  SHF.L.U32 R20, R92, 0x1f, RZ ;  /* 0x0000001f5c147819 */ /* 0x000fe400000006ff */
[----:B------:R-:W-:Y:S02]  /*6c60*/  PLOP3.LUT P3, PT, PT, PT, PT, 0x8, 0x0 ;  /* 0x000000000000781c */ /* 0x000fe40003f6e170 */
[----:B------:R-:W2:Y:S01]  /*6c70*/  SYNCS.PHASECHK.TRANS64.TRYWAIT P2, [R3+URZ+0x40], R20 ;  /* 0x00004014030075a7 */ /* 0x000ea2000804017f */
[----:B------:R-:W-:Y:S02]  /*6c80*/  @!P1 PLOP3.LUT P3, PT, P6, PT, PT, 0x80, 0x0 ;  /* 0x000000000000981c */ /* 0x000fe4000376f070 */
[----:B------:R-:W-:-:S05]  /*6c90*/  @!P1 LEA R21, R12, R15, 0xd ;  /* 0x0000000f0c159211 */ /* 0x000fca00078e68ff */
[----:B-1----:R-:W-:-:S06]  /*6ca0*/  @!P1 VIADD R0, R21, 0x20 ;  /* 0x0000002015009836 */ /* 0x002fcc0000000000 */
[----:B------:R-:W-:Y:S01]  /*6cb0*/  @P3 IADD3 R0, R21, -0x20, RZ ;  /* 0xffffffe015003810 */ /* 0x000fe20007ffe0ff */
[----:B--2---:R-:W-:Y:S06]  /*6cc0*/  @!P2 BRA `(.L_x_171) ;  /* 0x000000700020a947 */ /* 0x004fec0003800000 */
.L_x_361:
[----:B------:R-:W-:Y:S05]  /*6cd0*/  BSYNC B1 ;  /* 0x0000000000017941 */ /* 0x000fea0003800000 */
.L_x_170:
[----:B------:R-:W-:Y:S05]  /*6ce0*/  @!P1 WARPSYNC.ALL ;  /* 0x0000000000009948 */ /* 0x000fea0003800000 */
[----:B------:R2:W3:Y:S01]  /*6cf0*/  @!P1 LDSM.16.M88.4 R4, [R21] ;  /* 0x000000001504983b */ /* 0x0004e20000000200 */
[----:B------:R-:W-:-:S03]  /*6d00*/  IADD3 R12, R12, 0x1, RZ ;  /* 0x000000010c0c7810 */ /* 0x000fc60007ffe0ff */
[----:B------:R2:W4:Y:S01]  /*6d10*/  @!P1 LDSM.16.M88.4 R8, [R0] ;  /* 0x000000000008983b */ /* 0x0005220000000200 */
[----:B------:R-:W-:-:S04]  /*6d20*/  ISETP.NE.AND P2, PT, R12, 0x4, PT ;  /* 0x000000040c00780c */ /* 0x000fc80003f45270 */
[----:B-1----:R-:W-:Y:S02]  /*6d30*/  SEL R3, RZ, 0x1, P2 ;  /* 0x00000001ff037807 */ /* 0x002fe40001000000 */
[----:B------:R-:W-:Y:S02]  /*6d40*/  SEL R12, R12, RZ, P2 ;  /* 0x000000ff0c0c7207 */ /* 0x000fe40001000000 */
[----:B--2---:R-:W-:-:S07]  /*6d50*/  LOP3.LUT R20, R92, R3, RZ, 0x3c, !PT ;  /* 0x000000035c147212 */ /* 0x004fce00078e3cff */
.L_x_168:
[----:B------:R-:W-:Y:S05]  /*6d60*/  BSYNC B0 ;  /* 0x0000000000007941 */ /* 0x000fea0003800000 */
.L_x_167:
[----:B---3--:R-:W-:Y:S02]  /*6d70*/  HADD2.F32 R23, -RZ, R4.H1_H1 ;  /* 0x30000004ff177230 */ /* 0x008fe40000004100 */
[C---:B-1----:R-:W-:Y:S01]  /*6d80*/  FMUL R0, R93.reuse, R73 ;  /* 0x000000495d007220 */ /* 0x042fe20000400000 */
[--C-:B------:R-:W-:Y:S02]  /*6d90*/  HADD2.F32 R3, -RZ, R5.reuse.H0_H0 ;  /* 0x20000005ff037230 */ /* 0x100fe40000004100 */
[----:B------:R-:W-:Y:S01]  /*6da0*/  FMUL R24, R93, R74 ;  /* 0x0000004a5d187220 */ /* 0x000fe20000400000 */
[----:B------:R-:W-:Y:S02]  /*6db0*/  IMAD.MOV.U32 R94, RZ, RZ, 0x3bbb989d ;  /* 0x3bbb989dff5e7424 */ /* 0x000fe400078e00ff */
[----:B------:R-:W-:Y:S01]  /*6dc0*/  FFMA R23, R91, R23, R0 ;  /* 0x000000175b177223 */ /* 0x000fe20000000000 */
[----:B------:R-:W-:Y:S01]  /*6dd0*/  FMUL R36, R93, R85 ;  /* 0x000000555d247220 */ /* 0x000fe20000400000 */
[----:B------:R-:W-:-:S02]  /*6de0*/  HADD2.F32 R25, -RZ, R5.H1_H1 ;  /* 0x30000005ff197230 */ /* 0x000fc40000004100 */
[----:B------:R-:W-:Y:S01]  /*6df0*/  FMUL R26, R93, R75 ;  /* 0x0000004b5d1a7220 */ /* 0x000fe20000400000 */
[----:B------:R-:W-:Y:S01]  /*6e00*/  MOV R85, 0x437c0000 ;  /* 0x437c000000557802 */ /* 0x000fe20000000f00 */
[----:B------:R-:W-:Y:S01]  /*6e10*/  FFMA R24, R91, R3, R24 ;  /* 0x000000035b187223 */ /* 0x000fe20000000018 */
[----:B------:R-:W-:Y:S01]  /*6e20*/  FFMA.SAT R3, -R23, R94, 0.5 ;  /* 0x3f00000017037423 */ /* 0x000fe2000000215e */
[--C-:B------:R-:W-:Y:S02]  /*6e30*/  HADD2.F32 R27, -RZ, R6.reuse.H0_H0 ;  /* 0x20000006ff1b7230 */ /* 0x100fe40000004100 */
[C---:B------:R-:W-:Y:S01]  /*6e40*/  FMUL R76, R93.reuse, R76 ;  /* 0x0000004c5d4c7220 */ /* 0x040fe20000400000 */
[----:B------:R-:W-:Y:S02]  /*6e50*/  HADD2.F32 R29, -RZ, R6.H1_H1 ;  /* 0x30000006ff1d7230 */ /* 0x000fe40000004100 */
[----:B------:R-:W-:Y:S01]  /*6e60*/  FMUL R28, R93, R77 ;  /* 0x0000004d5d1c7220 */ /* 0x000fe20000400000 */
[----:B------:R-:W-:Y:S01]  /*6e70*/  FFMA R25, R91, R25, R26 ;  /* 0x000000195b197223 */ /* 0x000fe2000000001a */
[----:B------:R-:W-:Y:S01]  /*6e80*/  FFMA.RM R39, R3, R85, 12582913 ;  /* 0x4b40000103277423 */ /* 0x000fe20000004055 */
[----:B------:R-:W-:-:S02]  /*6e90*/  HADD2.F32 R21, -RZ, R4.H0_H0 ;  /* 0x20000004ff157230 */ /* 0x000fc40000004100 */
[----:B------:R-:W-:Y:S01]  /*6ea0*/  FMUL R72, R93, R72 ;  /* 0x000000485d487220 */ /* 0x000fe20000400000 */
[C---:B------:R-:W-:Y:S01]  /*6eb0*/  FFMA R26, R91.reuse, R27, R76 ;  /* 0x0000001b5b1a7223 */ /* 0x040fe2000000004c */
[-C--:B------:R-:W-:Y:S01]  /*6ec0*/  FFMA.SAT R3, -R24, R94.reuse, 0.5 ;  /* 0x3f00000018037423 */ /* 0x080fe2000000215e */
[----:B------:R-:W-:Y:S01]  /*6ed0*/  FFMA R27, R91, R29, R28 ;  /* 0x0000001d5b1b7223 */ /* 0x000fe2000000001c */
[----:B------:R-:W-:Y:S01]  /*6ee0*/  FFMA.SAT R33, -R25, R94, 0.5 ;  /* 0x3f00000019217423 */ /* 0x000fe2000000215e */
[--C-:B------:R-:W-:Y:S02]  /*6ef0*/  HADD2.F32 R29, -RZ, R7.reuse.H0_H0 ;  /* 0x20000007ff1d7230 */ /* 0x100fe40000004100 */
[----:B------:R-:W-:Y:S01]  /*6f00*/  FADD R28, R39, -12583039 ;  /* 0xcb40007f271c7421 */ /* 0x000fe20000000000 */
[C---:B------:R-:W-:Y:S01]  /*6f10*/  FMUL R78, R93.reuse, R78 ;  /* 0x0000004e5d4e7220 */ /* 0x040fe20000400000 */
[----:B------:R-:W-:Y:S02]  /*6f20*/  HADD2.F32 R35, -RZ, R7.H1_H1 ;  /* 0x30000007ff237230 */ /* 0x000fe40000004100 */
[----:B------:R-:W-:Y:S01]  /*6f30*/  FMUL R30, R93, R79 ;  /* 0x0000004f5d1e7220 */ /* 0x000fe20000400000 */
[----:B------:R-:W-:Y:S01]  /*6f40*/  FFMA R21, R91, R21, R72 ;  /* 0x000000155b157223 */ /* 0x000fe20000000048 */
[-C--:B------:R-:W-:Y:S01]  /*6f50*/  FFMA.RM R57, R3, R85.reuse, 12582913 ;  /* 0x4b40000103397423 */ /* 0x080fe20000004055 */
[----:B------:R-:W-:Y:S01]  /*6f60*/  FFMA.RM R59, R33, R85, 12582913 ;  /* 0x4b400001213b7423 */ /* 0x000fe20000004055 */
[----:B------:R-:W-:Y:S01]  /*6f70*/  FFMA R58, -R23, 1.4426950216293334961, -R28 ;  /* 0x3fb8aa3b173a7823 */ /* 0x000fe2000000091c */
[----:B------:R-:W-:Y:S01]  /*6f80*/  FFMA R28, R91, R29, R78 ;  /* 0x0000001d5b1c7223 */ /* 0x000fe2000000004e */
[----:B------:R-:W-:Y:S01]  /*6f90*/  FFMA.SAT R0, -R21, R94, 0.5 ;  /* 0x3f00000015007423 */ /* 0x000fe2000000215e */
[----:B------:R-:W-:Y:S01]  /*6fa0*/  FADD R31, R57, -12583039 ;  /* 0xcb40007f391f7421 */ /* 0x000fe20000000000 */
[----:B------:R-:W-:Y:S01]  /*6fb0*/  FFMA R29, R91, R35, R30 ;  /* 0x000000235b1d7223 */ /* 0x000fe2000000001e */
[----:B----4-:R-:W-:-:S02]  /*6fc0*/  HADD2.F32 R37, -RZ, R8.H0_H0 ;  /* 0x20000008ff257230 */ /* 0x010fc40000004100 */
[----:B------:R-:W-:Y:S01]  /*6fd0*/  FADD R30, R59, -12583039 ;  /* 0xcb40007f3b1e7421 */ /* 0x000fe20000000000 */
[----:B------:R-:W-:Y:S01]  /*6fe0*/  FMUL R80, R93, R80 ;  /* 0x000000505d507220 */ /* 0x000fe20000400000 */
[----:B------:R-:W-:Y:S01]  /*6ff0*/  FFMA.RM R0, R0, R85, 12582913 ;  /* 0x4b40000100007423 */ /* 0x000fe20000004055 */
[----:B------:R-:W-:Y:S01]  /*7000*/  FFMA R31, -R24, 1.4426950216293334961, -R31 ;  /* 0x3fb8aa3b181f7823 */ /* 0x000fe2000000091f */
[----:B------:R-:W-:Y:S01]  /*7010*/  FFMA R60, -R25, 1.4426950216293334961, -R30 ;  /* 0x3fb8aa3b193c7823 */ /* 0x000fe2000000091e */
[----:B------:R-:W-:Y:S01]  /*7020*/  FFMA R30, R91, R37, R80 ;  /* 0x000000255b1e7223 */ /* 0x000fe20000000050 */
[----:B------:R-:W-:Y:S01]  /*7030*/  FFMA.SAT R37, -R27, R94, 0.5 ;  /* 0x3f0000001b257423 */ /* 0x000fe2000000215e */
[----:B------:R-:W-:Y:S01]  /*7040*/  FADD R56, R0, -12583039 ;  /* 0xcb40007f00387421 */ /* 0x000fe20000000000 */
[----:B------:R-:W-:Y:S01]  /*7050*/  FFMA R33, -R24, 1.925963033500011079e-08, R31 ;  /* 0x32a5706018217823 */ /* 0x000fe2000000011f */
[----:B------:R-:W-:Y:S02]  /*7060*/  HADD2.F32 R31, -RZ, R8.H1_H1 ;  /* 0x30000008ff1f7230 */ /* 0x000fe40000004100 */
[----:B------:R-:W-:Y:S01]  /*7070*/  FMUL R32, R93, R81 ;  /* 0x000000515d207220 */ /* 0x000fe20000400000 */
[----:B------:R-:W-:Y:S01]  /*7080*/  FFMA.RM R63, R37, R85, 12582913 ;  /* 0x4b400001253f7423 */ /* 0x000fe20000004055 */
[----:B------:R-:W-:Y:S01]  /*7090*/  FFMA R56, -R21, 1.4426950216293334961, -R56 ;  /* 0x3fb8aa3b15387823 */ /* 0x000fe20000000938 */
[----:B------:R-:W-:-:S02]  /*70a0*/  HADD2.F32 R66, -RZ, R9.H0_H0 ;  /* 0x20000009ff427230 */ /* 0x000fc40000004100 */
[----:B------:R-:W-:Y:S01]  /*70b0*/  FFMA R31, R91, R31, R32 ;  /* 0x0000001f5b1f7223 */ /* 0x000fe20000000020 */
[----:B------:R-:W-:Y:S01]  /*70c0*/  FADD R32, R63, -12583039 ;  /* 0xcb40007f3f207421 */ /* 0x000fe20000000000 */
[----:B------:R-:W-:Y:S01]  /*70d0*/  FMUL R82, R93, R82 ;  /* 0x000000525d527220 */ /* 0x000fe20000400000 */
[----:B------:R-:W-:Y:S01]  /*70e0*/  FFMA R56, -R21, 1.925963033500011079e-08, R56 ;  /* 0x32a5706015387823 */ /* 0x000fe20000000138 */
[----:B------:R-:W-:Y:S01]  /*70f0*/  FFMA.SAT R35, -R26, R94, 0.5 ;  /* 0x3f0000001a237423 */ /* 0x000fe2000000215e */
[----:B------:R-:W-:Y:S01]  /*7100*/  FFMA R64, -R27, 1.4426950216293334961, -R32 ;  /* 0x3fb8aa3b1b407823 */ /* 0x000fe20000000920 */
[----:B------:R-:W-:Y:S01]  /*7110*/  FFMA R32, R91, R66, R82 ;  /* 0x000000425b207223 */ /* 0x000fe20000000052 */
[----:B------:R-:W1:Y:S01]  /*7120*/  MUFU.EX2 R3, R56 ;  /* 0x0000003800037308 */ /* 0x000e620000000800 */
[----:B------:R-:W-:Y:S01]  /*7130*/  FFMA.RM R61, R35, R85, 12582913 ;  /* 0x4b400001233d7423 */ /* 0x000fe20000004055 */
[-C--:B------:R-:W-:Y:S01]  /*7140*/  FFMA.SAT R66, -R29, R94.reuse, 0.5 ;  /* 0x3f0000001d427423 */ /* 0x080fe2000000215e */
[----:B------:R-:W-:Y:S01]  /*7150*/  FMUL R34, R93, R83 ;  /* 0x000000535d227220 */ /* 0x000fe20000400000 */
[----:B------:R-:W-:Y:S01]  /*7160*/  FFMA.SAT R37, -R28, R94, 0.5 ;  /* 0x3f0000001c257423 */ /* 0x000fe2000000215e */
[----:B------:R-:W-:Y:S01]  /*7170*/  FADD R35, R61, -12583039 ;  /* 0xcb40007f3d237421 */ /* 0x000fe20000000000 */
[-C--:B------:R-:W-:Y:S01]  /*7180*/  FFMA.RM R67, R66, R85.reuse, 12582913 ;  /* 0x4b40000142437423 */ /* 0x080fe20000004055 */
[----:B------:R-:W-:Y:S01]  /*7190*/  HADD2.F32 R70, -RZ, R10.H0_H0 ;  /* 0x2000000aff467230 */ /* 0x000fe20000004100 */
[----:B------:R2:W-:Y:S01]  /*71a0*/  MUFU.EX2 R56, R33 ;  /* 0x0000002100387308 */ /* 0x0005e20000000800 */
[C---:B------:R-:W-:Y:S01]  /*71b0*/  FFMA R35, -R26.reuse, 1.4426950216293334961, -R35 ;  /* 0x3fb8aa3b1a237823 */ /* 0x040fe20000000923 */
[----:B------:R-:W-:Y:S01]  /*71c0*/  FMUL R84, R93, R84 ;  /* 0x000000545d547220 */ /* 0x000fe20000400000 */
[----:B------:R-:W-:Y:S01]  /*71d0*/  FFMA.RM R65, R37, R85, 12582913 ;  /* 0x4b40000125417423 */ /* 0x000fe20000004055 */
[----:B------:R-:W-:Y:S01]  /*71e0*/  FFMA R58, -R23, 1.925963033500011079e-08, R58 ;  /* 0x32a57060173a7823 */ /* 0x000fe2000000013a */
[----:B------:R-:W-:Y:S01]  /*71f0*/  FFMA R35, -R26, 1.925963033500011079e-08, R35 ;  /* 0x32a570601a237823 */ /* 0x000fe20000000123 */
[----:B------:R-:W-:Y:S01]  /*7200*/  FFMA.SAT R66, -R30, R94, 0.5 ;  /* 0x3f0000001e427423 */ /* 0x000fe2000000215e */
[----:B------:R-:W-:Y:S01]  /*7210*/  FADD R37, R65, -12583039 ;  /* 0xcb40007f41257421 */ /* 0x000fe20000000000 */
[----:B------:R-:W-:Y:S01]  /*7220*/  HADD2.F32 R73, -RZ, R11.H0_H0 ;  /* 0x2000000bff497230 */ /* 0x000fe20000004100 */
[----:B------:R3:W-:Y:S01]  /*7230*/  MUFU.EX2 R62, R35 ;  /* 0x00000023003e7308 */ /* 0x0007e20000000800 */
[----:B--2---:R-:W-:-:S02]  /*7240*/  HADD2.F32 R33, -RZ, R9.H1_H1 ;  /* 0x30000009ff217230 */ /* 0x004fc40000004100 */
[----:B------:R-:W-:Y:S01]  /*7250*/  FFMA R37, -R28, 1.4426950216293334961, -R37 ;  /* 0x3fb8aa3b1c257823 */ /* 0x000fe20000000925 */
[C---:B------:R-:W-:Y:S01]  /*7260*/  FMUL R86, R93.reuse, R86 ;  /* 0x000000565d567220 */ /* 0x040fe20000400000 */
[----:B------:R-:W-:Y:S01]  /*7270*/  FFMA.RM R69, R66, R85, 12582913 ;  /* 0x4b40000142457423 */ /* 0x000fe20000004055 */
[----:B------:R-:W-:Y:S01]  /*7280*/  FMUL R38, R93, R87 ;  /* 0x000000575d267220 */ /* 0x000fe20000400000 */
[----:B------:R-:W-:Y:S01]  /*7290*/  FFMA R33, R91, R33, R34 ;  /* 0x000000215b217223 */ /* 0x000fe20000000022 */
[----:B------:R-:W-:Y:S01]  /*72a0*/  FADD R34, R67, -12583039 ;  /* 0xcb40007f43227421 */ /* 0x000fe20000000000 */
[----:B------:R-:W-:Y:S01]  /*72b0*/  FFMA R37, -R28, 1.925963033500011079e-08, R37 ;  /* 0x32a570601c257823 */ /* 0x000fe20000000125 */
[----:B---3--:R-:W-:Y:S01]  /*72c0*/  HADD2.F32 R35, -RZ, R10.H1_H1 ;  /* 0x3000000aff237230 */ /* 0x008fe20000004100 */
[----:B------:R-:W2:Y:S01]  /*72d0*/  MUFU.EX2 R58, R58 ;  /* 0x0000003a003a7308 */ /* 0x000ea20000000800 */
[----:B------:R-:W-:Y:S01]  /*72e0*/  FFMA R68, -R29, 1.4426950216293334961, -R34 ;  /* 0x3fb8aa3b1d447823 */ /* 0x000fe20000000922 */
[----:B------:R-:W-:Y:S01]  /*72f0*/  FFMA R34, R91, R70, R84 ;  /* 0x000000465b227223 */ /* 0x000fe20000000054 */
[-C--:B------:R-:W-:Y:S01]  /*7300*/  FFMA.SAT R70, -R31, R94.reuse, 0.5 ;  /* 0x3f0000001f467423 */ /* 0x080fe2000000215e */
[----:B------:R-:W-:Y:S01]  /*7310*/  FFMA R35, R91, R35, R36 ;  /* 0x000000235b237223 */ /* 0x000fe20000000024 */
[-C--:B------:R-:W-:Y:S01]  /*7320*/  FFMA.SAT R76, -R33, R94.reuse, 0.5 ;  /* 0x3f000000214c7423 */ /* 0x080fe2000000215e */
[----:B------:R-:W-:Y:S01]  /*7330*/  FADD R71, R69, -12583039 ;  /* 0xcb40007f45477421 */ /* 0x000fe20000000000 */
[-C--:B------:R-:W-:Y:S01]  /*7340*/  FFMA.RM R72, R70, R85.reuse, 12582913 ;  /* 0x4b40000146487423 */ /* 0x080fe20000004055 */
[-C--:B------:R-:W-:Y:S01]  /*7350*/  FFMA.SAT R70, -R32, R94.reuse, 0.5 ;  /* 0x3f00000020467423 */ /* 0x080fe2000000215e */
[----:B------:R3:W-:Y:S01]  /*7360*/  MUFU.EX2 R66, R37 ;  /* 0x0000002500427308 */ /* 0x0007e20000000800 */
[-C--:B------:R-:W-:Y:S01]  /*7370*/  FFMA.RM R76, R76, R85.reuse, 12582913 ;  /* 0x4b4000014c4c7423 */ /* 0x080fe20000004055 */
[----:B------:R-:W-:Y:S01]  /*7380*/  FADD R36, R72, -12583039 ;  /* 0xcb40007f48247421 */ /* 0x000fe20000000000 */
[----:B------:R-:W-:Y:S01]  /*7390*/  FFMA.RM R75, R70, R85, 12582913 ;  /* 0x4b400001464b7423 */ /* 0x000fe20000004055 */
[----:B------:R-:W-:Y:S01]  /*73a0*/  FFMA.SAT R78, -R34, R94, 0.5 ;  /* 0x3f000000224e7423 */ /* 0x000fe2000000215e */
[----:B------:R-:W-:Y:S01]  /*73b0*/  FFMA R71, -R30, 1.4426950216293334961, -R71 ;  /* 0x3fb8aa3b1e477823 */ /* 0x000fe20000000947 */
[----:B------:R-:W-:Y:S01]  /*73c0*/  FFMA R74, -R31, 1.4426950216293334961, -R36 ;  /* 0x3fb8aa3b1f4a7823 */ /* 0x000fe20000000924 */
[----:B------:R-:W-:Y:S01]  /*73d0*/  FFMA R36, R91, R73, R86 ;  /* 0x000000495b247223 */ /* 0x000fe20000000056 */
[----:B------:R-:W-:Y:S01]  /*73e0*/  FADD R73, R75, -12583039 ;  /* 0xcb40007f4b497421 */ /* 0x000fe20000000000 */
[----:B---3--:R-:W-:-:S02]  /*73f0*/  HADD2.F32 R37, -RZ, R11.H1_H1 ;  /* 0x3000000bff257230 */ /* 0x008fc40000004100 */
[-C--:B------:R-:W-:Y:S01]  /*7400*/  FFMA.SAT R80, -R35, R94.reuse, 0.5 ;  /* 0x3f00000023507423 */ /* 0x080fe2000000215e */
[-C--:B------:R-:W-:Y:S01]  /*7410*/  FFMA.SAT R81, -R36, R94.reuse, 0.5 ;  /* 0x3f00000024517423 */ /* 0x080fe2000000215e */
[----:B------:R-:W-:Y:S01]  /*7420*/  FFMA R77, -R32, 1.4426950216293334961, -R73 ;  /* 0x3fb8aa3b204d7823 */ /* 0x000fe20000000949 */
[----:B------:R-:W-:Y:S01]  /*7430*/  SHF.L.U32 R0, R0, 0x17, RZ ;  /* 0x0000001700007819 */ /* 0x000fe200000006ff */
[----:B------:R-:W-:Y:S01]  /*7440*/  FFMA R37, R91, R37, R38 ;  /* 0x000000255b257223 */ /* 0x000fe20000000026 */
[----:B------:R-:W-:Y:S01]  /*7450*/  FADD R38, R76, -12583039 ;  /* 0xcb40007f4c267421 */ /* 0x000fe20000000000 */
[----:B------:R-:W-:Y:S01]  /*7460*/  FFMA R77, -R32, 1.925963033500011079e-08, R77 ;  /* 0x32a57060204d7823 */ /* 0x000fe2000000014d */
[----:B------:R-:W-:Y:S02]  /*7470*/  IMAD.SHL.U32 R39, R39, 0x800000, RZ ;  /* 0x0080000027277824 */ /* 0x000fe400078e00ff */
[----:B------:R-:W-:Y:S01]  /*7480*/  FFMA.SAT R83, -R37, R94, 0.5 ;  /* 0x3f00000025537423 */ /* 0x000fe2000000215e */
[----:B------:R-:W-:Y:S01]  /*7490*/  SHF.L.U32 R57, R57, 0x17, RZ ;  /* 0x0000001739397819 */ /* 0x000fe200000006ff */
[-C--:B------:R-:W-:Y:S01]  /*74a0*/  FFMA.RM R79, R78, R85.reuse, 12582913 ;  /* 0x4b4000014e4f7423 */ /* 0x080fe20000004055 */
[----:B------:R-:W-:Y:S01]  /*74b0*/  FFMA R71, -R30, 1.925963033500011079e-08, R71 ;  /* 0x32a570601e477823 */ /* 0x000fe20000000147 */
[----:B------:R-:W-:Y:S01]  /*74c0*/  FFMA R78, -R33, 1.4426950216293334961, -R38 ;  /* 0x3fb8aa3b214e7823 */ /* 0x000fe20000000926 */
[-C--:B------:R-:W-:Y:S01]  /*74d0*/  FFMA.RM R82, R81, R85.reuse, 12582913 ;  /* 0x4b40000151527423 */ /* 0x080fe20000004055 */
[-C--:B------:R-:W-:Y:S01]  /*74e0*/  FFMA.RM R83, R83, R85.reuse, 12582913 ;  /* 0x4b40000153537423 */ /* 0x080fe20000004055 */
[----:B------:R2:W-:Y:S01]  /*74f0*/  MUFU.EX2 R38, R77 ;  /* 0x0000004d00267308 */ /* 0x0005e20000000800 */
[----:B------:R-:W-:Y:S01]  /*7500*/  FFMA.RM R80, R80, R85, 12582913 ;  /* 0x4b40000150507423 */ /* 0x000fe20000004055 */
[----:B-1----:R-:W-:Y:S01]  /*7510*/  FFMA R85, R0, R3, 1 ;  /* 0x3f80000000557423 */ /* 0x002fe20000000003 */
[----:B------:R-:W-:Y:S01]  /*7520*/  FADD R3, R82, -12583039 ;  /* 0xcb40007f52037421 */ /* 0x000fe20000000000 */
[----:B------:R-:W-:Y:S01]  /*7530*/  FFMA R74, -R31, 1.925963033500011079e-08, R74 ;  /* 0x32a570601f4a7823 */ /* 0x000fe2000000014a */
[----:B------:R-:W-:Y:S01]  /*7540*/  FADD R0, R80, -12583039 ;  /* 0xcb40007f50007421 */ /* 0x000fe20000000000 */
[----:B------:R-:W-:Y:S01]  /*7550*/  FFMA R60, -R25, 1.925963033500011079e-08, R60 ;  /* 0x32a57060193c7823 */ /* 0x000fe2000000013c */
[----:B------:R-:W-:Y:S01]  /*7560*/  FFMA R64, -R27, 1.925963033500011079e-08, R64 ;  /* 0x32a570601b407823 */ /* 0x000fe20000000140 */
[----:B------:R1:W-:Y:S01]  /*7570*/  MUFU.EX2 R70, R71 ;  /* 0x0000004700467308 */ /* 0x0003e20000000800 */
[----:B--2---:R-:W-:Y:S01]  /*7580*/  FFMA R77, R39, R58, 1 ;  /* 0x3f800000274d7423 */ /* 0x004fe2000000003a */
[----:B------:R-:W-:Y:S01]  /*7590*/  FFMA R58, R57, R56, 1 ;  /* 0x3f800000393a7423 */ /* 0x000fe20000000038 */
[----:B------:R-:W-:Y:S01]  /*75a0*/  FADD R56, R83, -12583039 ;  /* 0xcb40007f53387421 */ /* 0x000fe20000000000 */
[----:B------:R-:W-:Y:S01]  /*75b0*/  FFMA R39, -R36, 1.4426950216293334961, -R3 ;  /* 0x3fb8aa3b24277823 */ /* 0x000fe20000000903 */
[----:B------:R-:W-:-:S02]  /*75c0*/  VIADD R57, R85, 0x1800000 ;  /* 0x0180000055397836 */ /* 0x000fc40000000000 */
[----:B------:R-:W-:Y:S01]  /*75d0*/  FFMA R68, -R29, 1.925963033500011079e-08, R68 ;  /* 0x32a570601d447823 */ /* 0x000fe20000000144 */
[----:B------:R-:W-:Y:S01]  /*75e0*/  FFMA R56, -R37, 1.4426950216293334961, -R56 ;  /* 0x3fb8aa3b25387823 */ /* 0x000fe20000000938 */
[----:B------:R2:W3:Y:S01]  /*75f0*/  MUFU.EX2 R73, R74 ;  /* 0x0000004a00497308 */ /* 0x0004e20000000800 */
[----:B-1----:R-:W-:Y:S01]  /*7600*/  FADD R71, R79, -12583039 ;  /* 0xcb40007f4f477421 */ /* 0x002fe20000000000 */
[----:B------:R-:W-:Y:S01]  /*7610*/  FFMA R78, -R33, 1.925963033500011079e-08, R78 ;  /* 0x32a57060214e7823 */ /* 0x000fe2000000014e */
[----:B------:R-:W-:Y:S01]  /*7620*/  FFMA R39, -R36, 1.925963033500011079e-08, R39 ;  /* 0x32a5706024277823 */ /* 0x000fe20000000127 */
[----:B------:R-:W-:Y:S01]  /*7630*/  FFMA R56, -R37, 1.925963033500011079e-08, R56 ;  /* 0x32a5706025387823 */ /* 0x000fe20000000138 */
[C---:B------:R-:W-:Y:S01]  /*7640*/  FFMA R81, -R34.reuse, 1.4426950216293334961, -R71 ;  /* 0x3fb8aa3b22517823 */ /* 0x040fe20000000947 */
[----:B------:R-:W-:Y:S01]  /*7650*/  LOP3.LUT R57, R57, 0x7f800000, RZ, 0xc0, !PT ;  /* 0x7f80000039397812 */ /* 0x000fe200078ec0ff */
[----:B------:R-:W-:Y:S01]  /*7660*/  IMAD.SHL.U32 R61, R61, 0x800000, RZ ;  /* 0x008000003d3d7824 */ /* 0x000fe200078e00ff */
[----:B------:R-:W1:Y:S01]  /*7670*/  MUFU.EX2 R71, R78 ;  /* 0x0000004e00477308 */ /* 0x000e620000000800 */
[----:B--2---:R-:W-:Y:S01]  /*7680*/  FFMA R74, -R35, 1.4426950216293334961, -R0 ;  /* 0x3fb8aa3b234a7823 */ /* 0x004fe20000000900 */
[----:B------:R-:W-:Y:S01]  /*7690*/  FFMA R81, -R34, 1.925963033500011079e-08, R81 ;  /* 0x32a5706022517823 */ /* 0x000fe20000000151 */
[----:B------:R-:W-:Y:S01]  /*76a0*/  ISETP.GT.U32.AND P2, PT, R57, 0x1ffffff, PT ;  /* 0x01ffffff3900780c */ /* 0x000fe20003f44070 */
[----:B------:R-:W-:-:S02]  /*76b0*/  IMAD.SHL.U32 R67, R67, 0x800000, RZ ;  /* 0x0080000043437824 */ /* 0x000fc400078e00ff */
[----:B------:R-:W-:Y:S01]  /*76c0*/  FFMA R74, -R35, 1.925963033500011079e-08, R74 ;  /* 0x32a57060234a7823 */ /* 0x000fe2000000014a */
[----:B------:R-:W-:Y:S01]  /*76d0*/  SHF.L.U32 R72, R72, 0x17, RZ ;  /* 0x0000001748487819 */ /* 0x000fe200000006ff */
[----:B------:R-:W-:Y:S01]  /*76e0*/  IMAD.SHL.U32 R80, R80, 0x800000, RZ ;  /* 0x0080000050507824 */ /* 0x000fe200078e00ff */
[----:B------:R-:W2:Y:S01]  /*76f0*/  MUFU.EX2 R0, R81 ;  /* 0x0000005100007308 */ /* 0x000ea20000000800 */
[----:B------:R-:W-:Y:S01]  /*7700*/  SHF.L.U32 R75, R75, 0x17, RZ ;  /* 0x000000174b4b7819 */ /* 0x000fe200000006ff */
[----:B------:R-:W-:Y:S01]  /*7710*/  BSSY B1, `(.L_x_172) ;  /* 0x0000026000017945 */ /* 0x000fe20003800000 */
[----:B------:R-:W-:Y:S01]  /*7720*/  SHF.L.U32 R76, R76, 0x17, RZ ;  /* 0x000000174c4c7819 */ /* 0x000fe200000006ff */
[----:B---3--:R-:W-:Y:S01]  /*7730*/  FFMA R73, R72, R73, 1 ;  /* 0x3f80000048497423 */ /* 0x008fe20000000049 */
[----:B------:R-:W-:Y:S01]  /*7740*/  SHF.L.U32 R79, R79, 0x17, RZ ;  /* 0x000000174f4f7819 */ /* 0x000fe200000006ff */
[----:B------:R-:W-:Y:S01]  /*7750*/  FFMA R72, R75, R38, 1 ;  /* 0x3f8000004b487423 */ /* 0x000fe20000000026 */
[----:B------:R-:W-:Y:S01]  /*7760*/  SHF.L.U32 R59, R59, 0x17, RZ ;  /* 0x000000173b3b7819 */ /* 0x000fe200000006ff */
[----:B------:R-:W3:Y:S01]  /*7770*/  MUFU.EX2 R60, R60 ;  /* 0x0000003c003c7308 */ /* 0x000ee20000000800 */
[----:B------:R-:W-:Y:S01]  /*7780*/  SHF.L.U32 R63, R63, 0x17, RZ ;  /* 0x000000173f3f7819 */ /* 0x000fe200000006ff */
[----:B-1----:R-:W-:Y:S01]  /*7790*/  FFMA R75, R76, R71, 1 ;  /* 0x3f8000004c4b7423 */ /* 0x002fe20000000047 */
[----:B------:R-:W-:Y:S01]  /*77a0*/  SHF.L.U32 R65, R65, 0x17, RZ ;  /* 0x0000001741417819 */ /* 0x000fe200000006ff */
[----:B------:R-:W-:Y:S01]  /*77b0*/  FFMA R62, R61, R62, 1 ;  /* 0x3f8000003d3e7423 */ /* 0x000fe2000000003e */
[----:B------:R-:W-:-:S02]  /*77c0*/  SHF.L.U32 R69, R69, 0x17, RZ ;  /* 0x0000001745457819 */ /* 0x000fc400000006ff */
[----:B------:R-:W-:Y:S01]  /*77d0*/  SHF.L.U32 R82, R82, 0x17, RZ ;  /* 0x0000001752527819 */ /* 0x000fe200000006ff */
[----:B------:R-:W1:Y:S01]  /*77e0*/  MUFU.EX2 R64, R64 ;  /* 0x0000004000407308 */ /* 0x000e620000000800 */
[----:B------:R-:W-:Y:S01]  /*77f0*/  SHF.L.U32 R83, R83, 0x17, RZ ;  /* 0x0000001753537819 */ /* 0x000fe200000006ff */
[----:B--2---:R-:W-:Y:S01]  /*7800*/  FFMA R76, R79, R0, 1 ;  /* 0x3f8000004f4c7423 */ /* 0x004fe20000000000 */
[----:B------:R-:W-:-:S05]  /*7810*/  FFMA R66, R65, R66, 1 ;  /* 0x3f80000041427423 */ /* 0x000fca0000000042 */
[----:B------:R-:W2:Y:S01]  /*7820*/  MUFU.EX2 R68, R68 ;  /* 0x0000004400447308 */ /* 0x000ea20000000800 */
[----:B---3--:R-:W-:-:S07]  /*7830*/  FFMA R59, R59, R60, 1 ;  /* 0x3f8000003b3b7423 */ /* 0x008fce000000003c */
[----:B------:R3:W4:Y:S01]  /*7840*/  MUFU.EX2 R3, R74 ;  /* 0x0000004a00037308 */ /* 0x0007220000000800 */
[----:B-1----:R-:W-:-:S07]  /*7850*/  FFMA R63, R63, R64, 1 ;  /* 0x3f8000003f3f7423 */ /* 0x002fce0000000040 */
[----:B------:R-:W1:Y:S01]  /*7860*/  MUFU.EX2 R39, R39 ;  /* 0x0000002700277308 */ /* 0x000e620000000800 */
[----:B--2---:R-:W-:Y:S01]  /*7870*/  FFMA R67, R67, R68, 1 ;  /* 0x3f80000043437423 */ /* 0x004fe20000000044 */
[----:B---3--:R-:W-:-:S06]  /*7880*/  FFMA R74, R69, R70, 1 ;  /* 0x3f800000454a7423 */ /* 0x008fcc0000000046 */
[----:B------:R-:W2:Y:S01]  /*7890*/  MUFU.EX2 R56, R56 ;  /* 0x0000003800387308 */ /* 0x000ea20000000800 */
[----:B----4-:R-:W-:Y:S01]  /*78a0*/  FFMA R79, R80, R3, 1 ;  /* 0x3f800000504f7423 */ /* 0x010fe20000000003 */
[----:B-1----:R-:W-:Y:S01]  /*78b0*/  FFMA R82, R82, R39, 1 ;  /* 0x3f80000052527423 */ /* 0x002fe20000000027 */
[----:B--2---:R-:W-:Y:S01]  /*78c0*/  FFMA R83, R83, R56, 1 ;  /* 0x3f80000053537423 */ /* 0x004fe20000000038 */
[----:B------:R-:W-:Y:S06]  /*78d0*/  @P2 BRA `(.L_x_173) ;  /* 0x0000000000142947 */ /* 0x000fec0003800000 */
[----:B------:R-:W-:Y:S02]  /*78e0*/  MOV R0, R85 ;  /* 0x0000005500007202 */ /* 0x000fe40000000f00 */
[----:B------:R-:W-:-:S07]  /*78f0*/  MOV R64, 0x7910 ;  /* 0x0000791000407802 */ /* 0x000fce0000000f00 */
[----:B------:R-:W-:Y:S05]  /*7900*/  CALL.REL.NOINC `($__internal_0_$__cuda_sm20_rcp_rn_f32_slowpath) ;  /* 0x00000068007c7944 */ /* 0x000fea0003c00000 */
[----:B------:R-:W-:Y:S01]  /*7910*/  IMAD.MOV.U32 R38, RZ, RZ, R0 ;  /* 0x000000ffff267224 */ /* 0x000fe200078e0000 */
[----:B------:R-:W-:Y:S06]  /*7920*/  BRA `(.L_x_174) ;  /* 0x0000000000107947 */ /* 0x000fec0003800000 */
.L_x_173:
[----:B------:R-:W1:Y:S02]  /*7930*/  MUFU.RCP R38, R85 ;  /* 0x0000005500267308 */ /* 0x000e640000001000 */
[----:B-1----:R-:W-:-:S04]  /*7940*/  FFMA R0, R85, R38, -1 ;  /* 0xbf80000055007423 */ /* 0x002fc80000000026 */
[----:B------:R-:W-:-:S04]  /*7950*/  FADD.FTZ R3, -R0, -RZ ;  /* 0x800000ff00037221 */ /* 0x000fc80000010100 */
[----:B------:R-:W-:-:S07]  /*7960*/  FFMA R38, R38, R3, R38 ;  /* 0x0000000326267223 */ /* 0x000fce0000000026 */
.L_x_174:
[----:B------:R-:W-:Y:S05]  /*7970*/  BSYNC B1 ;  /* 0x0000000000017941 */ /* 0x000fea0003800000 */
.L_x_172:
[----:B------:R-:W-:Y:S01]  /*7980*/  IADD3 R0, R77, 0x1800000, RZ ;  /* 0x018000004d007810 */ /* 0x000fe20007ffe0ff */
[----:B------:R-:W-:Y:S03]  /*7990*/  BSSY B1, `(.L_x_175) ;  /* 0x000000d000017945 */ /* 0x000fe60003800000 */
[----:B------:R-:W-:-:S04]  /*79a0*/  LOP3.LUT R0, R0, 0x7f800000, RZ, 0xc0, !PT ;  /* 0x7f80000000007812 */ /* 0x000fc800078ec0ff */
[----:B------:R-:W-:-:S13]  /*79b0*/  ISETP.GT.U32.AND P2, PT, R0, 0x1ffffff, PT ;  /* 0x01ffffff0000780c */ /* 0x000fda0003f44070 */
[----:B------:R-:W-:Y:S05]  /*79c0*/  @P2 BRA `(.L_x_176) ;  /* 0x0000000000142947 */ /* 0x000fea0003800000 */
[----:B------:R-:W-:Y:S02]  /*79d0*/  MOV R0, R77 ;  /* 0x0000004d00007202 */ /* 0x000fe40000000f00 */
[----:B------:R-:W-:-:S07]  /*79e0*/  MOV R64, 0x7a00 ;  /* 0x00007a0000407802 */ /* 0x000fce0000000f00 */
[----:B------:R-:W-:Y:S05]  /*79f0*/  CALL.REL.NOINC `($__internal_0_$__cuda_sm20_rcp_rn_f32_slowpath) ;  /* 0x0000006800407944 */ /* 0x000fea0003c00000 */
[----:B------:R-:W-:Y:S01]  /*7a00*/  MOV R56, R0 ;  /* 0x0000000000387202 */ /* 0x000fe20000000f00 */
[----:B------:R-:W-:Y:S06]  /*7a10*/  BRA `(.L_x_177) ;  /* 0x0000000000107947 */ /* 0x000fec0003800000 */
.L_x_176:
[----:B------:R-:W1:Y:S02]  /*7a20*/  MUFU.RCP R56, R77 ;  /* 0x0000004d00387308 */ /* 0x000e640000001000 */
[----:B-1----:R-:W-:-:S04]  /*7a30*/  FFMA R0, R77, R56, -1 ;  /* 0xbf8000004d007423 */ /* 0x002fc80000000038 */
[----:B------:R-:W-:-:S04]  /*7a40*/  FADD.FTZ R3, -R0, -RZ ;  /* 0x800000ff00037221 */ /* 0x000fc80000010100 */
[----:B------:R-:W-:-:S07]  /*7a50*/  FFMA R56, R56, R3, R56 ;  /* 0x0000000338387223 */ /* 0x000fce0000000038 */
.L_x_177:
[----:B------:R-:W-:Y:S05]  /*7a60*/  BSYNC B1 ;  /* 0x0000000000017941 */ /* 0x000fea0003800000 */
.L_x_175:
[----:B------:R-:W-:Y:S01]  /*7a70*/  VIADD R0, R58, 0x1800000 ;  /* 0x018000003a007836 */ /* 0x000fe20000000000 */
[----:B------:R-:W-:Y:S04]  /*7a80*/  BSSY B1, `(.L_x_178) ;  /* 0x000000d000017945 */ /* 0x000fe80003800000 */
        /* <DEDUP_REMOVED lines=8> */
.L_x_179:
[----:B------:R-:W1:Y:S02]  /*7b10*/  MUFU.RCP R39, R58 ;  /* 0x0000003a00277308 */ /* 0x000e640000001000 */
[----:B-1----:R-:W-:-:S04]  /*7b20*/  FFMA R0, R58, R39, -1 ;  /* 0xbf8000003a007423 */ /* 0x002fc80000000027 */
[----:B------:R-:W-:-:S04]  /*7b30*/  FADD.FTZ R0, -R0, -RZ ;  /* 0x800000ff00007221 */ /* 0x000fc80000010100 */
[----:B------:R-:W-:-:S07]  /*7b40*/  FFMA R39, R39, R0, R39 ;  /* 0x0000000027277223 */ /* 0x000fce0000000027 */
.L_x_180:
[----:B------:R-:W-:Y:S05]  /*7b50*/  BSYNC B1 ;  /* 0x0000000000017941 */ /* 0x000fea0003800000 */
.L_x_178:
        /* <DEDUP_REMOVED lines=10> */
.L_x_182:
[----:B------:R-:W1:Y:S02]  /*7c00*/  MUFU.RCP R58, R59 ;  /* 0x0000003b003a7308 */ /* 0x000e640000001000 */
[----:B-1----:R-:W-:-:S04]  /*7c10*/  FFMA R0, R59, R58, -1 ;  /* 0xbf8000003b007423 */ /* 0x002fc8000000003a */
[----:B------:R-:W-:-:S04]  /*7c20*/  FADD.FTZ R3, -R0, -RZ ;  /* 0x800000ff00037221 */ /* 0x000fc80000010100 */
[----:B------:R-:W-:-:S07]  /*7c30*/  FFMA R58, R58, R3, R58 ;  /* 0x000000033a3a7223 */ /* 0x000fce000000003a */
.L_x_183:
[----:B------:R-:W-:Y:S05]  /*7c40*/  BSYNC B1 ;  /* 0x0000000000017941 */ /* 0x000fea0003800000 */
.L_x_181:
        /* <DEDUP_REMOVED lines=8> */
[----:B------:R-:W-:Y:S01]  /*7cd0*/  IMAD.MOV.U32 R57, RZ, RZ, R0 ;  /* 0x000000ffff397224 */ /* 0x000fe200078e0000 */
[----:B------:R-:W-:Y:S06]  /*7ce0*/  BRA `(.L_x_186) ;  /* 0x0000000000107947 */ /* 0x000fec0003800000 */
.L_x_185:
[----:B------:R-:W1:Y:S02]  /*7cf0*/  MUFU.RCP R57, R62 ;  /* 0x0000003e00397308 */ /* 0x000e640000001000 */
[----:B-1----:R-:W-:-:S04]  /*7d00*/  FFMA R0, R62, R57, -1 ;  /* 0xbf8000003e007423 */ /* 0x002fc80000000039 */
[----:B------:R-:W-:-:S04]  /*7d10*/  FADD.FTZ R0, -R0, -RZ ;  /* 0x800000ff00007221 */ /* 0x000fc80000010100 */
[----:B------:R-:W-:-:S07]  /*7d20*/  FFMA R57, R57, R0, R57 ;  /* 0x0000000039397223 */ /* 0x000fce0000000039 */
.L_x_186:
[----:B------:R-:W-:Y:S05]  /*7d30*/  BSYNC B1 ;  /* 0x0000000000017941 */ /* 0x000fea0003800000 */
.L_x_184:
        /* <DEDUP_REMOVED lines=10> */
.L_x_188:
[----:B------:R-:W1:Y:S02]  /*7de0*/  MUFU.RCP R60, R63 ;  /* 0x0000003f003c7308 */ /* 0x000e640000001000 */
[----:B-1----:R-:W-:-:S04]  /*7df0*/  FFMA R0, R63, R60, -1 ;  /* 0xbf8000003f007423 */ /* 0x002fc8000000003c */
[----:B------:R-:W-:-:S04]  /*7e00*/  FADD.FTZ R3, -R0, -RZ ;  /* 0x800000ff00037221 */ /* 0x000fc80000010100 */
[----:B------:R-:W-:-:S07]  /*7e10*/  FFMA R60, R60, R3, R60 ;  /* 0x000000033c3c7223 */ /* 0x000fce000000003c */
.L_x_189:
[----:B------:R-:W-:Y:S05]  /*7e20*/  BSYNC B1 ;  /* 0x0000000000017941 */ /* 0x000fea0003800000 */
.L_x_187:
        /* <DEDUP_REMOVED lines=10> */
.L_x_191:
[----:B------:R-:W1:Y:S02]  /*7ed0*/  MUFU.RCP R59, R66 ;  /* 0x00000042003b7308 */ /* 0x000e640000001000 */
[----:B-1----:R-:W-:-:S04]  /*7ee0*/  FFMA R0, R66, R59, -1 ;  /* 0xbf80000042007423 */ /* 0x002fc8000000003b */
[----:B------:R-:W-:-:S04]  /*7ef0*/  FADD.FTZ R0, -R0, -RZ ;  /* 0x800000ff00007221 */ /* 0x000fc80000010100 */
[----:B------:R-:W-:-:S07]  /*7f00*/  FFMA R59, R59, R0, R59 ;  /* 0x000000003b3b7223 */ /* 0x000fce000000003b */
.L_x_192:
[----:B------:R-:W-:Y:S05]  /*7f10*/  BSYNC B1 ;  /* 0x0000000000017941 */ /* 0x000fea0003800000 */
.L_x_190:
        /* <DEDUP_REMOVED lines=10> */
.L_x_194:
[----:B------:R-:W1:Y:S02]  /*7fc0*/  MUFU.RCP R62, R67 ;  /* 0x00000043003e7308 */ /* 0x000e640000001000 */
[----:B-1----:R-:W-:-:S04]  /*7fd0*/  FFMA R0, R67, R62, -1 ;  /* 0xbf80000043007423 */ /* 0x002fc8000000003e */
[----:B------:R-:W-:-:S04]  /*7fe0*/  FADD.FTZ R3, -R0, -RZ ;  /* 0x800000ff00037221 */ /* 0x000fc80000010100 */
[----:B------:R-:W-:-:S07]  /*7ff0*/  FFMA R62, R62, R3, R62 ;  /* 0x000000033e3e7223 */ /* 0x000fce000000003e */
.L_x_195:
[----:B------:R-:W-:Y:S05]  /*8000*/  BSYNC B1 ;  /* 0x0000000000017941 */ /* 0x000fea0003800000 */
.L_x_193:
        /* <DEDUP_REMOVED lines=10> */
.L_x_197:
[----:B------:R-:W1:Y:S02]  /*80b0*/  MUFU.RCP R61, R74 ;  /* 0x0000004a003d7308 */ /* 0x000e640000001000 */
[----:B-1----:R-:W-:-:S04]  /*80c0*/  FFMA R0, R74, R61, -1 ;  /* 0xbf8000004a007423 */ /* 0x002fc8000000003d */
[----:B------:R-:W-:-:S04]  /*80d0*/  FADD.FTZ R0, -R0, -RZ ;  /* 0x800000ff00007221 */ /* 0x000fc80000010100 */
[----:B------:R-:W-:-:S07]  /*80e0*/  FFMA R61, R61, R0, R61 ;  /* 0x000000003d3d7223 */ /* 0x000fce000000003d */
.L_x_198:
[----:B------:R-:W-:Y:S05]  /*80f0*/  BSYNC B1 ;  /* 0x0000000000017941 */ /* 0x000fea0003800000 */
.L_x_196:
        /* <DEDUP_REMOVED lines=10> */
.L_x_200:
[----:B------:R-:W1:Y:S02]  /*81a0*/  MUFU.RCP R66, R73 ;  /* 0x0000004900427308 */ /* 0x000e640000001000 */
[----:B-1----:R-:W-:-:S04]  /*81b0*/  FFMA R0, R73, R66, -1 ;  /* 0xbf80000049007423 */ /* 0x002fc80000000042 */
[----:B------:R-:W-:-:S04]  /*81c0*/  FADD.FTZ R3, -R0, -RZ ;  /* 0x800000ff00037221 */ /* 0x000fc80000010100 */
[----:B------:R-:W-:-:S07]  /*81d0*/  FFMA R66, R66, R3, R66 ;  /* 0x0000000342427223 */ /* 0x000fce0000000042 */
.L_x_201:
[----:B------:R-:W-:Y:S05]  /*81e0*/  BSYNC B1 ;  /* 0x0000000000017941 */ /* 0x000fea0003800000 */
.L_x_199:
        /* <DEDUP_REMOVED lines=10> */
.L_x_203:
[----:B------:R-:W1:Y:S02]  /*8290*/  MUFU.RCP R63, R72 ;  /* 0x00000048003f7308 */ /* 0x000e640000001000 */
[----:B-1----:R-:W-:-:S04]  /*82a0*/  FFMA R0, R72, R63, -1 ;  /* 0xbf80000048007423 */ /* 0x002fc8000000003f */
[----:B------:R-:W-:-:S04]  /*82b0*/  FADD.FTZ R0, -R0, -RZ ;  /* 0x800000ff00007221 */ /* 0x000fc80000010100 */
[----:B------:R-:W-:-:S07]  /*82c0*/  FFMA R63, R63, R0, R63 ;  /* 0x000000003f3f7223 */ /* 0x000fce000000003f */
.L_x_204:
[----:B------:R-:W-:Y:S05]  /*82d0*/  BSYNC B1 ;  /* 0x0000000000017941 */ /* 0x000fea0003800000 */
.L_x_202:
        /* <DEDUP_REMOVED lines=10> */
.L_x_206:
[----:B------:R-:W1:Y:S02]  /*8380*/  MUFU.RCP R72, R75 ;  /* 0x0000004b00487308 */ /* 0x000e640000001000 */
[----:B-1----:R-:W-:-:S04]  /*8390*/  FFMA R0, R75, R72, -1 ;  /* 0xbf8000004b007423 */ /* 0x002fc80000000048 */
[----:B------:R-:W-:-:S04]  /*83a0*/  FADD.FTZ R3, -R0, -RZ ;  /* 0x800000ff00037221 */ /* 0x000fc80000010100 */
[----:B------:R-:W-:-:S07]  /*83b0*/  FFMA R72, R72, R3, R72 ;  /* 0x0000000348487223 */ /* 0x000fce0000000048 */
.L_x_207:
[----:B------:R-:W-:Y:S05]  /*83c0*/  BSYNC B1 ;  /* 0x0000000000017941 */ /* 0x000fea0003800000 */
.L_x_205:
        /* <DEDUP_REMOVED lines=10> */
.L_x_209:
[----:B------:R-:W1:Y:S02]  /*8470*/  MUFU.RCP R67, R76 ;  /* 0x0000004c00437308 */ /* 0x000e640000001000 */
[----:B-1----:R-:W-:-:S04]  /*8480*/  FFMA R0, R76, R67, -1 ;  /* 0xbf8000004c007423 */ /* 0x002fc80000000043 */
[----:B------:R-:W-:-:S04]  /*8490*/  FADD.FTZ R0, -R0, -RZ ;  /* 0x800000ff00007221 */ /* 0x000fc80000010100 */
[----:B------:R-:W-:-:S07]  /*84a0*/  FFMA R67, R67, R0, R67 ;  /* 0x0000000043437223 */ /* 0x000fce0000000043 */
.L_x_210:
[----:B------:R-:W-:Y:S05]  /*84b0*/  BSYNC B1 ;  /* 0x0000000000017941 */ /* 0x000fea0003800000 */
.L_x_208:
        /* <DEDUP_REMOVED lines=10> */
.L_x_212:
[----:B------:R-:W1:Y:S02]  /*8560*/  MUFU.RCP R74, R79 ;  /* 0x0000004f004a7308 */ /* 0x000e640000001000 */
[----:B-1----:R-:W-:-:S04]  /*8570*/  FFMA R0, R79, R74, -1 ;  /* 0xbf8000004f007423 */ /* 0x002fc8000000004a */
[----:B------:R-:W-:-:S04]  /*8580*/  FADD.FTZ R3, -R0, -RZ ;  /* 0x800000ff00037221 */ /* 0x000fc80000010100 */
[----:B------:R-:W-:-:S07]  /*8590*/  FFMA R74, R74, R3, R74 ;  /* 0x000000034a4a7223 */ /* 0x000fce000000004a */
.L_x_213:
[----:B------:R-:W-:Y:S05]  /*85a0*/  BSYNC B1 ;  /* 0x0000000000017941 */ /* 0x000fea0003800000 */
.L_x_211:
        /* <DEDUP_REMOVED lines=10> */
.L_x_215:
[----:B------:R-:W1:Y:S02]  /*8650*/  MUFU.RCP R73, R82 ;  /* 0x0000005200497308 */ /* 0x000e640000001000 */
[----:B-1----:R-:W-:-:S04]  /*8660*/  FFMA R0, R82, R73, -1 ;  /* 0xbf80000052007423 */ /* 0x002fc80000000049 */
[----:B------:R-:W-:-:S04]  /*8670*/  FADD.FTZ R0, -R0, -RZ ;  /* 0x800000ff00007221 */ /* 0x000fc80000010100 */
[----:B------:R-:W-:-:S07]  /*8680*/  FFMA R73, R73, R0, R73 ;  /* 0x0000000049497223 */ /* 0x000fce0000000049 */
.L_x_216:
[----:B------:R-:W-:Y:S05]  /*8690*/  BSYNC B1 ;  /* 0x0000000000017941 */ /* 0x000fea0003800000 */
.L_x_214:
        /* <DEDUP_REMOVED lines=9> */
.L_x_218:
[----:B------:R-:W1:Y:S02]  /*8730*/  MUFU.RCP R0, R83 ;  /* 0x0000005300007308 */ /* 0x000e640000001000 */
[----:B-1----:R-:W-:-:S04]  /*8740*/  FFMA R3, R83, R0, -1 ;  /* 0xbf80000053037423 */ /* 0x002fc80000000000 */
[----:B------:R-:W-:-:S04]  /*8750*/  FADD.FTZ R3, -R3, -RZ ;  /* 0x800000ff03037221 */ /* 0x000fc80000010100 */
[----:B------:R-:W-:-:S07]  /*8760*/  FFMA R0, R0, R3, R0 ;  /* 0x0000000300007223 */ /* 0x000fce0000000000 */
.L_x_219:
[----:B------:R-:W-:Y:S05]  /*8770*/  BSYNC B1 ;  /* 0x0000000000017941 */ /* 0x000fea0003800000 */
.L_x_217:
        /* <DEDUP_REMOVED lines=46> */
.L_x_221:
[----:B------:R-:W-:Y:S05]  /*8a60*/  BSYNC B0 ;  /* 0x0000000000007941 */ /* 0x000fea0003800000 */
.L_x_220:
[----:B------:R-:W-:Y:S06]  /*8a70*/  BAR.SYNC.DEFER_BLOCKING 0x1, 0x100 ;  /* 0x0044000000007b1d */ /* 0x000fec0000010000 */
[----:B------:R-:W-:Y:S04]  /*8a80*/  BSSY B0, `(.L_x_222) ;  /* 0x0000009000007945 */ /* 0x000fe80003800000 */
[----:B------:R-:W-:Y:S05]  /*8a90*/  @P0 BRA `(.L_x_223) ;  /* 0x00000000001c0947 */ /* 0x000fea0003800000 */
[----:B------:R-:W-:-:S13]  /*8aa0*/  ISETP.NE.AND P2, PT, R98, 0x3, PT ;  /* 0x000000036200780c */ /* 0x000fda0003f45270 */
[----:B------:R-:W-:Y:S05]  /*8ab0*/  @!P2 BRA `(.L_x_224) ;  /* 0x000000000004a947 */ /* 0x000fea0003800000 */
[----:B------:R-:W-:Y:S01]  /*8ac0*/  BPT.TRAP 0x1 ;  /* 0x000000040000795c */ /* 0x000fe20000300000 */
.L_x_224:
[----:B------:R-:W-:-:S04]  /*8ad0*/  ULEA UR4, UR42, UR52, 0x3 ;  /* 0x000000342a047291 */ /* 0x000fc8000f8e183f */
[----:B------:R-:W-:-:S04]  /*8ae0*/  UIADD3 UR4, UR4, 0x60, URZ ;  /* 0x0000006004047890 */ /* 0x000fc8000fffe03f */
[----:B------:R-:W-:-:S09]  /*8af0*/  UPRMT UR4, UR51, 0x654, UR4 ;  /* 0x0000065433047896 */ /* 0x000fd20008000004 */
[----:B------:R-:W-:Y:S03]  /*8b00*/  SYNCS.ARRIVE.TRANS64.RED.A1T0 RZ, [UR4], RZ ;  /* 0x000000ffffff79a7 */ /* 0x000fe60008100404 */
.L_x_223:
[----:B------:R-:W-:Y:S05]  /*8b10*/  BSYNC B0 ;  /* 0x0000000000007941 */ /* 0x000fea0003800000 */
.L_x_222:
[----:B------:R-:W-:Y:S01]  /*8b20*/  UIADD3 UR4, UR42, 0x1, URZ ;  /* 0x000000012a047890 */ /* 0x000fe2000fffe03f */
[----:B------:R-:W-:Y:S03]  /*8b30*/  BSSY B0, `(.L_x_225) ;  /* 0x0000015000007945 */ /* 0x000fe60003800000 */
[----:B------:R-:W-:-:S04]  /*8b40*/  UISETP.NE.AND UP0, UPT, UR4, 0x4, UPT ;  /* 0x000000040400788c */ /* 0x000fc8000bf05270 */
[----:B------:R-:W-:Y:S01]  /*8b50*/  USEL UR42, UR4, URZ, UP0 ;  /* 0x0000003f042a7287 */ /* 0x000fe20008000000 */
[----:B------:R-:W-:Y:S11]  /*8b60*/  @P0 BRA `(.L_x_226) ;  /* 0x0000000000440947 */ /* 0x000ff60003800000 */
[----:B------:R-:W-:-:S13]  /*8b70*/  ISETP.NE.AND P2, PT, R98, 0x3, PT ;  /* 0x000000036200780c */ /* 0x000fda0003f45270 */
[----:B------:R-:W-:Y:S05]  /*8b80*/  @!P2 BRA `(.L_x_227) ;  /* 0x000000000004a947 */ /* 0x000fea0003800000 */
[----:B------:R-:W-:Y:S01]  /*8b90*/  BPT.TRAP 0x1 ;  /* 0x000000040000795c */ /* 0x000fe20000300000 */
.L_x_227:
[----:B------:R-:W-:Y:S01]  /*8ba0*/  SHF.L.U32 R3, R20, 0x1f, RZ ;  /* 0x0000001f14037819 */ /* 0x000fe200000006ff */
[----:B------:R-:W-:Y:S01]  /*8bb0*/  BSSY B1, `(.L_x_228) ;  /* 0x0000009000017945 */ /* 0x000fe20003800000 */
[C---:B------:R-:W-:Y:S02]  /*8bc0*/  LEA R20, R12.reuse, UR52, 0x3 ;  /* 0x000000340c147c11 */ /* 0x040fe4000f8e18ff */
[----:B------:R-:W-:Y:S02]  /*8bd0*/  PLOP3.LUT P3, PT, PT, PT, PT, 0x8, 0x0 ;  /* 0x000000000000781c */ /* 0x000fe40003f6e170 */
[----:B------:R-:W2:Y:S01]  /*8be0*/  SYNCS.PHASECHK.TRANS64.TRYWAIT P2, [R20+URZ+0x40], R3 ;  /* 0x00004003140075a7 */ /* 0x000ea2000804017f */
[----:B------:R-:W-:Y:S02]  /*8bf0*/  @!P1 PLOP3.LUT P3, PT, P6, PT, PT, 0x80, 0x0 ;  /* 0x000000000000981c */ /* 0x000fe4000376f070 */
[----:B------:R-:W-:-:S04]  /*8c00*/  @!P1 LEA R12, R12, R15, 0xd ;  /* 0x0000000f0c0c9211 */ /* 0x000fc800078e68ff */
[----:B-1----:R-:W-:-:S07]  /*8c10*/  @!P1 IADD3 R0, R12, 0x20, RZ ;  /* 0x000000200c009810 */ /* 0x002fce0007ffe0ff */
[----:B------:R-:W-:Y:S01]  /*8c20*/  @P3 IADD3 R0, R12, -0x20, RZ ;  /* 0xffffffe00c003810 */ /* 0x000fe20007ffe0ff */
[----:B--2---:R-:W-:Y:S06]  /*8c30*/  @!P2 BRA `(.L_x_229) ;  /* 0x000000500058a947 */ /* 0x004fec0003800000 */
.L_x_362:
[----:B------:R-:W-:Y:S05]  /*8c40*/  BSYNC B1 ;  /* 0x0000000000017941 */ /* 0x000fea0003800000 */
.L_x_228:
[----:B------:R-:W-:Y:S05]  /*8c50*/  @!P1 WARPSYNC.ALL ;  /* 0x0000000000009948 */ /* 0x000fea0003800000 */
[----:B------:R2:W3:Y:S04]  /*8c60*/  @!P1 LDSM.16.M88.4 R4, [R12] ;  /* 0x000000000c04983b */ /* 0x0004e80000000200 */
[----:B------:R2:W4:Y:S02]  /*8c70*/  @!P1 LDSM.16.M88.4 R8, [R0] ;  /* 0x000000000008983b */ /* 0x0005240000000200 */
.L_x_226:
[----:B------:R-:W-:Y:S05]  /*8c80*/  BSYNC B0 ;  /* 0x0000000000007941 */ /* 0x000fea0003800000 */
.L_x_225:
[--C-:B-123--:R-:W-:Y:S02]  /*8c90*/  HADD2.F32 R0, -RZ, R4.reuse.H0_H0 ;  /* 0x20000004ff007230 */ /* 0x10efe40000004100 */
[C---:B------:R-:W-:Y:S01]  /*8ca0*/  FMUL R40, R93.reuse, R40 ;  /* 0x000000285d287220 */ /* 0x040fe20000400000 */
[----:B------:R-:W-:Y:S02]  /*8cb0*/  HADD2.F32 R12, -RZ, R4.H1_H1 ;  /* 0x30000004ff0c7230 */ /* 0x000fe40000004100 */
[----:B------:R-:W-:Y:S01]  /*8cc0*/  FMUL R41, R93, R41 ;  /* 0x000000295d297220 */ /* 0x000fe20000400000 */
[----:B------:R-:W-:Y:S02]  /*8cd0*/  IMAD.MOV.U32 R57, RZ, RZ, 0x3bbb989d ;  /* 0x3bbb989dff397424 */ /* 0x000fe400078e00ff */
[----:B------:R-:W-:Y:S01]  /*8ce0*/  FFMA R4, R91, R0, R40 ;  /* 0x000000005b047223 */ /* 0x000fe20000000028 */
[--C-:B------:R-:W-:Y:S01]  /*8cf0*/  HADD2.F32 R20, -RZ, R5.reuse.H0_H0 ;  /* 0x20000005ff147230 */ /* 0x100fe20000004100 */
[----:B------:R-:W-:Y:S01]  /*8d00*/  MOV R59, 0x437c0000 ;  /* 0x437c0000003b7802 */ /* 0x000fe20000000f00 */
[----:B------:R-:W-:-:S02]  /*8d10*/  HADD2.F32 R24, -RZ, R5.H1_H1 ;  /* 0x30000005ff187230 */ /* 0x000fc40000004100 */
[----:B------:R-:W-:Y:S01]  /*8d20*/  FFMA R5, R91, R12, R41 ;  /* 0x0000000c5b057223 */ /* 0x000fe20000000029 */
[----:B------:R-:W-:Y:S01]  /*8d30*/  FFMA.SAT R12, -R4, R57, 0.5 ;  /* 0x3f000000040c7423 */ /* 0x000fe20000002139 */
[--C-:B------:R-:W-:Y:S02]  /*8d40*/  HADD2.F32 R26, -RZ, R6.reuse.H0_H0 ;  /* 0x20000006ff1a7230 */ /* 0x100fe40000004100 */
[C---:B------:R-:W-:Y:S01]  /*8d50*/  FMUL R3, R93.reuse, R44 ;  /* 0x0000002c5d037220 */ /* 0x040fe20000400000 */
[----:B------:R-:W-:Y:S02]  /*8d60*/  HADD2.F32 R28, -RZ, R6.H1_H1 ;  /* 0x30000006ff1c7230 */ /* 0x000fe40000004100 */
[----:B------:R-:W-:Y:S01]  /*8d70*/  FMUL R6, R93, R42 ;  /* 0x0000002a5d067220 */ /* 0x000fe20000400000 */
[----:B------:R-:W-:Y:S01]  /*8d80*/  FFMA.RM R27, R12, R59, 12582913 ;  /* 0x4b4000010c1b7423 */ /* 0x000fe2000000403b */
[----:B------:R-:W-:Y:S01]  /*8d90*/  FFMA.SAT R12, -R5, R57, 0.5 ;  /* 0x3f000000050c7423 */ /* 0x000fe20000002139 */
[----:B------:R-:W-:-:S02]  /*8da0*/  HADD2.F32 R30, -RZ, R7.H0_H0 ;  /* 0x20000007ff1e7230 */ /* 0x000fc40000004100 */
[----:B------:R-:W-:Y:S01]  /*8db0*/  FFMA R6, R91, R20, R6 ;  /* 0x000000145b067223 */ /* 0x000fe20000000006 */
[----:B------:R-:W-:Y:S01]  /*8dc0*/  FADD R15, R27, -12583039 ;  /* 0xcb40007f1b0f7421 */ /* 0x000fe20000000000 */
[----:B------:R-:W-:Y:S02]  /*8dd0*/  HADD2.F32 R32, -RZ, R7.H1_H1 ;  /* 0x30000007ff207230 */ /* 0x000fe40000004100 */
[C---:B------:R-:W-:Y:S01]  /*8de0*/  FMUL R7, R93.reuse, R43 ;  /* 0x0000002b5d077220 */ /* 0x040fe20000400000 */
[----:B------:R-:W-:Y:S01]  /*8df0*/  FFMA.RM R29, R12, R59, 12582913 ;  /* 0x4b4000010c1d7423 */ /* 0x000fe2000000403b */
[----:B------:R-:W-:Y:S01]  /*8e00*/  FFMA R15, -R4, 1.4426950216293334961, -R15 ;  /* 0x3fb8aa3b040f7823 */ /* 0x000fe2000000090f */
[----:B------:R-:W-:Y:S01]  /*8e10*/  FFMA.SAT R21, -R6, R57, 0.5 ;  /* 0x3f00000006157423 */ /* 0x000fe20000002139 */
[----:B------:R-:W-:Y:S01]  /*8e20*/  FMUL R0, R93, R45 ;  /* 0x0000002d5d007220 */ /* 0x000fe20000400000 */
[C---:B------:R-:W-:Y:S01]  /*8e30*/  FFMA R7, R91.reuse, R24, R7 ;  /* 0x000000185b077223 */ /* 0x040fe20000000007 */
[----:B------:R-:W-:Y:S01]  /*8e40*/  FFMA R12, R91, R26, R3 ;  /* 0x0000001a5b0c7223 */ /* 0x000fe20000000003 */
[----:B------:R-:W-:Y:S01]  /*8e50*/  FADD R20, R29, -12583039 ;  /* 0xcb40007f1d147421 */ /* 0x000fe20000000000 */
[----:B------:R-:W-:Y:S01]  /*8e60*/  FFMA R3, -R4, 1.925963033500011079e-08, R15 ;  /* 0x32a5706004037823 */ /* 0x000fe2000000010f */
[----:B------:R-:W-:Y:S01]  /*8e70*/  FFMA.RM R31, R21, R59, 12582913 ;  /* 0x4b400001151f7423 */ /* 0x000fe2000000403b */
[----:B------:R-:W-:Y:S01]  /*8e80*/  FFMA R15, R91, R28, R0 ;  /* 0x0000001c5b0f7223 */ /* 0x000fe20000000000 */
[----:B------:R-:W-:Y:S01]  /*8e90*/  FFMA R0, -R5, 1.4426950216293334961, -R20 ;  /* 0x3fb8aa3b05007823 */ /* 0x000fe20000000914 */
[-C--:B------:R-:W-:Y:S01]  /*8ea0*/  FFMA.SAT R23, -R7, R57.reuse, 0.5 ;  /* 0x3f00000007177423 */ /* 0x080fe20000002139 */
[----:B------:R-:W-:Y:S01]  /*8eb0*/  FADD R21, R31, -12583039 ;  /* 0xcb40007f1f157421 */ /* 0x000fe20000000000 */
[-C--:B------:R-:W-:Y:S01]  /*8ec0*/  FFMA.SAT R28, -R15, R57.reuse, 0.5 ;  /* 0x3f0000000f1c7423 */ /* 0x080fe20000002139 */
[----:B------:R-:W-:Y:S01]  /*8ed0*/  FFMA.SAT R25, -R12, R57, 0.5 ;  /* 0x3f0000000c197423 */ /* 0x000fe20000002139 */
[----:B------:R-:W-:Y:S01]  /*8ee0*/  FMUL R46, R93, R46 ;  /* 0x0000002e5d2e7220 */ /* 0x000fe20000400000 */
[----:B------:R-:W-:Y:S01]  /*8ef0*/  FFMA R24, -R5, 1.925963033500011079e-08, R0 ;  /* 0x32a5706005187823 */ /* 0x000fe20000000100 */
[----:B------:R-:W-:Y:S01]  /*8f00*/  FFMA.RM R33, R23, R59, 12582913 ;  /* 0x4b40000117217423 */ /* 0x000fe2000000403b */
[----:B----4-:R-:W-:-:S02]  /*8f10*/  HADD2.F32 R0, -RZ, R8.H0_H0 ;  /* 0x20000008ff007230 */ /* 0x010fc40000004100 */
[----:B------:R-:W-:Y:S01]  /*8f20*/  FFMA R23, -R6, 1.4426950216293334961, -R21 ;  /* 0x3fb8aa3b06177823 */ /* 0x000fe20000000915 */
[----:B------:R-:W-:Y:S01]  /*8f30*/  FMUL R48, R93, R48 ;  /* 0x000000305d307220 */ /* 0x000fe20000400000 */
[-C--:B------:R-:W-:Y:S01]  /*8f40*/  FFMA.RM R39, R28, R59.reuse, 12582913 ;  /* 0x4b4000011c277423 */ /* 0x080fe2000000403b */
[----:B------:R-:W-:Y:S01]  /*8f50*/  FFMA.RM R35, R25, R59, 12582913 ;  /* 0x4b40000119237423 */ /* 0x000fe2000000403b */
[----:B------:R1:W2:Y:S01]  /*8f60*/  MUFU.EX2 R44, R3 ;  /* 0x00000003002c7308 */ /* 0x0002a20000000800 */
[----:B------:R-:W-:Y:S01]  /*8f70*/  FFMA R20, R91, R30, R46 ;  /* 0x0000001e5b147223 */ /* 0x000fe2000000002e */
[----:B------:R-:W-:Y:S01]  /*8f80*/  FADD R26, R33, -12583039 ;  /* 0xcb40007f211a7421 */ /* 0x000fe20000000000 */
[----:B------:R-:W-:Y:S01]  /*8f90*/  FMUL R34, R93, R47 ;  /* 0x0000002f5d227220 */ /* 0x000fe20000400000 */
[----:B------:R-:W-:Y:S01]  /*8fa0*/  FADD R28, R39, -12583039 ;  /* 0xcb40007f271c7421 */ /* 0x000fe20000000000 */
[----:B------:R-:W-:Y:S01]  /*8fb0*/  FADD R37, R35, -12583039 ;  /* 0xcb40007f23257421 */ /* 0x000fe20000000000 */
[----:B------:R-:W-:Y:S01]  /*8fc0*/  FFMA R26, -R7, 1.4426950216293334961, -R26 ;  /* 0x3fb8aa3b071a7823 */ /* 0x000fe2000000091a */
[C---:B------:R-:W-:Y:S01]  /*8fd0*/  FFMA R21, R91.reuse, R32, R34 ;  /* 0x000000205b157223 */ /* 0x040fe20000000022 */
[----:B------:R3:W4:Y:S01]  /*8fe0*/  MUFU.EX2 R46, R24 ;  /* 0x00000018002e7308 */ /* 0x0007220000000800 */
[----:B-1----:R-:W-:Y:S01]  /*8ff0*/  FFMA R3, -R6, 1.925963033500011079e-08, R23 ;  /* 0x32a5706006037823 */ /* 0x002fe20000000117 */
[----:B------:R-:W-:Y:S01]  /*9000*/  FFMA R23, R91, R0, R48 ;  /* 0x000000005b177223 */ /* 0x000fe20000000030 */
[----:B------:R-:W-:-:S02]  /*9010*/  HADD2.F32 R0, -RZ, R9.H0_H0 ;  /* 0x20000009ff007230 */ /* 0x000fc40000004100 */
[----:B------:R-:W-:Y:S01]  /*9020*/  FFMA R30, -R15, 1.4426950216293334961, -R28 ;  /* 0x3fb8aa3b0f1e7823 */ /* 0x000fe2000000091c */
[----:B------:R-:W-:Y:S01]  /*9030*/  FFMA R37, -R12, 1.4426950216293334961, -R37 ;  /* 0x3fb8aa3b0c257823 */ /* 0x000fe20000000925 */
[----:B------:R-:W-:Y:S02]  /*9040*/  HADD2.F32 R8, -RZ, R8.H1_H1 ;  /* 0x30000008ff087230 */ /* 0x000fe40000004100 */
[----:B------:R-:W-:Y:S01]  /*9050*/  FFMA R25, -R7, 1.925963033500011079e-08, R26 ;  /* 0x32a5706007197823 */ /* 0x000fe2000000011a */
[----:B------:R-:W-:Y:S01]  /*9060*/  FMUL R36, R93, R49 ;  /* 0x000000315d247220 */ /* 0x000fe20000400000 */
[----:B---3--:R-:W-:Y:S02]  /*9070*/  HADD2.F32 R24, -RZ, R9.H1_H1 ;  /* 0x30000009ff187230 */ /* 0x008fe40000004100 */
[----:B------:R-:W-:Y:S01]  /*9080*/  FFMA.SAT R9, -R20, R57, 0.5 ;  /* 0x3f00000014097423 */ /* 0x000fe20000002139 */
[----:B------:R1:W3:Y:S01]  /*9090*/  MUFU.EX2 R34, R3 ;  /* 0x0000000300227308 */ /* 0x0002e20000000800 */
[----:B------:R-:W-:-:S02]  /*90a0*/  HADD2.F32 R26, -RZ, R10.H0_H0 ;  /* 0x2000000aff1a7230 */ /* 0x000fc40000004100 */
[----:B------:R-:W-:Y:S01]  /*90b0*/  FFMA R37, -R12, 1.925963033500011079e-08, R37 ;  /* 0x32a570600c257823 */ /* 0x000fe20000000125 */
[----:B------:R-:W-:Y:S01]  /*90c0*/  FFMA.RM R41, R9, R59, 12582913 ;  /* 0x4b40000109297423 */ /* 0x000fe2000000403b */
[----:B------:R-:W-:Y:S02]  /*90d0*/  HADD2.F32 R28, -RZ, R10.H1_H1 ;  /* 0x3000000aff1c7230 */ /* 0x000fe40000004100 */
[----:B------:R-:W-:Y:S01]  /*90e0*/  FFMA.SAT R10, -R21, R57, 0.5 ;  /* 0x3f000000150a7423 */ /* 0x000fe20000002139 */
[--C-:B------:R-:W-:Y:S02]  /*90f0*/  HADD2.F32 R32, -RZ, R11.reuse.H1_H1 ;  /* 0x3000000bff207230 */ /* 0x100fe40000004100 */
[----:B------:R-:W-:Y:S01]  /*9100*/  FADD R9, R41, -12583039 ;  /* 0xcb40007f29097421 */ /* 0x000fe20000000000 */
[----:B------:R-:W-:Y:S01]  /*9110*/  FFMA R8, R91, R8, R36 ;  /* 0x000000085b087223 */ /* 0x000fe20000000024 */
[----:B-1----:R-:W-:Y:S01]  /*9120*/  FFMA R3, -R15, 1.925963033500011079e-08, R30 ;  /* 0x32a570600f037823 */ /* 0x002fe2000000011e */
[----:B------:R-:W-:-:S02]  /*9130*/  HADD2.F32 R30, -RZ, R11.H0_H0 ;  /* 0x2000000bff1e7230 */ /* 0x000fc40000004100 */
[----:B------:R-:W-:Y:S01]  /*9140*/  FFMA.SAT R11, -R23, R57, 0.5 ;  /* 0x3f000000170b7423 */ /* 0x000fe20000002139 */
[----:B------:R-:W-:Y:S01]  /*9150*/  FFMA.RM R43, R10, R59, 12582913 ;  /* 0x4b4000010a2b7423 */ /* 0x000fe2000000403b */
[----:B------:R1:W-:Y:S01]  /*9160*/  MUFU.EX2 R56, R37 ;  /* 0x0000002500387308 */ /* 0x0003e20000000800 */
[----:B------:R-:W-:Y:S01]  /*9170*/  FFMA R9, -R20, 1.4426950216293334961, -R9 ;  /* 0x3fb8aa3b14097823 */ /* 0x000fe20000000909 */
[----:B------:R-:W-:Y:S01]  /*9180*/  FMUL R50, R93, R50 ;  /* 0x000000325d327220 */ /* 0x000fe20000400000 */
[----:B------:R-:W-:Y:S01]  /*9190*/  FADD R10, R43, -12583039 ;  /* 0xcb40007f2b0a7421 */ /* 0x000fe20000000000 */
[C---:B------:R-:W-:Y:S01]  /*91a0*/  FMUL R52, R93.reuse, R52 ;  /* 0x000000345d347220 */ /* 0x040fe20000400000 */
[C---:B------:R-:W-:Y:S01]  /*91b0*/  FMUL R38, R93.reuse, R51 ;  /* 0x000000335d267220 */ /* 0x040fe20000400000 */
[----:B------:R-:W-:Y:S01]  /*91c0*/  FMUL R54, R93, R54 ;  /* 0x000000365d367220 */ /* 0x000fe20000400000 */
[----:B------:R-:W-:Y:S01]  /*91d0*/  FFMA R10, -R21, 1.4426950216293334961, -R10 ;  /* 0x3fb8aa3b150a7823 */ /* 0x000fe2000000090a */
[----:B------:R5:W3:Y:S01]  /*91e0*/  MUFU.EX2 R48, R25 ;  /* 0x0000001900307308 */ /* 0x000ae20000000800 */
[----:B-1----:R-:W-:Y:S01]  /*91f0*/  FFMA.RM R37, R11, R59, 12582913 ;  /* 0x4b4000010b257423 */ /* 0x002fe2000000403b */
[----:B------:R-:W-:Y:S01]  /*9200*/  FFMA.SAT R11, -R8, R57, 0.5 ;  /* 0x3f000000080b7423 */ /* 0x000fe20000002139 */
[C---:B------:R-:W-:Y:S01]  /*9210*/  FMUL R40, R93.reuse, R53 ;  /* 0x000000355d287220 */ /* 0x040fe20000400000 */
[----:B------:R-:W-:Y:S01]  /*9220*/  FMUL R42, R93, R55 ;  /* 0x000000375d2a7220 */ /* 0x000fe20000400000 */
[----:B------:R-:W-:Y:S01]  /*9230*/  SHF.L.U32 R27, R27, 0x17, RZ ;  /* 0x000000171b1b7819 */ /* 0x000fe200000006ff */
[----:B------:R-:W-:Y:S01]  /*9240*/  IMAD.SHL.U32 R31, R31, 0x800000, RZ ;  /* 0x008000001f1f7824 */ /* 0x000fe200078e00ff */
[----:B------:R-:W-:Y:S01]  /*9250*/  SHF.L.U32 R29, R29, 0x17, RZ ;  /* 0x000000171d1d7819 */ /* 0x000fe200000006ff */
[----:B------:R1:W-:Y:S01]  /*9260*/  MUFU.EX2 R58, R3 ;  /* 0x00000003003a7308 */ /* 0x0003e20000000800 */
[----:B-----5:R-:W-:Y:S01]  /*9270*/  FFMA R25, -R20, 1.925963033500011079e-08, R9 ;  /* 0x32a5706014197823 */ /* 0x020fe20000000109 */
[----:B------:R-:W-:Y:S01]  /*9280*/  FFMA R9, R91, R0, R50 ;  /* 0x000000005b097223 */ /* 0x000fe20000000032 */
[----:B------:R-:W-:Y:S01]  /*9290*/  FFMA R0, -R21, 1.925963033500011079e-08, R10 ;  /* 0x32a5706015007823 */ /* 0x000fe2000000010a */
[C---:B------:R-:W-:Y:S01]  /*92a0*/  FFMA R10, R91.reuse, R24, R38 ;  /* 0x000000185b0a7223 */ /* 0x040fe20000000026 */
[----:B------:R-:W-:Y:S01]  /*92b0*/  FFMA R24, R91, R28, R40 ;  /* 0x0000001c5b187223 */ /* 0x000fe20000000028 */
[----:B------:R-:W-:Y:S01]  /*92c0*/  FADD R50, R37, -12583039 ;  /* 0xcb40007f25327421 */ /* 0x000fe20000000000 */
[----:B--2---:R-:W-:Y:S01]  /*92d0*/  FFMA R44, R27, R44, 1 ;  /* 0x3f8000001b2c7423 */ /* 0x004fe2000000002c */
[----:B------:R2:W5:Y:S01]  /*92e0*/  MUFU.EX2 R36, R25 ;  /* 0x0000001900247308 */ /* 0x0005620000000800 */
[----:B-1----:R-:W-:Y:S01]  /*92f0*/  FFMA.RM R3, R11, R59, 12582913 ;  /* 0x4b4000010b037423 */ /* 0x002fe2000000403b */
[----:B------:R-:W-:Y:S01]  /*9300*/  FFMA R11, R91, R26, R52 ;  /* 0x0000001a5b0b7223 */ /* 0x000fe20000000034 */
[-C--:B------:R-:W-:Y:S01]  /*9310*/  FFMA.SAT R26, -R9, R57.reuse, 0.5 ;  /* 0x3f000000091a7423 */ /* 0x080fe20000002139 */
[----:B------:R-:W-:Y:S01]  /*9320*/  SHF.L.U32 R33, R33, 0x17, RZ ;  /* 0x0000001721217819 */ /* 0x000fe200000006ff */
[----:B----4-:R-:W-:Y:S01]  /*9330*/  FFMA R55, R29, R46, 1 ;  /* 0x3f8000001d377423 */ /* 0x010fe2000000002e */
[----:B------:R-:W-:Y:S01]  /*9340*/  FFMA.SAT R40, -R11, R57, 0.5 ;  /* 0x3f0000000b287423 */ /* 0x000fe20000002139 */
[----:B------:R-:W-:Y:S01]  /*9350*/  FFMA.RM R38, R26, R59, 12582913 ;  /* 0x4b4000011a267423 */ /* 0x000fe2000000403b */
[----:B------:R-:W-:Y:S01]  /*9360*/  FFMA R26, R91, R32, R42 ;  /* 0x000000205b1a7223 */ /* 0x000fe2000000002a */
[----:B--2---:R-:W-:Y:S01]  /*9370*/  FADD R25, R3, -12583039 ;  /* 0xcb40007f03197421 */ /* 0x004fe20000000000 */
[-C--:B------:R-:W-:Y:S01]  /*9380*/  FFMA.SAT R42, -R24, R57.reuse, 0.5 ;  /* 0x3f000000182a7423 */ /* 0x080fe20000002139 */
[----:B------:R-:W-:Y:S01]  /*9390*/  FADD R28, R38, -12583039 ;  /* 0xcb40007f261c7421 */ /* 0x000fe20000000000 */
[-C--:B------:R-:W-:Y:S01]  /*93a0*/  FFMA.SAT R53, -R26, R57.reuse, 0.5 ;  /* 0x3f0000001a357423 */ /* 0x080fe20000002139 */
[----:B------:R-:W-:Y:S01]  /*93b0*/  FFMA R45, -R8, 1.4426950216293334961, -R25 ;  /* 0x3fb8aa3b082d7823 */ /* 0x000fe20000000919 */
[----:B------:R-:W-:Y:S01]  /*93c0*/  FFMA R25, R91, R30, R54 ;  /* 0x0000001e5b197223 */ /* 0x000fe20000000036 */
[----:B------:R-:W-:Y:S01]  /*93d0*/  FFMA.SAT R30, -R10, R57, 0.5 ;  /* 0x3f0000000a1e7423 */ /* 0x000fe20000002139 */
[-C--:B------:R-:W-:Y:S01]  /*93e0*/  FFMA.RM R40, R40, R59.reuse, 12582913 ;  /* 0x4b40000128287423 */ /* 0x080fe2000000403b */
[----:B------:R-:W-:Y:S01]  /*93f0*/  FFMA.RM R51, R42, R59, 12582913 ;  /* 0x4b4000012a337423 */ /* 0x000fe2000000403b */
[----:B------:R-:W-:Y:S01]  /*9400*/  FFMA.SAT R52, -R25, R57, 0.5 ;  /* 0x3f00000019347423 */ /* 0x000fe20000002139 */
[-C--:B------:R-:W-:Y:S01]  /*9410*/  FFMA.RM R32, R30, R59.reuse, 12582913 ;  /* 0x4b4000011e207423 */ /* 0x080fe2000000403b */
[----:B------:R-:W-:Y:S01]  /*9420*/  FFMA R30, -R9, 1.4426950216293334961, -R28 ;  /* 0x3fb8aa3b091e7823 */ /* 0x000fe2000000091c */
[-C--:B------:R-:W-:Y:S01]  /*9430*/  FFMA.RM R53, R53, R59.reuse, 12582913 ;  /* 0x4b40000135357423 */ /* 0x080fe2000000403b */
[----:B------:R-:W-:Y:S01]  /*9440*/  FFMA.RM R52, R52, R59, 12582913 ;  /* 0x4b40000134347423 */ /* 0x000fe2000000403b */
[----:B------:R-:W-:Y:S01]  /*9450*/  FADD R47, R32, -12583039 ;  /* 0xcb40007f202f7421 */ /* 0x000fe20000000000 */
[----:B------:R-:W-:Y:S01]  /*9460*/  FFMA R30, -R9, 1.925963033500011079e-08, R30 ;  /* 0x32a57060091e7823 */ /* 0x000fe2000000011e */
[----:B------:R-:W-:Y:S01]  /*9470*/  FADD R42, R40, -12583039 ;  /* 0xcb40007f282a7421 */ /* 0x000fe20000000000 */
[----:B------:R-:W-:Y:S01]  /*9480*/  FFMA R45, -R8, 1.925963033500011079e-08, R45 ;  /* 0x32a57060082d7823 */ /* 0x000fe2000000012d */
[----:B------:R-:W-:Y:S01]  /*9490*/  FFMA R49, -R10, 1.4426950216293334961, -R47 ;  /* 0x3fb8aa3b0a317823 */ /* 0x000fe2000000092f */
[----:B------:R-:W-:Y:S01]  /*94a0*/  FADD R27, R51, -12583039 ;  /* 0xcb40007f331b7421 */ /* 0x000fe20000000000 */
[----:B------:R1:W-:Y:S01]  /*94b0*/  MUFU.EX2 R47, R30 ;  /* 0x0000001e002f7308 */ /* 0x0003e20000000800 */
[----:B------:R-:W-:Y:S01]  /*94c0*/  FADD R29, R53, -12583039 ;  /* 0xcb40007f351d7421 */ /* 0x000fe20000000000 */
[----:B------:R-:W-:Y:S01]  /*94d0*/  FFMA R50, -R23, 1.4426950216293334961, -R50 ;  /* 0x3fb8aa3b17327823 */ /* 0x000fe20000000932 */
[----:B------:R-:W-:Y:S01]  /*94e0*/  FFMA R42, -R11, 1.4426950216293334961, -R42 ;  /* 0x3fb8aa3b0b2a7823 */ /* 0x000fe2000000092a */
[----:B---3--:R-:W-:Y:S01]  /*94f0*/  FFMA R46, R31, R34, 1 ;  /* 0x3f8000001f2e7423 */ /* 0x008fe20000000022 */
[----:B------:R-:W-:Y:S01]  /*9500*/  FFMA R57, R33, R48, 1 ;  /* 0x3f80000021397423 */ /* 0x000fe20000000030 */
[----:B------:R-:W-:Y:S01]  /*9510*/  FFMA R31, -R26, 1.4426950216293334961, -R29 ;  /* 0x3fb8aa3b1a1f7823 */ /* 0x000fe2000000091d */
[----:B------:R-:W-:Y:S01]  /*9520*/  FFMA R50, -R23, 1.925963033500011079e-08, R50 ;  /* 0x32a5706017327823 */ /* 0x000fe20000000132 */
[----:B------:R2:W3:Y:S01]  /*9530*/  MUFU.EX2 R28, R45 ;  /* 0x0000002d001c7308 */ /* 0x0004e20000000800 */
[----:B-1----:R-:W-:Y:S01]  /*9540*/  FADD R30, R52, -12583039 ;  /* 0xcb40007f341e7421 */ /* 0x002fe20000000000 */
[----:B------:R-:W-:-:S02]  /*9550*/  VIADD R33, R44, 0x1800000 ;  /* 0x018000002c217836 */ /* 0x000fc40000000000 */
[----:B------:R-:W-:Y:S01]  /*9560*/  FFMA R49, -R10, 1.925963033500011079e-08, R49 ;  /* 0x32a570600a317823 */ /* 0x000fe20000000131 */
[----:B------:R-:W-:Y:S01]  /*9570*/  FFMA R42, -R11, 1.925963033500011079e-08, R42 ;  /* 0x32a570600b2a7823 */ /* 0x000fe2000000012a */
[----:B------:R-:W-:Y:S01]  /*9580*/  FFMA R34, -R25, 1.4426950216293334961, -R30 ;  /* 0x3fb8aa3b19227823 */ /* 0x000fe2000000091e */
[----:B------:R-:W-:Y:S02]  /*9590*/  IMAD.SHL.U32 R41, R41, 0x800000, RZ ;  /* 0x0080000029297824 */ /* 0x000fe400078e00ff */
[----:B------:R-:W-:Y:S01]  /*95a0*/  FFMA R31, -R26, 1.925963033500011079e-08, R31 ;  /* 0x32a570601a1f7823 */ /* 0x000fe2000000011f */
[----:B------:R-:W-:Y:S01]  /*95b0*/  LOP3.LUT R33, R33, 0x7f800000, RZ, 0xc0, !PT ;  /* 0x7f80000021217812 */ /* 0x000fe200078ec0ff */
[C---:B--2---:R-:W-:Y:S01]  /*95c0*/  FFMA R45, -R24.reuse, 1.4426950216293334961, -R27 ;  /* 0x3fb8aa3b182d7823 */ /* 0x044fe2000000091b */
[----:B------:R-:W-:Y:S01]  /*95d0*/  FFMA R34, -R25, 1.925963033500011079e-08, R34 ;  /* 0x32a5706019227823 */ /* 0x000fe20000000122 */
[----:B------:R5:W-:Y:S01]  /*95e0*/  MUFU.EX2 R27, R42 ;  /* 0x0000002a001b7308 */ /* 0x000be20000000800 */
[----:B------:R-:W-:Y:S01]  /*95f0*/  ISETP.GT.U32.AND P1, PT, R33, 0x1ffffff, PT ;  /* 0x01ffffff2100780c */ /* 0x000fe20003f24070 */
[----:B------:R-:W-:Y:S01]  /*9600*/  FFMA R45, -R24, 1.925963033500011079e-08, R45 ;  /* 0x32a57060182d7823 */ /* 0x000fe2000000012d */
[----:B------:R-:W-:Y:S01]  /*9610*/  SHF.L.U32 R37, R37, 0x17, RZ ;  /* 0x0000001725257819 */ /* 0x000fe200000006ff */
[----:B------:R-:W-:Y:S01]  /*9620*/  IMAD.SHL.U32 R51, R51, 0x800000, RZ ;  /* 0x0080000033337824 */ /* 0x000fe200078e00ff */
[----:B------:R-:W-:Y:S01]  /*9630*/  SHF.L.U32 R35, R35, 0x17, RZ ;  /* 0x0000001723237819 */ /* 0x000fe200000006ff */
[----:B------:R-:W-:Y:S01]  /*9640*/  BSSY B1, `(.L_x_230) ;  /* 0x0000025000017945 */ /* 0x000fe20003800000 */
[----:B------:R-:W-:Y:S01]  /*9650*/  SHF.L.U32 R39, R39, 0x17, RZ ;  /* 0x0000001727277819 */ /* 0x000fe200000006ff */
[----:B------:R-:W1:Y:S01]  /*9660*/  MUFU.EX2 R50, R50 ;  /* 0x0000003200327308 */ /* 0x000e620000000800 */
[----:B-----5:R-:W-:Y:S01]  /*9670*/  FFMA R42, R41, R36, 1 ;  /* 0x3f800000292a7423 */ /* 0x020fe20000000024 */
[----:B------:R-:W-:Y:S01]  /*9680*/  SHF.L.U32 R43, R43, 0x17, RZ ;  /* 0x000000172b2b7819 */ /* 0x000fe200000006ff */
[----:B------:R-:W-:Y:S01]  /*9690*/  FFMA R56, R35, R56, 1 ;  /* 0x3f80000023387423 */ /* 0x000fe20000000038 */
[----:B------:R-:W-:Y:S01]  /*96a0*/  SHF.L.U32 R3, R3, 0x17, RZ ;  /* 0x0000001703037819 */ /* 0x000fe200000006ff */
[----:B------:R-:W-:Y:S01]  /*96b0*/  FFMA R39, R39, R58, 1 ;  /* 0x3f80000027277423 */ /* 0x000fe2000000003a */
[----:B------:R-:W-:-:S02]  /*96c0*/  SHF.L.U32 R38, R38, 0x17, RZ ;  /* 0x0000001726267819 */ /* 0x000fc400000006ff */
[----:B------:R-:W2:Y:S01]  /*96d0*/  MUFU.EX2 R0, R0 ;  /* 0x0000000000007308 */ /* 0x000ea20000000800 */
[----:B------:R-:W-:Y:S01]  /*96e0*/  SHF.L.U32 R32, R32, 0x17, RZ ;  /* 0x0000001720207819 */ /* 0x000fe200000006ff */
[----:B---3--:R-:W-:Y:S01]  /*96f0*/  FFMA R48, R3, R28, 1 ;  /* 0x3f80000003307423 */ /* 0x008fe2000000001c */
[----:B------:R-:W-:Y:S01]  /*9700*/  SHF.L.U32 R40, R40, 0x17, RZ ;  /* 0x0000001728287819 */ /* 0x000fe200000006ff */
[----:B------:R-:W-:Y:S01]  /*9710*/  FFMA R47, R38, R47, 1 ;  /* 0x3f800000262f7423 */ /* 0x000fe2000000002f */
[----:B------:R-:W-:Y:S02]  /*9720*/  SHF.L.U32 R52, R52, 0x17, RZ ;  /* 0x0000001734347819 */ /* 0x000fe400000006ff */
[----:B------:R-:W-:Y:S01]  /*9730*/  SHF.L.U32 R53, R53, 0x17, RZ ;  /* 0x0000001735357819 */ /* 0x000fe200000006ff */
[----:B------:R-:W3:Y:S01]  /*9740*/  MUFU.EX2 R49, R49 ;  /* 0x0000003100317308 */ /* 0x000ee20000000800 */
[----:B-1----:R-:W-:Y:S01]  /*9750*/  FFMA R37, R37, R50, 1 ;  /* 0x3f80000025257423 */ /* 0x002fe20000000032 */
[----:B------:R-:W-:-:S06]  /*9760*/  FFMA R41, R40, R27, 1 ;  /* 0x3f80000028297423 */ /* 0x000fcc000000001b */
[----:B------:R-:W1:Y:S01]  /*9770*/  MUFU.EX2 R30, R45 ;  /* 0x0000002d001e7308 */ /* 0x000e620000000800 */
[----:B--2---:R-:W-:-:S07]  /*9780*/  FFMA R43, R43, R0, 1 ;  /* 0x3f8000002b2b7423 */ /* 0x004fce0000000000 */
[----:B------:R-:W2:Y:S01]  /*9790*/  MUFU.EX2 R29, R34 ;  /* 0x00000022001d7308 */ /* 0x000ea20000000800 */
[----:B---3--:R-:W-:-:S07]  /*97a0*/  FFMA R50, R32, R49, 1 ;  /* 0x3f80000020327423 */ /* 0x008fce0000000031 */
[----:B------:R-:W3:Y:S01]  /*97b0*/  MUFU.EX2 R36, R31 ;  /* 0x0000001f00247308 */ /* 0x000ee20000000800 */
[----:B-1----:R-:W-:Y:S01]  /*97c0*/  FFMA R54, R51, R30, 1 ;  /* 0x3f80000033367423 */ /* 0x002fe2000000001e */
[----:B--2---:R-:W-:Y:S01]  /*97d0*/  FFMA R45, R52, R29, 1 ;  /* 0x3f800000342d7423 */ /* 0x004fe2000000001d */
[----:B---3--:R-:W-:Y:S01]  /*97e0*/  FFMA R53, R53, R36, 1 ;  /* 0x3f80000035357423 */ /* 0x008fe20000000024 */
[----:B------:R-:W-:Y:S06]  /*97f0*/  @P1 BRA `(.L_x_231) ;  /* 0x0000000000141947 */ /* 0x000fec0003800000 */
[----:B------:R-:W-:Y:S02]  /*9800*/  MOV R0, R44 ;  /* 0x0000002c00007202 */ /* 0x000fe40000000f00 */
[----:B------:R-:W-:-:S07]  /*9810*/  MOV R64, 0x9830 ;  /* 0x0000983000407802 */ /* 0x000fce0000000f00 */
[----:B------:R-:W-:Y:S05]  /*9820*/  CALL.REL.NOINC `($__internal_0_$__cuda_sm20_rcp_rn_f32_slowpath) ;  /* 0x0000004800b47944 */ /* 0x000fea0003c00000 */
[----:B------:R-:W-:Y:S01]  /*9830*/  IMAD.MOV.U32 R27, RZ, RZ, R0 ;  /* 0x000000ffff1b7224 */ /* 0x000fe200078e0000 */
[----:B------:R-:W-:Y:S06]  /*9840*/  BRA `(.L_x_232) ;  /* 0x0000000000107947 */ /* 0x000fec0003800000 */
.L_x_231:
[----:B------:R-:W1:Y:S02]  /*9850*/  MUFU.RCP R27, R44 ;  /* 0x0000002c001b7308 */ /* 0x000e640000001000 */
[----:B-1----:R-:W-:-:S04]  /*9860*/  FFMA R0, R44, R27, -1 ;  /* 0xbf8000002c007423 */ /* 0x002fc8000000001b */
[----:B------:R-:W-:-:S04]  /*9870*/  FADD.FTZ R0, -R0, -RZ ;  /* 0x800000ff00007221 */ /* 0x000fc80000010100 */
[----:B------:R-:W-:-:S07]  /*9880*/  FFMA R27, R27, R0, R27 ;  /* 0x000000001b1b7223 */ /* 0x000fce000000001b */
.L_x_232:
[----:B------:R-:W-:Y:S05]  /*9890*/  BSYNC B1 ;  /* 0x0000000000017941 */ /* 0x000fea0003800000 */
.L_x_230:
        /* <DEDUP_REMOVED lines=10> */
.L_x_234:
[----:B------:R-:W1:Y:S02]  /*9940*/  MUFU.RCP R28, R55 ;  /* 0x00000037001c7308 */ /* 0x000e640000001000 */
[----:B-1----:R-:W-:-:S04]  /*9950*/  FFMA R0, R55, R28, -1 ;  /* 0xbf80000037007423 */ /* 0x002fc8000000001c */
[----:B------:R-:W-:-:S04]  /*9960*/  FADD.FTZ R3, -R0, -RZ ;  /* 0x800000ff00037221 */ /* 0x000fc80000010100 */
[----:B------:R-:W-:-:S07]  /*9970*/  FFMA R28, R28, R3, R28 ;  /* 0x000000031c1c7223 */ /* 0x000fce000000001c */
.L_x_235:
[----:B------:R-:W-:Y:S05]  /*9980*/  BSYNC B1 ;  /* 0x0000000000017941 */ /* 0x000fea0003800000 */
.L_x_233:
        /* <DEDUP_REMOVED lines=10> */
.L_x_237:
[----:B------:R-:W1:Y:S02]  /*9a30*/  MUFU.RCP R29, R46 ;  /* 0x0000002e001d7308 */ /* 0x000e640000001000 */
[----:B-1----:R-:W-:-:S04]  /*9a40*/  FFMA R0, R46, R29, -1 ;  /* 0xbf8000002e007423 */ /* 0x002fc8000000001d */
[----:B------:R-:W-:-:S04]  /*9a50*/  FADD.FTZ R0, -R0, -RZ ;  /* 0x800000ff00007221 */ /* 0x000fc80000010100 */
[----:B------:R-:W-:-:S07]  /*9a60*/  FFMA R29, R29, R0, R29 ;  /* 0x000000001d1d7223 */ /* 0x000fce000000001d */
.L_x_238:
[----:B------:R-:W-:Y:S05]  /*9a70*/  BSYNC B1 ;  /* 0x0000000000017941 */ /* 0x000fea0003800000 */
.L_x_236:
        /* <DEDUP_REMOVED lines=10> */
.L_x_240:
[----:B------:R-:W1:Y:S02]  /*9b20*/  MUFU.RCP R30, R57 ;  /* 0x00000039001e7308 */ /* 0x000e640000001000 */
[----:B-1----:R-:W-:-:S04]  /*9b30*/  FFMA R0, R57, R30, -1 ;  /* 0xbf80000039007423 */ /* 0x002fc8000000001e */
[----:B------:R-:W-:-:S04]  /*9b40*/  FADD.FTZ R3, -R0, -RZ ;  /* 0x800000ff00037221 */ /* 0x000fc80000010100 */
[----:B------:R-:W-:-:S07]  /*9b50*/  FFMA R30, R30, R3, R30 ;  /* 0x000000031e1e7223 */ /* 0x000fce000000001e */
.L_x_241:
[----:B------:R-:W-:Y:S05]  /*9b60*/  BSYNC B1 ;  /* 0x0000000000017941 */ /* 0x000fea0003800000 */
.L_x_239:
        /* <DEDUP_REMOVED lines=10> */
.L_x_243:
[----:B------:R-:W1:Y:S02]  /*9c10*/  MUFU.RCP R31, R56 ;  /* 0x00000038001f7308 */ /* 0x000e640000001000 */
[----:B-1----:R-:W-:-:S04]  /*9c20*/  FFMA R0, R56, R31, -1 ;  /* 0xbf80000038007423 */ /* 0x002fc8000000001f */
[----:B------:R-:W-:-:S04]  /*9c30*/  FADD.FTZ R0, -R0, -RZ ;  /* 0x800000ff00007221 */ /* 0x000fc80000010100 */
[----:B------:R-:W-:-:S07]  /*9c40*/  FFMA R31, R31, R0, R31 ;  /* 0x000000001f1f7223 */ /* 0x000fce000000001f */
.L_x_244:
[----:B------:R-:W-:Y:S05]  /*9c50*/  BSYNC B1 ;  /* 0x0000000000017941 */ /* 0x000fea0003800000 */
.L_x_242:
        /* <DEDUP_REMOVED lines=10> */
.L_x_246:
[----:B------:R-:W1:Y:S02]  /*9d00*/  MUFU.RCP R32, R39 ;  /* 0x0000002700207308 */ /* 0x000e640000001000 */
[----:B-1----:R-:W-:-:S04]  /*9d10*/  FFMA R0, R39, R32, -1 ;  /* 0xbf80000027007423 */ /* 0x002fc80000000020 */
[----:B------:R-:W-:-:S04]  /*9d20*/  FADD.FTZ R3, -R0, -RZ ;  /* 0x800000ff00037221 */ /* 0x000fc80000010100 */
[----:B------:R-:W-:-:S07]  /*9d30*/  FFMA R32, R32, R3, R32 ;  /* 0x0000000320207223 */ /* 0x000fce0000000020 */
.L_x_247:
[----:B------:R-:W-:Y:S05]  /*9d40*/  BSYNC B1 ;  /* 0x0000000000017941 */ /* 0x000fea0003800000 */
.L_x_245:
        /* <DEDUP_REMOVED lines=10> */
.L_x_249:
[----:B------:R-:W1:Y:S02]  /*9df0*/  MUFU.RCP R33, R42 ;  /* 0x0000002a00217308 */ /* 0x000e640000001000 */
[----:B-1----:R-:W-:-:S04]  /*9e00*/  FFMA R0, R42, R33, -1 ;  /* 0xbf8000002a007423 */ /* 0x002fc80000000021 */
[----:B------:R-:W-:-:S04]  /*9e10*/  FADD.FTZ R0, -R0, -RZ ;  /* 0x800000ff00007221 */ /* 0x000fc80000010100 */
[----:B------:R-:W-:-:S07]  /*9e20*/  FFMA R33, R33, R0, R33 ;  /* 0x0000000021217223 */ /* 0x000fce0000000021 */
.L_x_250:
[----:B------:R-:W-:Y:S05]  /*9e30*/  BSYNC B1 ;  /* 0x0000000000017941 */ /* 0x000fea0003800000 */
.L_x_248:
        /* <DEDUP_REMOVED lines=10> */
.L_x_252:
[----:B------:R-:W1:Y:S02]  /*9ee0*/  MUFU.RCP R34, R43 ;  /* 0x0000002b00227308 */ /* 0x000e640000001000 */
[----:B-1----:R-:W-:-:S04]  /*9ef0*/  FFMA R0, R43, R34, -1 ;  /* 0xbf8000002b007423 */ /* 0x002fc80000000022 */
[----:B------:R-:W-:-:S04]  /*9f00*/  FADD.FTZ R3, -R0, -RZ ;  /* 0x800000ff00037221 */ /* 0x000fc80000010100 */
[----:B------:R-:W-:-:S07]  /*9f10*/  FFMA R34, R34, R3, R34 ;  /* 0x0000000322227223 */ /* 0x000fce0000000022 */
.L_x_253:
[----:B------:R-:W-:Y:S05]  /*9f20*/  BSYNC B1 ;  /* 0x0000000000017941 */ /* 0x000fea0003800000 */
.L_x_251:
        /* <DEDUP_REMOVED lines=10> */
.L_x_255:
[----:B------:R-:W1:Y:S02]  /*9fd0*/  MUFU.RCP R36, R37 ;  /* 0x0000002500247308 */ /* 0x000e640000001000 */
[----:B-1----:R-:W-:-:S04]  /*9fe0*/  FFMA R0, R37, R36, -1 ;  /* 0xbf80000025007423 */ /* 0x002fc80000000024 */
[----:B------:R-:W-:-:S04]  /*9ff0*/  FADD.FTZ R3, -R0, -RZ ;  /* 0x800000ff00037221 */ /* 0x000fc80000010100 */
[----:B------:R-:W-:-:S07]  /*a000*/  FFMA R36, R36, R3, R36 ;  /* 0x0000000324247223 */ /* 0x000fce0000000024 */
.L_x_256:
[----:B------:R-:W-:Y:S05]  /*a010*/  BSYNC B1 ;  /* 0x0000000000017941 */ /* 0x000fea0003800000 */
.L_x_254:
        /* <DEDUP_REMOVED lines=10> */
.L_x_258:
[----:B------:R-:W1:Y:S02]  /*a0c0*/  MUFU.RCP R35, R48 ;  /* 0x0000003000237308 */ /* 0x000e640000001000 */
[----:B-1----:R-:W-:-:S04]  /*a0d0*/  FFMA R0, R48, R35, -1 ;  /* 0xbf80000030007423 */ /* 0x002fc80000000023 */
[----:B------:R-:W-:-:S04]  /*a0e0*/  FADD.FTZ R0, -R0, -RZ ;  /* 0x800000ff00007221 */ /* 0x000fc80000010100 */
[----:B------:R-:W-:-:S07]  /*a0f0*/  FFMA R35, R35, R0, R35 ;  /* 0x0000000023237223 */ /* 0x000fce0000000023 */
.L_x_259:
[----:B------:R-:W-:Y:S05]  /*a100*/  BSYNC B1 ;  /* 0x0000000000017941 */ /* 0x000fea0003800000 */
.L_x_257:
        /* <DEDUP_REMOVED lines=10> */
.L_x_261:
[----:B------:R-:W1:Y:S02]  /*a1b0*/  MUFU.RCP R38, R47 ;  /* 0x0000002f00267308 */ /* 0x000e640000001000 */
[----:B-1----:R-:W-:-:S04]  /*a1c0*/  FFMA R0, R47, R38, -1 ;  /* 0xbf8000002f007423 */ /* 0x002fc80000000026 */
[----:B------:R-:W-:-:S04]  /*a1d0*/  FADD.FTZ R3, -R0, -RZ ;  /* 0x800000ff00037221 */ /* 0x000fc80000010100 */
[----:B------:R-:W-:-:S07]  /*a1e0*/  FFMA R38, R38, R3, R38 ;  /* 0x0000000326267223 */ /* 0x000fce0000000026 */
.L_x_262:
[----:B------:R-:W-:Y:S05]  /*a1f0*/  BSYNC B1 ;  /* 0x0000000000017941 */ /* 0x000fea0003800000 */
.L_x_260:
        /* <DEDUP_REMOVED lines=10> */
.L_x_264:
[----:B------:R-:W1:Y:S02]  /*a2a0*/  MUFU.RCP R37, R50 ;  /* 0x0000003200257308 */ /* 0x000e640000001000 */
[----:B-1----:R-:W-:-:S04]  /*a2b0*/  FFMA R0, R50, R37, -1 ;  /* 0xbf80000032007423 */ /* 0x002fc80000000025 */
[----:B------:R-:W-:-:S04]  /*a2c0*/  FADD.FTZ R0, -R0, -RZ ;  /* 0x800000ff00007221 */ /* 0x000fc80000010100 */
[----:B------:R-:W-:-:S07]  /*a2d0*/  FFMA R37, R37, R0, R37 ;  /* 0x0000000025257223 */ /* 0x000fce0000000025 */
.L_x_265:
[----:B------:R-:W-:Y:S05]  /*a2e0*/  BSYNC B1 ;  /* 0x0000000000017941 */ /* 0x000fea0003800000 */
.L_x_263:
        /* <DEDUP_REMOVED lines=10> */
.L_x_267:
[----:B------:R-:W1:Y:S02]  /*a390*/  MUFU.RCP R40, R41 ;  /* 0x0000002900287308 */ /* 0x000e640000001000 */
[----:B-1----:R-:W-:-:S04]  /*a3a0*/  FFMA R0, R41, R40, -1 ;  /* 0xbf80000029007423 */ /* 0x002fc80000000028 */
[----:B------:R-:W-:-:S04]  /*a3b0*/  FADD.FTZ R3, -R0, -RZ ;  /* 0x800000ff00037221 */ /* 0x000fc80000010100 */
[----:B------:R-:W-:-:S07]  /*a3c0*/  FFMA R40, R40, R3, R40 ;  /* 0x0000000328287223 */ /* 0x000fce0000000028 */
.L_x_268:
[----:B------:R-:W-:Y:S05]  /*a3d0*/  BSYNC B1 ;  /* 0x0000000000017941 */ /* 0x000fea0003800000 */
.L_x_266:
        /* <DEDUP_REMOVED lines=10> */
.L_x_270:
[----:B------:R-:W1:Y:S02]  /*a480*/  MUFU.RCP R39, R54 ;  /* 0x0000003600277308 */ /* 0x000e640000001000 */
[----:B-1----:R-:W-:-:S04]  /*a490*/  FFMA R0, R54, R39, -1 ;  /* 0xbf80000036007423 */ /* 0x002fc80000000027 */
[----:B------:R-:W-:-:S04]  /*a4a0*/  FADD.FTZ R0, -R0, -RZ ;  /* 0x800000ff00007221 */ /* 0x000fc80000010100 */
[----:B------:R-:W-:-:S07]  /*a4b0*/  FFMA R39, R39, R0, R39 ;  /* 0x0000000027277223 */ /* 0x000fce0000000027 */
.L_x_271:
[----:B------:R-:W-:Y:S05]  /*a4c0*/  BSYNC B1 ;  /* 0x0000000000017941 */ /* 0x000fea0003800000 */
.L_x_269:
        /* <DEDUP_REMOVED lines=10> */
.L_x_273:
[----:B------:R-:W1:Y:S02]  /*a570*/  MUFU.RCP R42, R45 ;  /* 0x0000002d002a7308 */ /* 0x000e640000001000 */
[----:B-1----:R-:W-:-:S04]  /*a580*/  FFMA R0, R45, R42, -1 ;  /* 0xbf8000002d007423 */ /* 0x002fc8000000002a */
[----:B------:R-:W-:-:S04]  /*a590*/  FADD.FTZ R3, -R0, -RZ ;  /* 0x800000ff00037221 */ /* 0x000fc80000010100 */
[----:B------:R-:W-:-:S07]  /*a5a0*/  FFMA R42, R42, R3, R42 ;  /* 0x000000032a2a7223 */ /* 0x000fce000000002a */
.L_x_274:
[----:B------:R-:W-:Y:S05]  /*a5b0*/  BSYNC B1 ;  /* 0x0000000000017941 */ /* 0x000fea0003800000 */
.L_x_272:
        /* <DEDUP_REMOVED lines=9> */
.L_x_276:
[----:B------:R-:W1:Y:S02]  /*a650*/  MUFU.RCP R0, R53 ;  /* 0x0000003500007308 */ /* 0x000e640000001000 */
[----:B-1----:R-:W-:-:S04]  /*a660*/  FFMA R3, R53, R0, -1 ;  /* 0xbf80000035037423 */ /* 0x002fc80000000000 */
[----:B------:R-:W-:-:S04]  /*a670*/  FADD.FTZ R3, -R3, -RZ ;  /* 0x800000ff03037221 */ /* 0x000fc80000010100 */
[----:B------:R-:W-:-:S07]  /*a680*/  FFMA R0, R0, R3, R0 ;  /* 0x0000000300007223 */ /* 0x000fce0000000000 */
.L_x_277:
[----:B------:R-:W-:Y:S05]  /*a690*/  BSYNC B1 ;  /* 0x0000000000017941 */ /* 0x000fea0003800000 */
.L_x_275:
        /* <DEDUP_REMOVED lines=23> */
[----:B------:R-:W-:Y:S02]  /*a810*/  F2FP.F16.F32.PACK_AB R38, R39, R40 ;  /* 0x000000282726723e */ /* 0x000fe400000000ff */
[----:B------:R-:W-:Y:S01]  /*a820*/  F2FP.F16.F32.PACK_AB R36, R35, R36 ;  /* 0x000000242324723e */ /* 0x000fe200000000ff */
[----:B------:R1:W-:Y:S01]  /*a830*/  STSM.16.M88.4 [R13+0x6200], R28 ;  /* 0x0062001c0d007844 */ /* 0x0003e20000000200 */
        /* <DEDUP_REMOVED lines=14> */
[----:B------:R-:W-:Y:S02]  /*a920*/  UIADD3 UR4, UR52, 0x6200, URZ ;  /* 0x0000620034047890 */ /* 0x000fe4000fffe03f */
[----:B------:R-:W-:Y:S01]  /*a930*/  UIADD3.X UR9, URZ, UR55, URZ, UP0, !UPT ;  /* 0x000000373f097290 */ /* 0x000fe200087fe43f */
[----:B------:R-:W-:-:S08]  /*a940*/  UMOV UR7, UR47 ;  /* 0x0000002f00077c82 */ /* 0x000fd00008000000 */
[----:B------:R2:W-:Y:S01]  /*a950*/  UTMASTG.3D [UR4], [UR8] ;  /* 0x00000004080073b5 */ /* 0x0005e20008010000 */
[----:B------:R0:W-:Y:S01]  /*a960*/  UTMACMDFLUSH ;  /* 0x00000000000079b7 */ /* 0x0001e20000000000 */
[----:B--2---:R-:W-:-:S04]  /*a970*/  DEPBAR.LE SB0, 0x1 ;  /* 0x000080400000791a */ /* 0x004fc80000000000 */
.L_x_279:
[----:B------:R-:W-:Y:S05]  /*a980*/  BSYNC B0 ;  /* 0x0000000000007941 */ /* 0x000fea0003800000 */
.L_x_278:
[----:B------:R-:W-:Y:S06]  /*a990*/  BAR.SYNC.DEFER_BLOCKING 0x1, 0x100 ;  /* 0x0044000000007b1d */ /* 0x000fec0000010000 */
[----:B------:R-:W-:Y:S04]  /*a9a0*/  BSSY B0, `(.L_x_280) ;  /* 0x0000009000007945 */ /* 0x000fe80003800000 */
[----:B------:R-:W-:Y:S05]  /*a9b0*/  @P0 BRA `(.L_x_281) ;  /* 0x00000000001c0947 */ /* 0x000fea0003800000 */
[----:B------:R-:W-:-:S13]  /*a9c0*/  ISETP.NE.AND P0, PT, R98, 0x3, PT ;  /* 0x000000036200780c */ /* 0x000fda0003f05270 */
[----:B------:R-:W-:Y:S05]  /*a9d0*/  @!P0 BRA `(.L_x_282) ;  /* 0x0000000000048947 */ /* 0x000fea0003800000 */
[----:B------:R-:W-:Y:S01]  /*a9e0*/  BPT.TRAP 0x1 ;  /* 0x000000040000795c */ /* 0x000fe20000300000 */
.L_x_282:
[----:B------:R-:W-:-:S04]  /*a9f0*/  ULEA UR4, UR42, UR52, 0x3 ;  /* 0x000000342a047291 */ /* 0x000fc8000f8e183f */
[----:B------:R-:W-:-:S04]  /*aa00*/  UIADD3 UR4, UR4, 0x60, URZ ;  /* 0x0000006004047890 */ /* 0x000fc8000fffe03f */
[----:B------:R-:W-:-:S09]  /*aa10*/  UPRMT UR4, UR51, 0x654, UR4 ;  /* 0x0000065433047896 */ /* 0x000fd20008000004 */
[----:B------:R-:W-:Y:S03]  /*aa20*/  SYNCS.ARRIVE.TRANS64.RED.A1T0 RZ, [UR4], RZ ;  /* 0x000000ffffff79a7 */ /* 0x000fe60008100404 */
.L_x_281:
[----:B------:R-:W-:Y:S05]  /*aa30*/  BSYNC B0 ;  /* 0x0000000000007941 */ /* 0x000fea0003800000 */
.L_x_280:
[----:B------:R-:W-:Y:S01]  /*aa40*/  IADD3 R16, P0, R16, UR38, RZ ;  /* 0x0000002610107c10 */ /* 0x000fe2000ff1e0ff */
[----:B------:R-:W-:Y:S01]  /*aa50*/  ULDC.64 UR4, c[0x0][0x8f8] ;  /* 0x00023e0000047ab9 */ /* 0x000fe20000000a00 */
[----:B------:R-:W-:Y:S01]  /*aa60*/  UIADD3 UR42, UR42, 0x1, URZ ;  /* 0x000000012a2a7890 */ /* 0x000fe2000fffe03f */
[----:B------:R-:W-:Y:S01]  /*aa70*/  PRMT R0, RZ, 0x7610, R0 ;  /* 0x00007610ff007816 */ /* 0x000fe20000000000 */
[----:B------:R-:W-:Y:S01]  /*aa80*/  UMOV UR47, 0xffffffff ;  /* 0xffffffff002f7882 */ /* 0x000fe20000000000 */
[----:B------:R-:W-:Y:S01]  /*aa90*/  IADD3.X R17, R17, UR37, RZ, P0, !PT ;  /* 0x0000002511117c10 */ /* 0x000fe200087fe4ff */
[----:B------:R-:W-:Y:S01]  /*aaa0*/  UISETP.NE.AND UP0, UPT, UR42, 0x4, UPT ;  /* 0x000000042a00788c */ /* 0x000fe2000bf05270 */
[----:B------:R-:W-:Y:S02]  /*aab0*/  ISETP.GE.U32.AND P0, PT, R16, UR4, PT ;  /* 0x0000000410007c0c */ /* 0x000fe4000bf06070 */
[----:B------:R-:W-:Y:S01]  /*aac0*/  MOV R23, 0xffffffff ;  /* 0xffffffff00177802 */ /* 0x000fe20000000f00 */
[----:B------:R-:W-:Y:S01]  /*aad0*/  USEL UR42, UR42, URZ, UP0 ;  /* 0x0000003f2a2a7287 */ /* 0x000fe20008000000 */
[----:B------:R-:W-:-:S02]  /*aae0*/  ISETP.GE.U32.AND.EX P0, PT, R17, UR5, PT, P0 ;  /* 0x0000000511007c0c */ /* 0x000fc4000bf06100 */
[----:B------:R-:W-:-:S11]  /*aaf0*/  MOV R94, 0xffffffff ;  /* 0xffffffff005e7802 */ /* 0x000fd60000000f00 */
[----:B------:R-:W-:Y:S05]  /*ab00*/  @P0 BRA `(.L_x_283) ;  /* 0x0000000400680947 */ /* 0x000fea0003800000 */
[----:B------:R-:W2:Y:S01]  /*ab10*/  S2R R12, SR_CTAID.X ;  /* 0x00000000000c7919 */ /* 0x000ea20000002500 */
[----:B------:R-:W3:Y:S01]  /*ab20*/  LDC.64 R10, c[0x0][0x8d0] ;  /* 0x00023400ff0a7b82 */ /* 0x000ee20000000a00 */
[----:B------:R-:W-:Y:S01]  /*ab30*/  ULDC UR4, c[0x0][0x150] ;  /* 0x0000540000047ab9 */ /* 0x000fe20000000800 */
[----:B------:R-:W-:Y:S01]  /*ab40*/  MOV R8, R16 ;  /* 0x0000001000087202 */ /* 0x000fe20000000f00 */
[----:B------:R-:W4:Y:S01]  /*ab50*/  S2R R24, SR_CTAID.Y ;  /* 0x0000000000187919 */ /* 0x000f220000002600 */
[----:B------:R-:W-:-:S04]  /*ab60*/  IMAD.MOV.U32 R9, RZ, RZ, R17 ;  /* 0x000000ffff097224 */ /* 0x000fc800078e0011 */
[----:B------:R-:W4:Y:S08]  /*ab70*/  LDC R25, c[0x0][0x144] ;  /* 0x00005100ff197b82 */ /* 0x000f300000000800 */
[----:B------:R-:W4:Y:S08]  /*ab80*/  LDC R0, c[0x0][0x8d8] ;  /* 0x00023600ff007b82 */ /* 0x000f300000000800 */
[----:B-1----:R-:W1:Y:S01]  /*ab90*/  LDC.64 R14, c[0x0][0x8c8] ;  /* 0x00023200ff0e7b82 */ /* 0x002e620000000a00 */
[----:B---3--:R-:W-:-:S04]  /*aba0*/  ISETP.NE.U32.AND P0, PT, R10, RZ, PT ;  /* 0x000000ff0a00720c */ /* 0x008fc80003f05070 */
[----:B------:R-:W-:Y:S02]  /*abb0*/  ISETP.NE.AND.EX P0, PT, R11, RZ, PT, P0 ;  /* 0x000000ff0b00720c */ /* 0x000fe40003f05300 */
[----:B--2---:R-:W-:-:S05]  /*abc0*/  I2FP.F32.U32 R3, R12 ;  /* 0x0000000c00037245 */ /* 0x004fca0000201000 */
[----:B------:R-:W-:-:S04]  /*abd0*/  FMUL R3, R3, UR4 ;  /* 0x0000000403037c20 */ /* 0x000fc80008400000 */
[----:B------:R2:W3:Y:S02]  /*abe0*/  F2I.U32.TRUNC.NTZ R23, R3 ;  /* 0x0000000300177305 */ /* 0x0004e4000020f000 */
[----:B----4-:R-:W-:Y:S05]  /*abf0*/  @!P0 BRA `(.L_x_284) ;  /* 0x0000000000288947 */ /* 0x010fea0003800000 */
[----:B--2---:R-:W2:Y:S02]  /*ac00*/  LDC R3, c[0x0][0x8dc] ;  /* 0x00023700ff037b82 */ /* 0x004ea40000000800 */
[----:B--2---:R-:W-:-:S04]  /*ac10*/  IADD3 R3, P0, R16, R3, RZ ;  /* 0x0000000310037210 */ /* 0x004fc80007f1e0ff */
[----:B------:R-:W-:-:S05]  /*ac20*/  IADD3.X R13, RZ, R17, RZ, P0, !PT ;  /* 0x00000011ff0d7210 */ /* 0x000fca00007fe4ff */
[----:B------:R-:W-:-:S04]  /*ac30*/  IMAD.WIDE.U32 R4, R13, R10, RZ ;  /* 0x0000000a0d047225 */ /* 0x000fc800078e00ff */
[----:B------:R-:W-:-:S04]  /*ac40*/  IMAD.WIDE.U32 R6, P0, R3, R11, R4 ;  /* 0x0000000b03067225 */ /* 0x000fc80007800004 */
[----:B------:R-:W-:Y:S01]  /*ac50*/  IMAD.WIDE.U32 R4, R3, R10, RZ ;  /* 0x0000000a03047225 */ /* 0x000fe200078e00ff */
[----:B------:R-:W-:Y:S02]  /*ac60*/  IADD3.X R9, RZ, RZ, RZ, P0, !PT ;  /* 0x000000ffff097210 */ /* 0x000fe400007fe4ff */
[----:B------:R-:W-:Y:S02]  /*ac70*/  MOV R8, R7 ;  /* 0x0000000700087202 */ /* 0x000fe40000000f00 */
[----:B------:R-:W-:-:S05]  /*ac80*/  IADD3 RZ, P0, R5, R6, RZ ;  /* 0x0000000605ff7210 */ /* 0x000fca0007f1e0ff */
[----:B------:R-:W-:-:S08]  /*ac90*/  IMAD.WIDE.U32.X R8, R13, R11, R8, P0 ;  /* 0x0000000b0d087225 */ /* 0x000fd000000e0408 */
.L_x_284:
[----:B------:R-:W4:Y:S01]  /*aca0*/  LDC.64 R20, c[0x0][0x8e8] ;  /* 0x00023a00ff147b82 */ /* 0x000f220000000a00 */
[-CC-:B------:R-:W-:Y:S01]  /*acb0*/  SHF.R.U64 R31, R8, R0.reuse, R9.reuse ;  /* 0x00000000081f7219 */ /* 0x180fe20000001209 */
[----:B------:R-:W-:Y:S01]  /*acc0*/  ULDC UR4, c[0x0][0x154] ;  /* 0x0000550000047ab9 */ /* 0x000fe20000000800 */
[----:B------:R-:W-:Y:S01]  /*acd0*/  SHF.R.U32.HI R0, RZ, R0, R9 ;  /* 0x00000000ff007219 */ /* 0x000fe20000011609 */
[----:B------:R-:W-:Y:S01]  /*ace0*/  IMAD.MOV.U32 R7, RZ, RZ, 0x1 ;  /* 0x00000001ff077424 */ /* 0x000fe200078e00ff */
[----:B--2---:R-:W-:Y:S02]  /*acf0*/  IADD3 R3, P0, RZ, -R31, RZ ;  /* 0x8000001fff037210 */ /* 0x004fe40007f1e0ff */
[----:B---3--:R-:W-:Y:S01]  /*ad00*/  IADD3 R23, -R23, RZ, RZ ;  /* 0x000000ff17177210 */ /* 0x008fe20007ffe1ff */
[----:B------:R-:W2:Y:S02]  /*ad10*/  LDC R6, c[0x0][0x8c0] ;  /* 0x00023000ff067b82 */ /* 0x000ea40000000800 */
[----:B------:R-:W-:-:S02]  /*ad20*/  IMAD.X R5, RZ, RZ, ~R0, P0 ;  /* 0x000000ffff057224 */ /* 0x000fc400000e0e00 */
[----:B------:R-:W-:Y:S02]  /*ad30*/  IMAD R26, R25, R23, R12 ;  /* 0x00000017191a7224 */ /* 0x000fe400078e020c */
[-C--:B-1----:R-:W-:Y:S02]  /*ad40*/  IMAD R0, R5, R14.reuse, RZ ;  /* 0x0000000e05007224 */ /* 0x082fe400078e02ff */
[----:B------:R-:W1:Y:S01]  /*ad50*/  LDC R8, c[0x0][0x8b0] ;  /* 0x00022c00ff087b82 */ /* 0x000e620000000800 */
[----:B------:R-:W-:-:S04]  /*ad60*/  IMAD.WIDE.U32 R4, R3, R14, R16 ;  /* 0x0000000e03047225 */ /* 0x000fc800078e0010 */
[----:B------:R-:W-:Y:S01]  /*ad70*/  IMAD R3, R3, R15, R0 ;  /* 0x0000000f03037224 */ /* 0x000fe200078e0200 */
[----:B------:R-:W-:Y:S02]  /*ad80*/  I2FP.F32.U32 R0, R24 ;  /* 0x0000001800007245 */ /* 0x000fe40000201000 */
[----:B------:R-:W3:Y:S01]  /*ad90*/  LDC R28, c[0x0][0x900] ;  /* 0x00024000ff1c7b82 */ /* 0x000ee20000000800 */
[----:B----4-:R-:W-:Y:S02]  /*ada0*/  ISETP.NE.U32.AND P0, PT, R20, RZ, PT ;  /* 0x000000ff1400720c */ /* 0x010fe40003f05070 */
[----:B------:R-:W-:Y:S01]  /*adb0*/  IADD3 R3, R5, R3, RZ ;  /* 0x0000000305037210 */ /* 0x000fe20007ffe0ff */
[----:B------:R-:W-:Y:S01]  /*adc0*/  FMUL R0, R0, UR4 ;  /* 0x0000000400007c20 */ /* 0x000fe20008400000 */
[----:B------:R-:W-:Y:S02]  /*add0*/  ISETP.NE.AND.EX P0, PT, R21, RZ, PT, P0 ;  /* 0x000000ff1500720c */ /* 0x000fe40003f05300 */
[----:B------:R-:W-:Y:S01]  /*ade0*/  MOV R5, 0xffffffff ;  /* 0xffffffff00057802 */ /* 0x000fe20000000f00 */
[----:B------:R-:W4:Y:S01]  /*adf0*/  LDC R15, c[0x0][0x148] ;  /* 0x00005200ff0f7b82 */ /* 0x000f220000000800 */
[-CC-:B--2---:R-:W-:Y:S01]  /*ae00*/  SHF.R.U64 R12, R4, R6.reuse, R3.reuse ;  /* 0x00000006040c7219 */ /* 0x184fe20000001203 */
[----:B------:R2:W2:Y:S01]  /*ae10*/  F2I.U32.TRUNC.NTZ R13, R0 ;  /* 0x00000000000d7305 */ /* 0x0004a2000020f000 */
[----:B------:R-:W-:-:S05]  /*ae20*/  SHF.R.U32.HI R3, RZ, R6, R3 ;  /* 0x00000006ff037219 */ /* 0x000fca0000011603 */
[----:B------:R-:W2:Y:S01]  /*ae30*/  LDC R25, c[0x0][0x8a8] ;  /* 0x00022a00ff197b82 */ /* 0x000ea20000000800 */
[-CC-:B-1----:R-:W-:Y:S02]  /*ae40*/  SHF.R.U64 R10, R12, R8.reuse, R3.reuse ;  /* 0x000000080c0a7219 */ /* 0x182fe40000001203 */
[----:B------:R-:W-:-:S05]  /*ae50*/  SHF.R.U32.HI R3, RZ, R8, R3 ;  /* 0x00000008ff037219 */ /* 0x000fca0000011603 */
[----:B------:R-:W1:Y:S01]  /*ae60*/  LDC R27, c[0x0][0x8f0] ;  /* 0x00023c00ff1b7b82 */ /* 0x000e620000000800 */
[-C--:B---3--:R-:W-:Y:S02]  /*ae70*/  SHF.L.U32 R4, R5, R28.reuse, RZ ;  /* 0x0000001c05047219 */ /* 0x088fe400000006ff */
[-CC-:B------:R-:W-:Y:S02]  /*ae80*/  SHF.R.U64 R14, R10, R28.reuse, R3.reuse ;  /* 0x0000001c0a0e7219 */ /* 0x180fe40000001203 */
[----:B------:R-:W-:Y:S02]  /*ae90*/  SHF.R.U32.HI R5, RZ, R28, R3 ;  /* 0x0000001cff057219 */ /* 0x000fe40000011603 */
[----:B------:R-:W-:Y:S01]  /*aea0*/  LOP3.LUT R23, RZ, R4, RZ, 0x33, !PT ;  /* 0x00000004ff177212 */ /* 0x000fe200078e33ff */
[----:B------:R-:W3:Y:S01]  /*aeb0*/  LDC R29, c[0x0][0x8e0] ;  /* 0x00023800ff1d7b82 */ /* 0x000ee20000000800 */
[----:B------:R-:W-:Y:S02]  /*aec0*/  SHF.L.U32 R28, R7, R28, RZ ;  /* 0x0000001c071c7219 */ /* 0x000fe400000006ff */
[----:B------:R-:W-:-:S05]  /*aed0*/  MOV R4, R14 ;  /* 0x0000000e00047202 */ /* 0x000fca0000000f00 */
[----:B------:R-:W1:Y:S01]  /*aee0*/  LDC R30, c[0x0][0x8b8] ;  /* 0x00022e00ff1e7b82 */ /* 0x000e620000000800 */
[----:B------:R-:W-:Y:S05]  /*aef0*/  @!P0 BRA `(.L_x_285) ;  /* 0x0000000000288947 */ /* 0x000fea0003800000 */
[----:B------:R-:W5:Y:S02]  /*af00*/  LDC R3, c[0x0][0x8f4] ;  /* 0x00023d00ff037b82 */ /* 0x000f640000000800 */
[----:B-----5:R-:W-:-:S04]  /*af10*/  IADD3 R3, P0, R14, R3, RZ ;  /* 0x000000030e037210 */ /* 0x020fc80007f1e0ff */
[----:B------:R-:W-:-:S05]  /*af20*/  IADD3.X R11, RZ, R5, RZ, P0, !PT ;  /* 0x00000005ff0b7210 */ /* 0x000fca00007fe4ff */
[----:B------:R-:W-:-:S04]  /*af30*/  IMAD.WIDE.U32 R4, R11, R20, RZ ;  /* 0x000000140b047225 */ /* 0x000fc800078e00ff */
[----:B------:R-:W-:-:S04]  /*af40*/  IMAD.WIDE.U32 R6, P0, R3, R21, R4 ;  /* 0x0000001503067225 */ /* 0x000fc80007800004 */
[----:B------:R-:W-:Y:S01]  /*af50*/  IMAD.WIDE.U32 R4, R3, R20, RZ ;  /* 0x0000001403047225 */ /* 0x000fe200078e00ff */
[----:B------:R-:W-:-:S03]  /*af60*/  IADD3.X R9, RZ, RZ, RZ, P0, !PT ;  /* 0x000000ffff097210 */ /* 0x000fc600007fe4ff */
[----:B------:R-:W-:Y:S01]  /*af70*/  IMAD.MOV.U32 R8, RZ, RZ, R7 ;  /* 0x000000ffff087224 */ /* 0x000fe200078e0007 */
[----:B------:R-:W-:-:S05]  /*af80*/  IADD3 RZ, P0, R5, R6, RZ ;  /* 0x0000000605ff7210 */ /* 0x000fca0007f1e0ff */
[----:B------:R-:W-:-:S08]  /*af90*/  IMAD.WIDE.U32.X R4, R11, R21, R8, P0 ;  /* 0x000000150b047225 */ /* 0x000fd000000e0408 */
.L_x_285:
[----:B------:R-:W-:Y:S02]  /*afa0*/  ISETP.NE.AND P0, PT, R2, 0x1, PT ;  /* 0x000000010200780c */ /* 0x000fe40003f05270 */
[----:B-12---:R-:W-:Y:S02]  /*afb0*/  SHF.R.U64 R0, R4, R27, R5 ;  /* 0x0000001b04007219 */ /* 0x006fe40000001205 */
[----:B------:R-:W-:Y:S02]  /*afc0*/  LOP3.LUT R23, R10, R23, RZ, 0xc0, !PT ;  /* 0x000000170a177212 */ /* 0x000fe400078ec0ff */
[----:B------:R-:W-:Y:S02]  /*afd0*/  IADD3 R13, -R13, RZ, RZ ;  /* 0x000000ff0d0d7210 */ /* 0x000fe40007ffe1ff */
[----:B------:R-:W-:Y:S01]  /*afe0*/  IADD3 R5, R25, -0x1, RZ ;  /* 0xffffffff19057810 */ /* 0x000fe20007ffe0ff */
[----:B------:R-:W-:Y:S01]  /*aff0*/  IMAD R23, R28, R0, R23 ;  /* 0x000000001c177224 */ /* 0x000fe200078e0217 */
[----:B------:R-:W-:-:S02]  /*b000*/  IADD3 R3, -R0, RZ, RZ ;  /* 0x000000ff00037210 */ /* 0x000fc40007ffe1ff */
[----:B------:R-:W-:Y:S01]  /*b010*/  LOP3.LUT R5, R12, R5, RZ, 0xc0, !PT ;  /* 0x000000050c057212 */ /* 0x000fe200078ec0ff */
[----:B----4-:R-:W-:Y:S01]  /*b020*/  @P0 IMAD R26, R15, R13, R24 ;  /* 0x0000000d0f1a0224 */ /* 0x010fe200078e0218 */
[----:B------:R-:W-:Y:S01]  /*b030*/  R2UR UR47, R31 ;  /* 0x000000001f2f72ca */ /* 0x000fe200000e0000 */
[----:B---3--:R-:W-:Y:S02]  /*b040*/  IMAD R0, R3, R29, R14 ;  /* 0x0000001d03007224 */ /* 0x008fe400078e020e */
[----:B------:R-:W-:Y:S02]  /*b050*/  IMAD R23, R23, R30, R26 ;  /* 0x0000001e17177224 */ /* 0x000fe400078e021a */
[----:B------:R-:W-:Y:S02]  /*b060*/  IMAD R0, R0, R25, R5 ;  /* 0x0000001900007224 */ /* 0x000fe400078e0205 */
[----:B------:R-:W-:-:S03]  /*b070*/  IMAD.MOV.U32 R3, RZ, RZ, 0x1 ;  /* 0x00000001ff037424 */ /* 0x000fc600078e00ff */
[----:B------:R-:W-:Y:S02]  /*b080*/  SEL R94, R0, R23, !P0 ;  /* 0x00000017005e7207 */ /* 0x000fe40004000000 */
[----:B------:R-:W-:Y:S02]  /*b090*/  SEL R23, R23, R0, !P0 ;  /* 0x0000000017177207 */ /* 0x000fe40004000000 */
[----:B------:R-:W-:-:S07]  /*b0a0*/  PRMT R0, R3, 0x7610, R0 ;  /* 0x0000761003007816 */ /* 0x000fce0000000000 */
.L_x_283:
[----:B------:R-:W-:Y:S01]  /*b0b0*/  UIADD3 UR49, UR50, UR49, URZ ;  /* 0x0000003132317290 */ /* 0x000fe2000fffe03f */
[----:B------:R-:W-:Y:S01]  /*b0c0*/  LOP3.LUT P0, RZ, R0, 0xff, RZ, 0xc0, !PT ;  /* 0x000000ff00ff7812 */ /* 0x000fe2000780c0ff */
[----:B------:R-:W-:Y:S02]  /*b0d0*/  UIADD3 UR43, UR43, 0x4, URZ ;  /* 0x000000042b2b7890 */ /* 0x000fe4000fffe03f */
[----:B------:R-:W-:Y:S02]  /*b0e0*/  USHF.R.U32.HI UR4, URZ, 0x2, UR49 ;  /* 0x000000023f047899 */ /* 0x000fe40008011631 */
[----:B------:R-:W-:Y:S02]  /*b0f0*/  UISETP.GT.U32.AND UP0, UPT, UR49, 0x3, UPT ;  /* 0x000000033100788c */ /* 0x000fe4000bf04070 */
[----:B------:R-:W-:Y:S02]  /*b100*/  ULOP3.LUT UR4, UR4, 0x1, URZ, 0xc0, !UPT ;  /* 0x0000000104047892 */ /* 0x000fe4000f8ec03f */
[----:B------:R-:W-:-:S02]  /*b110*/  UISETP.LT.U32.AND UP1, UPT, UR50, 0x4, UP0 ;  /* 0x000000043200788c */ /* 0x000fc40008721070 */
[----:B------:R-:W-:Y:S02]  /*b120*/  UISETP.NE.U32.AND UP2, UPT, UR4, 0x1, UPT ;  /* 0x000000010400788c */ /* 0x000fe4000bf45070 */
[----:B------:R-:W-:Y:S02]  /*b130*/  USEL UR5, URZ, 0x1, !UP1 ;  /* 0x000000013f057887 */ /* 0x000fe4000c800000 */
[----:B------:R-:W-:Y:S02]  /*b140*/  UISETP.GT.U32.AND UP0, UPT, UR50, 0x3, !UP2 ;  /* 0x000000033200788c */ /* 0x000fe4000d704070 */
[----:B------:R-:W-:Y:S02]  /*b150*/  ULOP3.LUT UR49, UR49, 0x3, URZ, 0xc0, !UPT ;  /* 0x0000000331317892 */ /* 0x000fe4000f8ec03f */
[----:B------:R-:W-:-:S04]  /*b160*/  USEL UR4, URZ, 0x1, !UP0 ;  /* 0x000000013f047887 */ /* 0x000fc8000c000000 */
[----:B------:R-:W-:Y:S01]  /*b170*/  ULOP3.LUT UR48, UR4, UR48, UR5, 0x96, !UPT ;  /* 0x0000003004307292 */ /* 0x000fe2000f8e9605 */
[----:B------:R-:W-:Y:S11]  /*b180*/  @P0 BRA `(.L_x_286) ;  /* 0xffffff6400500947 */ /* 0x000ff6000383ffff */
[----:B------:R-:W-:-:S13]  /*b190*/  PLOP3.LUT P0, PT, PT, PT, PT, 0x8, 0x0 ;  /* 0x000000000000781c */ /* 0x000fda0003f0e170 */
.L_x_22:
[----:B------:R-:W-:Y:S05]  /*b1a0*/  @P0 BRA `(.L_x_14) ;  /* 0x0000002800880947 */ /* 0x000fea0003800000 */
[----:B------:R-:W-:Y:S01]  /*b1b0*/  ULDC.64 UR6, c[0x0][0x588] ;  /* 0x0001620000067ab9 */ /* 0x000fe20000000a00 */
[----:B------:R-:W-:Y:S01]  /*b1c0*/  ULDC.64 UR4, c[0x0][0x590] ;  /* 0x0001640000047ab9 */ /* 0x000fe20000000a00 */
[----:B------:R-:W-:Y:S01]  /*b1d0*/  ISETP.NE.U32.AND P0, PT, RZ, UR6, PT ;  /* 0x00000006ff007c0c */ /* 0x000fe2000bf05070 */
[----:B------:R-:W-:-:S04]  /*b1e0*/  DEPBAR.LE SB0, 0x0 ;  /* 0x000080000000791a */ /* 0x000fc80000000000 */
[----:B------:R-:W-:Y:S01]  /*b1f0*/  ISETP.NE.U32.AND P1, PT, RZ, UR4, PT ;  /* 0x00000004ff007c0c */ /* 0x000fe2000bf25070 */
[----:B------:R-:W-:Y:S01]  /*b200*/  BSSY B0, `(.L_x_287) ;  /* 0x0000015000007945 */ /* 0x000fe20003800000 */
[----:B------:R-:W-:Y:S02]  /*b210*/  ISETP.NE.AND.EX P0, PT, RZ, UR7, PT, P0 ;  /* 0x00000007ff007c0c */ /* 0x000fe4000bf05300 */
[----:B------:R-:W-:-:S13]  /*b220*/  ISETP.NE.AND.EX P1, PT, RZ, UR5, PT, P1 ;  /* 0x00000005ff007c0c */ /* 0x000fda000bf25310 */
[----:B------:R-:W-:Y:S05]  /*b230*/  @P0 BRA P1, `(.L_x_288) ;  /* 0x0000000000440947 */ /* 0x000fea0000800000 */
[----:B------:R-:W-:-:S04]  /*b240*/  ISETP.NE.U32.AND P0, PT, RZ, UR4, PT ;  /* 0x00000004ff007c0c */ /* 0x000fc8000bf05070 */
[----:B------:R-:W-:-:S13]  /*b250*/  ISETP.NE.AND.EX P0, PT, RZ, UR5, PT, P0 ;  /* 0x00000005ff007c0c */ /* 0x000fda000bf05300 */
[----:B------:R-:W-:Y:S05]  /*b260*/  @!P0 BRA `(.L_x_289) ;  /* 0x00000000002c8947 */ /* 0x000fea0003800000 */
[----:B------:R-:W-:-:S13]  /*b270*/  LOP3.LUT P0, RZ, R90, 0xff, RZ, 0xc0, !PT ;  /* 0x000000ff5aff7812 */ /* 0x000fda000780c0ff */
[----:B------:R-:W-:Y:S05]  /*b280*/  @!P0 BRA `(.L_x_290) ;  /* 0x0000000000108947 */ /* 0x000fea0003800000 */
[----:B-----5:R-:W-:-:S13]  /*b290*/  FSETP.NEU.AND P0, PT, R91, RZ, PT ;  /* 0x000000ff5b00720b */ /* 0x020fda0003f0d000 */
[----:B------:R-:W-:Y:S05]  /*b2a0*/  @!P0 BREAK B0 ;  /* 0x0000000000008942 */ /* 0x000fea0003800000 */
[----:B------:R-:W-:Y:S05]  /*b2b0*/  @P0 BRA `(.L_x_288) ;  /* 0x0000000000240947 */ /* 0x000fea0003800000 */
[----:B------:R-:W-:Y:S05]  /*b2c0*/  BRA `(.L_x_14) ;  /* 0x0000002800407947 */ /* 0x000fea0003800000 */
.L_x_290:
[----:B------:R-:W-:-:S04]  /*b2d0*/  ISETP.NE.U32.AND P0, PT, RZ, UR6, PT ;  /* 0x00000006ff007c0c */ /* 0x000fc8000bf05070 */
[----:B------:R-:W-:-:S13]  /*b2e0*/  ISETP.NE.AND.EX P0, PT, RZ, UR7, PT, P0 ;  /* 0x00000007ff007c0c */ /* 0x000fda000bf05300 */
[----:B------:R-:W-:Y:S05]  /*b2f0*/  @!P0 BREAK B0 ;  /* 0x0000000000008942 */ /* 0x000fea0003800000 */
[----:B------:R-:W-:Y:S05]  /*b300*/  @P0 BRA `(.L_x_288) ;  /* 0x0000000000100947 */ /* 0x000fea0003800000 */
[----:B------:R-:W-:Y:S05]  /*b310*/  BRA `(.L_x_14) ;  /* 0x00000028002c7947 */ /* 0x000fea0003800000 */
.L_x_289:
[----:B-----5:R-:W-:-:S13]  /*b320*/  FSETP.NEU.AND P0, PT, R91, RZ, PT ;  /* 0x000000ff5b00720b */ /* 0x020fda0003f0d000 */
[----:B------:R-:W-:Y:S05]  /*b330*/  @!P0 BREAK B0 ;  /* 0x0000000000008942 */ /* 0x000fea0003800000 */
[----:B------:R-:W-:Y:S05]  /*b340*/  @!P0 BRA `(.L_x_14) ;  /* 0x0000002800208947 */ /* 0x000fea0003800000 */
.L_x_288:
[----:B-1----:R-:W-:Y:S05]  /*b350*/  BSYNC B0 ;  /* 0x0000000000007941 */ /* 0x002fea0003800000 */
.L_x_287:
[----:B------:R-:W-:-:S04]  /*b360*/  LOP3.LUT R19, R19, 0x1, RZ, 0xfc, !PT ;  /* 0x0000000113137812 */ /* 0x000fc800078efcff */
[----:B------:R-:W-:-:S13]  /*b370*/  ISETP.NE.AND P0, PT, R19, 0x3, PT ;  /* 0x000000031300780c */ /* 0x000fda0003f05270 */
[----:B------:R-:W-:Y:S05]  /*b380*/  @!P0 BRA `(.L_x_291) ;  /* 0x0000000000048947 */ /* 0x000fea0003800000 */
[----:B------:R-:W-:Y:S01]  /*b390*/  BPT.TRAP 0x1 ;  /* 0x000000040000795c */ /* 0x000fe20000300000 */
.L_x_291:
[----:B------:R-:W1:Y:S01]  /*b3a0*/  S2UR UR5, SR_CgaCtaId ;  /* 0x00000000000579c3 */ /* 0x000e620000008800 */
[----:B------:R-:W-:Y:S02]  /*b3b0*/  UMOV UR4, 0x400 ;  /* 0x0000040000047882 */ /* 0x000fe40000000000 */
[----:B-1----:R-:W-:-:S04]  /*b3c0*/  ULEA UR4, UR5, UR4, 0x18 ;  /* 0x0000000405047291 */ /* 0x002fc8000f8ec03f */
[----:B------:R-:W-:-:S04]  /*b3d0*/  ULEA UR4, UR42, UR4, 0x3 ;  /* 0x000000042a047291 */ /* 0x000fc8000f8e183f */
[----:B------:R-:W-:-:S04]  /*b3e0*/  UIADD3 UR4, UR4, 0x60, URZ ;  /* 0x0000006004047890 */ /* 0x000fc8000fffe03f */
[----:B------:R-:W-:-:S09]  /*b3f0*/  UPRMT UR4, UR5, 0x654, UR4 ;  /* 0x0000065405047896 */ /* 0x000fd20008000004 */
[----:B------:R-:W-:Y:S01]  /*b400*/  SYNCS.ARRIVE.TRANS64.RED.A1T0 RZ, [UR4], RZ ;  /* 0x000000ffffff79a7 */ /* 0x000fe20008100404 */
[----:B------:R-:W-:Y:S05]  /*b410*/  BRA `(.L_x_14) ;  /* 0x0000002400ec7947 */ /* 0x000fea0003800000 */
.L_x_13:
[----:B------:R-:W-:Y:S01]  /*b420*/  ULDC.64 UR4, c[0x0][0x8f8] ;  /* 0x00023e0000047ab9 */ /* 0x000fe20000000a00 */
[----:B------:R-:W-:Y:S02]  /*b430*/  PRMT R8, RZ, 0x7610, R8 ;  /* 0x00007610ff087816 */ /* 0x000fe40000000008 */
[----:B------:R-:W-:Y:S02]  /*b440*/  ISETP.GE.U32.AND P1, PT, R16, UR4, PT ;  /* 0x0000000410007c0c */ /* 0x000fe4000bf26070 */
[----:B------:R-:W-:Y:S02]  /*b450*/  MOV R21, 0xffffffff ;  /* 0xffffffff00157802 */ /* 0x000fe40000000f00 */
[----:B------:R-:W-:Y:S02]  /*b460*/  ISETP.GE.U32.AND.EX P1, PT, R17, UR5, PT, P1 ;  /* 0x0000000511007c0c */ /* 0x000fe4000bf26110 */
[----:B------:R-:W-:Y:S02]  /*b470*/  MOV R20, 0xffffffff ;  /* 0xffffffff00147802 */ /* 0x000fe40000000f00 */
[----:B------:R-:W-:-:S09]  /*b480*/  MOV R13, 0xffffffff ;  /* 0xffffffff000d7802 */ /* 0x000fd20000000f00 */
[----:B------:R-:W-:Y:S05]  /*b490*/  @P1 BRA `(.L_x_292) ;  /* 0x0000000400281947 */ /* 0x000fea0003800000 */
[----:B------:R-:W2:Y:S01]  /*b4a0*/  LDC.64 R20, c[0x0][0x8d0] ;  /* 0x00023400ff147b82 */ /* 0x000ea20000000a00 */
[----:B------:R-:W-:Y:S01]  /*b4b0*/  IMAD.MOV.U32 R14, RZ, RZ, R16 ;  /* 0x000000ffff0e7224 */ /* 0x000fe200078e0010 */
[----:B------:R-:W-:-:S06]  /*b4c0*/  MOV R15, R17 ;  /* 0x00000011000f7202 */ /* 0x000fcc0000000f00 */
[----:B------:R-:W3:Y:S08]  /*b4d0*/  LDC R8, c[0x0][0x8d8] ;  /* 0x00023600ff087b82 */ /* 0x000ef00000000800 */
[----:B------:R-:W4:Y:S01]  /*b4e0*/  LDC.64 R26, c[0x0][0x8c8] ;  /* 0x00023200ff1a7b82 */ /* 0x000f220000000a00 */
[----:B--2---:R-:W-:-:S04]  /*b4f0*/  ISETP.NE.U32.AND P1, PT, R20, RZ, PT ;  /* 0x000000ff1400720c */ /* 0x004fc80003f25070 */
[----:B------:R-:W-:-:S13]  /*b500*/  ISETP.NE.AND.EX P1, PT, R21, RZ, PT, P1 ;  /* 0x000000ff1500720c */ /* 0x000fda0003f25310 */
[----:B---34-:R-:W-:Y:S05]  /*b510*/  @!P1 BRA `(.L_x_293) ;  /* 0x0000000000289947 */ /* 0x018fea0003800000 */
[----:B------:R-:W2:Y:S02]  /*b520*/  LDC R11, c[0x0][0x8dc] ;  /* 0x00023700ff0b7b82 */ /* 0x000ea40000000800 */
[----:B--2---:R-:W-:-:S04]  /*b530*/  IADD3 R15, P1, R16, R11, RZ ;  /* 0x0000000b100f7210 */ /* 0x004fc80007f3e0ff */
        /* <DEDUP_REMOVED lines=8> */
.L_x_293:
[----:B------:R-:W2:Y:S01]  /*b5c0*/  LDC.64 R30, c[0x0][0x8e8] ;  /* 0x00023a00ff1e7b82 */ /* 0x000ea20000000a00 */
[-CC-:B------:R-:W-:Y:S01]  /*b5d0*/  SHF.R.U64 R23, R14, R8.reuse, R15.reuse ;  /* 0x000000080e177219 */ /* 0x180fe2000000120f */
[----:B------:R-:W-:Y:S01]  /*b5e0*/  IMAD.MOV.U32 R34, RZ, RZ, 0x1 ;  /* 0x00000001ff227424 */ /* 0x000fe200078e00ff */
[----:B------:R-:W-:Y:S02]  /*b5f0*/  SHF.R.U32.HI R8, RZ, R8, R15 ;  /* 0x00000008ff087219 */ /* 0x000fe4000001160f */
[----:B------:R-:W-:-:S03]  /*b600*/  IADD3 R13, P1, RZ, -R23, RZ ;  /* 0x80000017ff0d7210 */ /* 0x000fc60007f3e0ff */
[----:B------:R-:W3:Y:S01]  /*b610*/  LDC R12, c[0x0][0x8c0] ;  /* 0x00023000ff0c7b82 */ /* 0x000ee20000000800 */
[----:B------:R-:W-:-:S05]  /*b620*/  IADD3.X R11, RZ, ~R8, RZ, P1, !PT ;  /* 0x80000008ff0b7210 */ /* 0x000fca0000ffe4ff */
[-C--:B------:R-:W-:Y:S02]  /*b630*/  IMAD R8, R11, R26.reuse, RZ ;  /* 0x0000001a0b087224 */ /* 0x080fe400078e02ff */
[----:B------:R-:W4:Y:S01]  /*b640*/  LDC R14, c[0x0][0x8b0] ;  /* 0x00022c00ff0e7b82 */ /* 0x000f220000000800 */
[----:B------:R-:W-:-:S04]  /*b650*/  IMAD.WIDE.U32 R10, R13, R26, R16 ;  /* 0x0000001a0d0a7225 */ /* 0x000fc800078e0010 */
[----:B------:R-:W-:-:S03]  /*b660*/  IMAD R13, R13, R27, R8 ;  /* 0x0000001b0d0d7224 */ /* 0x000fc600078e0208 */
[----:B------:R-:W5:Y:S01]  /*b670*/  LDC R29, c[0x0][0x900] ;  /* 0x00024000ff1d7b82 */ /* 0x000f620000000800 */
[----:B--2---:R-:W-:Y:S02]  /*b680*/  ISETP.NE.U32.AND P1, PT, R30, RZ, PT ;  /* 0x000000ff1e00720c */ /* 0x004fe40003f25070 */
[----:B------:R-:W-:Y:S02]  /*b690*/  IADD3 R11, R11, R13, RZ ;  /* 0x0000000d0b0b7210 */ /* 0x000fe40007ffe0ff */
[----:B------:R-:W-:-:S03]  /*b6a0*/  ISETP.NE.AND.EX P1, PT, R31, RZ, PT, P1 ;  /* 0x000000ff1f00720c */ /* 0x000fc60003f25310 */
[----:B------:R-:W2:Y:S01]  /*b6b0*/  LDC R26, c[0x0][0x8a8] ;  /* 0x00022a00ff1a7b82 */ /* 0x000ea20000000800 */
[-CC-:B---3--:R-:W-:Y:S02]  /*b6c0*/  SHF.R.U64 R20, R10, R12.reuse, R11.reuse ;  /* 0x0000000c0a147219 */ /* 0x188fe4000000120b */
[----:B------:R-:W-:Y:S02]  /*b6d0*/  SHF.R.U32.HI R11, RZ, R12, R11 ;  /* 0x0000000cff0b7219 */ /* 0x000fe4000001160b */
[----:B------:R-:W-:-:S03]  /*b6e0*/  MOV R10, 0xffffffff ;  /* 0xffffffff000a7802 */ /* 0x000fc60000000f00 */
[----:B------:R-:W3:Y:S01]  /*b6f0*/  LDC R28, c[0x0][0x8f0] ;  /* 0x00023c00ff1c7b82 */ /* 0x000ee20000000800 */
[-CC-:B----4-:R-:W-:Y:S02]  /*b700*/  SHF.R.U64 R25, R20, R14.reuse, R11.reuse ;  /* 0x0000000e14197219 */ /* 0x190fe4000000120b */
[----:B------:R-:W-:-:S05]  /*b710*/  SHF.R.U32.HI R8, RZ, R14, R11 ;  /* 0x0000000eff087219 */ /* 0x000fca000001160b */
[----:B------:R-:W4:Y:S01]  /*b720*/  LDC R32, c[0x0][0x8e0] ;  /* 0x00023800ff207b82 */ /* 0x000f220000000800 */
[-C--:B-----5:R-:W-:Y:S02]  /*b730*/  SHF.L.U32 R10, R10, R29.reuse, RZ ;  /* 0x0000001d0a0a7219 */ /* 0x0a0fe400000006ff */
[-CC-:B------:R-:W-:Y:S02]  /*b740*/  SHF.R.U64 R27, R25, R29.reuse, R8.reuse ;  /* 0x0000001d191b7219 */ /* 0x180fe40000001208 */
[----:B------:R-:W-:Y:S02]  /*b750*/  LOP3.LUT R36, RZ, R10, RZ, 0x33, !PT ;  /* 0x0000000aff247212 */ /* 0x000fe400078e33ff */
[----:B------:R-:W-:Y:S01]  /*b760*/  SHF.R.U32.HI R11, RZ, R29, R8 ;  /* 0x0000001dff0b7219 */ /* 0x000fe20000011608 */
        /* <DEDUP_REMOVED lines=13> */
.L_x_294:
[----:B------:R-:W-:Y:S01]  /*b840*/  ISETP.NE.AND P1, PT, R2, 0x1, PT ;  /* 0x000000010200780c */ /* 0x000fe20003f25270 */
[----:B------:R-:W-:Y:S01]  /*b850*/  IMAD.MOV.U32 R13, RZ, RZ, R23 ;  /* 0x000000ffff0d7224 */ /* 0x000fe200078e0017 */
[----:B---3--:R-:W-:Y:S02]  /*b860*/  SHF.R.U64 R8, R10, R28, R11 ;  /* 0x0000001c0a087219 */ /* 0x008fe4000000120b */
[----:B------:R-:W-:Y:S02]  /*b870*/  SHF.L.U32 R34, R34, R29, RZ ;  /* 0x0000001d22227219 */ /* 0x000fe400000006ff */
[----:B------:R-:W-:Y:S02]  /*b880*/  LOP3.LUT R7, R25, R36, RZ, 0xc0, !PT ;  /* 0x0000002419077212 */ /* 0x000fe400078ec0ff */
[----:B--2---:R-:W-:Y:S02]  /*b890*/  IADD3 R11, R26, -0x1, RZ ;  /* 0xffffffff1a0b7810 */ /* 0x004fe40007ffe0ff */
[----:B------:R-:W-:Y:S01]  /*b8a0*/  IADD3 R10, -R8, RZ, RZ ;  /* 0x000000ff080a7210 */ /* 0x000fe20007ffe1ff */
[----:B------:R-:W-:Y:S01]  /*b8b0*/  IMAD R8, R34, R8, R7 ;  /* 0x0000000822087224 */ /* 0x000fe200078e0207 */
[----:B------:R-:W-:Y:S01]  /*b8c0*/  LOP3.LUT R7, R20, R11, RZ, 0xc0, !PT ;  /* 0x0000000b14077212 */ /* 0x000fe200078ec0ff */
[----:B------:R-:W-:-:S02]  /*b8d0*/  @P1 IMAD R3, R9, R24, R6 ;  /* 0x0000001809031224 */ /* 0x000fc400078e0206 */
[----:B----4-:R-:W-:Y:S02]  /*b8e0*/  IMAD R6, R10, R32, R27 ;  /* 0x000000200a067224 */ /* 0x010fe400078e021b */
[----:B-1----:R-:W-:Y:S01]  /*b8f0*/  IMAD R3, R8, R33, R3 ;  /* 0x0000002108037224 */ /* 0x002fe200078e0203 */
[----:B------:R-:W-:Y:S01]  /*b900*/  MOV R8, 0x1 ;  /* 0x0000000100087802 */ /* 0x000fe20000000f00 */
[----:B------:R-:W-:-:S05]  /*b910*/  IMAD R6, R6, R26, R7 ;  /* 0x0000001a06067224 */ /* 0x000fca00078e0207 */
[----:B------:R-:W-:Y:S02]  /*b920*/  SEL R20, R6, R3, !P1 ;  /* 0x0000000306147207 */ /* 0x000fe40004800000 */
[----:B------:R-:W-:-:S07]  /*b930*/  SEL R21, R3, R6, !P1 ;  /* 0x0000000603157207 */ /* 0x000fce0004800000 */
.L_x_292:
[----:B------:R-:W-:-:S08]  /*b940*/  NOP ;  /* 0x0000000000007918 */ /* 0x000fd00000000000 */
[----:B------:R-:W2:-:S00]  /*b950*/  USETMAXREG.DEALLOC.CTAPOOL 0x28 ;  /* 0x00000028000079c8 */ /* 0x000e8000080e0500 */
[----:B--2---:R-:W-:-:S13]  /*b960*/  ISETP.NE.AND P1, PT, R0, 0x1, PT ;  /* 0x000000010000780c */ /* 0x004fda0003f25270 */
[----:B------:R-:W-:Y:S05]  /*b970*/  @!P1 BRA `(.L_x_14) ;  /* 0x0000002000949947 */ /* 0x000fea0003800000 */
[----:B------:R-:W-:Y:S05]  /*b980*/  @!P4 BRA `(.L_x_295) ;  /* 0x0000001000a8c947 */ /* 0x000fea0003800000 */
[----:B------:R-:W-:-:S13]  /*b990*/  ISETP.NE.OR P0, PT, R0, 0x2, P0 ;  /* 0x000000020000780c */ /* 0x000fda0000705670 */
[----:B------:R-:W-:Y:S05]  /*b9a0*/  @P0 BRA `(.L_x_14) ;  /* 0x0000002000880947 */ /* 0x000fea0003800000 */
[----:B------:R-:W-:-:S13]  /*b9b0*/  LOP3.LUT P1, RZ, R8, 0xff, RZ, 0xc0, !PT ;  /* 0x000000ff08ff7812 */ /* 0x000fda000782c0ff */
[----:B------:R-:W-:Y:S05]  /*b9c0*/  @!P1 BRA `(.L_x_296) ;  /* 0x0000000000189947 */ /* 0x000fea0003800000 */
[----:B------:R-:W-:Y:S01]  /*b9d0*/  UMOV UR4, 0x400 ;  /* 0x0000040000047882 */ /* 0x000fe20000000000 */
[----:B------:R-:W-:Y:S01]  /*b9e0*/  MOV R0, RZ ;  /* 0x000000ff00007202 */ /* 0x000fe20000000f00 */
[----:B-1----:R-:W-:-:S03]  /*b9f0*/  ULEA UR4, UR36, UR4, 0x18 ;  /* 0x0000000424047291 */ /* 0x002fc6000f8ec03f */
[----:B------:R-:W-:-:S06]  /*ba00*/  SHF.L.U32 R0, R0, 0x1f, RZ ;  /* 0x0000001f00007819 */ /* 0x000fcc00000006ff */
[----:B------:R-:W1:Y:S02]  /*ba10*/  SYNCS.PHASECHK.TRANS64.TRYWAIT P0, [UR4+0x88], R0 ;  /* 0x00008800ff0075a7 */ /* 0x000e640008000144 */
[----:B-1----:R-:W-:Y:S05]  /*ba20*/  @!P0 BRA `(.L_x_297) ;  /* 0x0000002000f08947 */ /* 0x002fea0003800000 */
.L_x_296:
[----:B-1----:R-:W-:Y:S01]  /*ba30*/  PRMT R0, RZ, 0x7610, R0 ;  /* 0x00007610ff007816 */ /* 0x002fe20000000000 */
[----:B------:R-:W-:Y:S06]  /*ba40*/  @P3 BRA `(.L_x_298) ;  /* 0x0000000000243947 */ /* 0x000fec0003800000 */
[----:B------:R-:W-:Y:S02]  /*ba50*/  ULDC.64 UR4, c[0x0][0x588] ;  /* 0x0001620000047ab9 */ /* 0x000fe40000000a00 */
[----:B------:R-:W-:-:S04]  /*ba60*/  ISETP.NE.U32.AND P0, PT, RZ, UR4, PT ;  /* 0x00000004ff007c0c */ /* 0x000fc8000bf05070 */
[----:B------:R-:W-:-:S13]  /*ba70*/  ISETP.NE.AND.EX P0, PT, RZ, UR5, PT, P0 ;  /* 0x00000005ff007c0c */ /* 0x000fda000bf05300 */
[----:B------:R-:W-:Y:S05]  /*ba80*/  @!P0 BRA `(.L_x_299) ;  /* 0x00000000000c8947 */ /* 0x000fea0003800000 */
[----:B------:R2:W5:Y:S01]  /*ba90*/  LDG.E R3, desc[UR40][R4.64] ;  /* 0x0000002804037981 */ /* 0x000562000c1e1900 */
[----:B------:R-:W-:Y:S01]  /*baa0*/  MOV R0, 0x1 ;  /* 0x0000000100007802 */ /* 0x000fe20000000f00 */
[----:B------:R-:W-:Y:S06]  /*bab0*/  BRA `(.L_x_298) ;  /* 0x0000000000087947 */ /* 0x000fec0003800000 */
.L_x_299:
[----:B------:R-:W1:Y:S01]  /*bac0*/  LDC R3, c[0x0][0x580] ;  /* 0x00016000ff037b82 */ /* 0x000e620000000800 */
[----:B------:R-:W-:-:S07]  /*bad0*/  MOV R0, 0x1 ;  /* 0x0000000100007802 */ /* 0x000fce0000000f00 */
.L_x_298:
[----:B------:R-:W-:Y:S01]  /*bae0*/  IMAD.MOV.U32 R8, RZ, RZ, 0x1 ;  /* 0x00000001ff087424 */ /* 0x000fe200078e00ff */
[----:B------:R-:W-:Y:S06]  /*baf0*/  @!P1 BRA `(.L_x_300) ;  /* 0x0000000c00dc9947 */ /* 0x000fec0003800000 */
[----:B------:R-:W3:Y:S01]  /*bb00*/  LDC R9, c[0x0][0x900] ;  /* 0x00024000ff097b82 */ /* 0x000ee20000000800 */
[----:B--2---:R-:W-:Y:S01]  /*bb10*/  MOV R4, 0xffffffff ;  /* 0xffffffff00047802 */ /* 0x004fe20000000f00 */
[----:B------:R-:W-:Y:S01]  /*bb20*/  ULDC.64 UR6, c[0x0][0x198] ;  /* 0x0000660000067ab9 */ /* 0x000fe20000000a00 */
[----:B------:R-:W-:Y:S01]  /*bb30*/  MOV R6, 0x1 ;  /* 0x0000000100067802 */ /* 0x000fe20000000f00 */
[----:B------:R-:W-:Y:S01]  /*bb40*/  ULDC.64 UR14, c[0x0][0x588] ;  /* 0x00016200000e7ab9 */ /* 0x000fe20000000a00 */
[----:B------:R-:W-:Y:S01]  /*bb50*/  LOP3.LUT R10, R19, 0x2, RZ, 0xfc, !PT ;  /* 0x00000002130a7812 */ /* 0x000fe200078efcff */
[----:B------:R-:W-:Y:S01]  /*bb60*/  ULDC.64 UR22, c[0x0][0x590] ;  /* 0x0001640000167ab9 */ /* 0x000fe20000000a00 */
[----:B------:R-:W-:Y:S01]  /*bb70*/  MOV R8, 0x1 ;  /* 0x0000000100087802 */ /* 0x000fe20000000f00 */
[----:B------:R-:W2:Y:S01]  /*bb80*/  LDC R11, c[0x0][0x8a8] ;  /* 0x00022a00ff0b7b82 */ /* 0x000ea20000000800 */
[----:B------:R-:W-:Y:S01]  /*bb90*/  ULDC.64 UR24, c[0x0][0x8f8] ;  /* 0x00023e0000187ab9 */ /* 0x000fe20000000a00 */
[----:B---3--:R-:W-:-:S02]  /*bba0*/  SHF.L.U32 R4, R4, R9, RZ ;  /* 0x0000000904047219 */ /* 0x008fc400000006ff */
[----:B------:R-:W-:Y:S02]  /*bbb0*/  SHF.L.U32 R9, R6, R9, RZ ;  /* 0x0000000906097219 */ /* 0x000fe400000006ff */
[----:B------:R-:W-:Y:S01]  /*bbc0*/  LOP3.LUT R12, RZ, R4, RZ, 0x33, !PT ;  /* 0x00000004ff0c7212 */ /* 0x000fe200078e33ff */
[----:B--2---:R-:W-:-:S07]  /*bbd0*/  VIADD R11, R11, 0xffffffff ;  /* 0xffffffff0b0b7836 */ /* 0x004fce0000000000 */
.L_x_332:
[----:B------:R-:W-:Y:S02]  /*bbe0*/  ISETP.NE.U32.AND P0, PT, RZ, UR22, PT ;  /* 0x00000016ff007c0c */ /* 0x000fe4000bf05070 */
[----:B------:R-:W-:Y:S02]  /*bbf0*/  R2UR UR19, R21 ;  /* 0x00000000151372ca */ /* 0x000fe400000e0000 */
[----:B------:R-:W-:Y:S02]  /*bc00*/  R2UR UR18, R20 ;  /* 0x00000000141272ca */ /* 0x000fe400000e0000 */
[----:B------:R-:W-:-:S09]  /*bc10*/  ISETP.NE.AND.EX P0, PT, RZ, UR23, PT, P0 ;  /* 0x00000017ff007c0c */ /* 0x000fd2000bf05300 */
[----:B------:R-:W-:Y:S02]  /*bc20*/  USHF.L.U32 UR19, UR19, 0x8, URZ ;  /* 0x0000000813137899 */ /* 0x000fe4000800063f */
[----:B------:R-:W-:Y:S02]  /*bc30*/  USHF.L.U32 UR18, UR18, 0x6, URZ ;  /* 0x0000000612127899 */ /* 0x000fe4000800063f */
[----:B--234-:R-:W-:Y:S10]  /*bc40*/  @!P0 BRA `(.L_x_301) ;  /* 0x00000000002c8947 */ /* 0x01cff40003800000 */
[----:B------:R-:W-:-:S04]  /*bc50*/  ISETP.NE.U32.AND P1, PT, RZ, UR14, PT ;  /* 0x0000000eff007c0c */ /* 0x000fc8000bf25070 */
[----:B------:R-:W-:-:S13]  /*bc60*/  ISETP.NE.AND.EX P1, PT, RZ, UR15, PT, P1 ;  /* 0x0000000fff007c0c */ /* 0x000fda000bf25310 */
[----:B------:R-:W-:Y:S05]  /*bc70*/  @!P1 BRA `(.L_x_302) ;  /* 0x0000000000189947 */ /* 0x000fea0003800000 */
[----:B------:R-:W2:Y:S01]  /*bc80*/  LDC.64 R4, c[0x0][0x588] ;  /* 0x00016200ff047b82 */ /* 0x000ea20000000a00 */
[----:B-1---5:R-:W-:-:S04]  /*bc90*/  IMAD R3, R13, UR22, RZ ;  /* 0x000000160d037c24 */ /* 0x022fc8000f8e02ff */
[----:B--2---:R-:W-:-:S05]  /*bca0*/  IMAD.WIDE R4, R3, 0x4, R4 ;  /* 0x0000000403047825 */ /* 0x004fca00078e0204 */
[----:B------:R2:W5:Y:S01]  /*bcb0*/  LDG.E R3, desc[UR40][R4.64] ;  /* 0x0000002804037981 */ /* 0x000562000c1e1900 */
[----:B------:R-:W-:Y:S01]  /*bcc0*/  MOV R0, 0x1 ;  /* 0x0000000100007802 */ /* 0x000fe20000000f00 */
[----:B------:R-:W-:Y:S06]  /*bcd0*/  BRA `(.L_x_301) ;  /* 0x0000000000087947 */ /* 0x000fec0003800000 */
.L_x_302:
[----:B-1---5:R-:W3:Y:S01]  /*bce0*/  LDC R3, c[0x0][0x580] ;  /* 0x00016000ff037b82 */ /* 0x022ee20000000800 */
[----:B------:R-:W-:-:S07]  /*bcf0*/  MOV R0, 0x1 ;  /* 0x0000000100007802 */ /* 0x000fce0000000f00 */
.L_x_301:
[----:B------:R-:W-:Y:S05]  /*bd00*/  @!P0 BRA `(.L_x_303) ;  /* 0x00000000001c8947 */ /* 0x000fea0003800000 */
[----:B------:R-:W-:-:S13]  /*bd10*/  LOP3.LUT P2, RZ, R0, 0xff, RZ, 0xc0, !PT ;  /* 0x000000ff00ff7812 */ /* 0x000fda000784c0ff */
[----:B--2---:R-:W2:Y:S02]  /*bd20*/  @!P2 LDC.64 R4, c[0x0][0x588] ;  /* 0x00016200ff04ab82 */ /* 0x004ea40000000a00 */
[----:B--2---:R-:W-:-:S04]  /*bd30*/  @!P2 ISETP.NE.U32.AND P0, PT, R4, RZ, PT ;  /* 0x000000ff0400a20c */ /* 0x004fc80003f05070 */
[----:B------:R-:W-:Y:S02]  /*bd40*/  @!P2 ISETP.NE.AND.EX P1, PT, R5, RZ, PT, P0 ;  /* 0x000000ff0500a20c */ /* 0x000fe40003f25300 */
[----:B-1-3-5:R-:W-:Y:S02]  /*bd50*/  @P2 FSETP.EQ.AND P0, PT, R3, RZ, PT ;  /* 0x000000ff0300220b */ /* 0x02afe40003f02000 */
[----:B------:R-:W-:Y:S01]  /*bd60*/  @!P2 PLOP3.LUT P0, PT, P1, PT, PT, 0x8, 0x0 ;  /* 0x000000000000a81c */ /* 0x000fe20000f0e170 */
[----:B------:R-:W-:-:S12]  /*bd70*/  BRA `(.L_x_304) ;  /* 0x0000000000047947 */ /* 0x000fd80003800000 */
.L_x_303:
[----:B-1-3-5:R-:W-:-:S13]  /*bd80*/  FSETP.EQ.AND P0, PT, R3, RZ, PT ;  /* 0x000000ff0300720b */ /* 0x02afda0003f02000 */
.L_x_304:
[----:B------:R-:W-:Y:S02]  /*bd90*/  ISETP.NE.AND P2, PT, R10, 0x3, PT ;  /* 0x000000030a00780c */ /* 0x000fe40003f45270 */
[----:B------:R-:W-:-:S04]  /*bda0*/  ELECT P1, URZ, PT ;  /* 0x00000000003f782f */ /* 0x000fc80003820000 */
[----:B------:R-:W-:-:S07]  /*bdb0*/  PLOP3.LUT P0, PT, P1, P0, PT, 0x20, 0x0 ;  /* 0x000000000000781c */ /* 0x000fce0000f00470 */
[----:B------:R-:W-:Y:S06]  /*bdc0*/  @!P2 BRA `(.L_x_305) ;  /* 0x000000000004a947 */ /* 0x000fec0003800000 */
[----:B------:R-:W-:Y:S01]  /*bdd0*/  BPT.TRAP 0x1 ;  /* 0x000000040000795c */ /* 0x000fe20000300000 */
.L_x_305:
[----:B------:R-:W1:Y:S01]  /*bde0*/  S2UR UR36, SR_CgaCtaId ;  /* 0x00000000002479c3 */ /* 0x000e620000008800 */
[----:B------:R-:W-:Y:S01]  /*bdf0*/  UMOV UR4, 0x400 ;  /* 0x0000040000047882 */ /* 0x000fe20000000000 */
[----:B--2---:R-:W-:Y:S01]  /*be00*/  SHF.L.U32 R4, R8, 0x1f, RZ ;  /* 0x0000001f08047819 */ /* 0x004fe200000006ff */
[----:B-1----:R-:W-:-:S09]  /*be10*/  ULEA UR5, UR36, UR4, 0x18 ;  /* 0x0000000424057291 */ /* 0x002fd2000f8ec03f */
[----:B------:R-:W1:Y:S02]  /*be20*/  SYNCS.PHASECHK.TRANS64.TRYWAIT P1, [UR5+0x60], R4 ;  /* 0x00006004ff0075a7 */ /* 0x000e640008020145 */
[----:B-1----:R-:W-:Y:S05]  /*be30*/  @!P1 BRA `(.L_x_306) ;  /* 0x0000002000049947 */ /* 0x002fea0003800000 */
.L_x_363:
[----:B------:R-:W-:Y:S04]  /*be40*/  BSSY B0, `(.L_x_307) ;  /* 0x000000e000007945 */ /* 0x000fe80003800000 */
[----:B------:R-:W-:Y:S05]  /*be50*/  @!P0 BRA `(.L_x_308) ;  /* 0x0000000000308947 */ /* 0x000fea0003800000 */
[----:B------:R-:W-:Y:S01]  /*be60*/  R2UR UR20, R13 ;  /* 0x000000000d1472ca */ /* 0x000fe200000e0000 */
[----:B------:R-:W-:Y:S02]  /*be70*/  UIADD3 UR8, UP0, UR6, 0x3f0, URZ ;  /* 0x000003f006087890 */ /* 0x000fe4000ff1e03f */
[----:B------:R-:W-:Y:S02]  /*be80*/  UIADD3 UR16, UR5, 0x200, URZ ;  /* 0x0000020005107890 */ /* 0x000fe4000fffe03f */
[----:B------:R-:W-:Y:S02]  /*be90*/  UIADD3 UR17, UR5, 0x40, URZ ;  /* 0x0000004005117890 */ /* 0x000fe4000fffe03f */
[----:B------:R-:W-:Y:S01]  /*bea0*/  UIADD3.X UR9, URZ, UR7, URZ, UP0, !UPT ;  /* 0x000000073f097290 */ /* 0x000fe200087fe43f */
[----:B------:R-:W-:Y:S01]  /*beb0*/  UMOV UR10, 0x0 ;  /* 0x00000000000a7882 */ /* 0x000fe20000000000 */
[----:B------:R-:W-:-:S07]  /*bec0*/  UMOV UR11, 0x10000000 ;  /* 0x10000000000b7882 */ /* 0x000fce0000000000 */
[----:B------:R2:W-:Y:S02]  /*bed0*/  UTMALDG.3D [UR16], [UR8], desc[UR10] ;  /* 0x00000a10080075b4 */ /* 0x0005e40008011000 */
[----:B--2---:R-:W-:Y:S05]  /*bee0*/  @!P2 BRA `(.L_x_309) ;  /* 0x000000000004a947 */ /* 0x004fea0003800000 */
[----:B------:R-:W-:Y:S01]  /*bef0*/  BPT.TRAP 0x1 ;  /* 0x000000040000795c */ /* 0x000fe20000300000 */
.L_x_309:
[----:B-1----:R-:W1:Y:S02]  /*bf00*/  LDC R5, c[0x0][0x800] ;  /* 0x00020000ff057b82 */ /* 0x002e640000000800 */
[----:B-1----:R2:W-:Y:S02]  /*bf10*/  SYNCS.ARRIVE.TRANS64.RED.A0TR RZ, [UR5+0x40], R5 ;  /* 0x00004005ffff79a7 */ /* 0x0025e40008300405 */
.L_x_308:
[----:B------:R-:W-:Y:S05]  /*bf20*/  BSYNC B0 ;  /* 0x0000000000007941 */ /* 0x000fea0003800000 */
.L_x_307:
[----:B------:R-:W-:Y:S05]  /*bf30*/  @!P2 BRA `(.L_x_310) ;  /* 0x000000000004a947 */ /* 0x000fea0003800000 */
[----:B------:R-:W-:Y:S01]  /*bf40*/  BPT.TRAP 0x1 ;  /* 0x000000040000795c */ /* 0x000fe20000300000 */
.L_x_310:
[----:B------:R-:W-:-:S04]  /*bf50*/  UIADD3 UR4, UR5, 0x40, URZ ;  /* 0x0000004005047890 */ /* 0x000fc8000fffe03f */
[----:B------:R-:W-:-:S09]  /*bf60*/  UPRMT UR4, UR36, 0x654, UR4 ;  /* 0x0000065424047896 */ /* 0x000fd20008000004 */
[----:B------:R-:W-:Y:S01]  /*bf70*/  SYNCS.ARRIVE.TRANS64.RED.A1T0 RZ, [UR4], RZ ;  /* 0x000000ffffff79a7 */ /* 0x000fe20008100404 */
[----:B------:R-:W-:Y:S05]  /*bf80*/  @!P2 BRA `(.L_x_311) ;  /* 0x000000000004a947 */ /* 0x000fea0003800000 */
[----:B------:R-:W-:Y:S01]  /*bf90*/  BPT.TRAP 0x1 ;  /* 0x000000040000795c */ /* 0x000fe20000300000 */
.L_x_311:
[----:B------:R-:W3:Y:S02]  /*bfa0*/  SYNCS.PHASECHK.TRANS64.TRYWAIT P1, [UR5+0x68], R4 ;  /* 0x00006804ff0075a7 */ /* 0x000ee40008020145 */
[----:B---3--:R-:W-:Y:S05]  /*bfb0*/  @!P1 BRA `(.L_x_312) ;  /* 0x0000001c00bc9947 */ /* 0x008fea0003800000 */
.L_x_364:
[----:B------:R-:W-:Y:S04]  /*bfc0*/  BSSY B0, `(.L_x_313) ;  /* 0x0000010000007945 */ /* 0x000fe80003800000 */
[----:B------:R-:W-:Y:S05]  /*bfd0*/  @!P0 BRA `(.L_x_314) ;  /* 0x0000000000388947 */ /* 0x000fea0003800000 */
[----:B------:R-:W-:Y:S01]  /*bfe0*/  UIADD3 UR16, UP0, UR6, 0x3f0, URZ ;  /* 0x000003f006107890 */ /* 0x000fe2000ff1e03f */
[----:B------:R-:W-:Y:S01]  /*bff0*/  R2UR UR12, R13 ;  /* 0x000000000d0c72ca */ /* 0x000fe200000e0000 */
[----:B------:R-:W-:Y:S02]  /*c000*/  UIADD3 UR11, UR19, 0x80, URZ ;  /* 0x00000080130b7890 */ /* 0x000fe4000fffe03f */
[----:B------:R-:W-:Y:S02]  /*c010*/  UIADD3 UR8, UR5, 0x2200, URZ ;  /* 0x0000220005087890 */ /* 0x000fe4000fffe03f */
[----:B------:R-:W-:Y:S02]  /*c020*/  UIADD3 UR9, UR5, 0x48, URZ ;  /* 0x0000004805097890 */ /* 0x000fe4000fffe03f */
[----:B------:R-:W-:Y:S01]  /*c030*/  UIADD3.X UR17, URZ, UR7, URZ, UP0, !UPT ;  /* 0x000000073f117290 */ /* 0x000fe200087fe43f */
[----:B------:R-:W-:Y:S01]  /*c040*/  UMOV UR20, 0x0 ;  /* 0x0000000000147882 */ /* 0x000fe20000000000 */
[----:B------:R-:W-:Y:S01]  /*c050*/  UMOV UR21, 0x10000000 ;  /* 0x1000000000157882 */ /* 0x000fe20000000000 */
[----:B------:R-:W-:-:S06]  /*c060*/  UMOV UR10, UR18 ;  /* 0x00000012000a7c82 */ /* 0x000fcc0008000000 */
[----:B------:R3:W-:Y:S02]  /*c070*/  UTMALDG.3D [UR8], [UR16], desc[UR20] ;  /* 0x00001408100075b4 */ /* 0x0007e40008011000 */
[----:B---3--:R-:W-:Y:S05]  /*c080*/  @!P2 BRA `(.L_x_315) ;  /* 0x000000000004a947 */ /* 0x008fea0003800000 */
[----:B------:R-:W-:Y:S01]  /*c090*/  BPT.TRAP 0x1 ;  /* 0x000000040000795c */ /* 0x000fe20000300000 */
.L_x_315:
[----:B-12---:R-:W1:Y:S02]  /*c0a0*/  LDC R5, c[0x0][0x800] ;  /* 0x00020000ff057b82 */ /* 0x006e640000000800 */
[----:B-1----:R3:W-:Y:S02]  /*c0b0*/  SYNCS.ARRIVE.TRANS64.RED.A0TR RZ, [UR5+0x48], R5 ;  /* 0x00004805ffff79a7 */ /* 0x0027e40008300405 */
.L_x_314:
[----:B------:R-:W-:Y:S05]  /*c0c0*/  BSYNC B0 ;  /* 0x0000000000007941 */ /* 0x000fea0003800000 */
.L_x_313:
[----:B------:R-:W-:Y:S05]  /*c0d0*/  @!P2 BRA `(.L_x_316) ;  /* 0x000000000004a947 */ /* 0x000fea0003800000 */
[----:B------:R-:W-:Y:S01]  /*c0e0*/  BPT.TRAP 0x1 ;  /* 0x000000040000795c */ /* 0x000fe20000300000 */
.L_x_316:
[----:B------:R-:W-:Y:S02]  /*c0f0*/  UIADD3 UR4, UR5, 0x48, URZ ;  /* 0x0000004805047890 */ /* 0x000fe4000fffe03f */
[----:B------:R-:W-:Y:S02]  /*c100*/  UIADD3 UR10, UR18, 0x20, URZ ;  /* 0x00000020120a7890 */ /* 0x000fe4000fffe03f */
[----:B------:R-:W-:-:S09]  /*c110*/  UPRMT UR4, UR36, 0x654, UR4 ;  /* 0x0000065424047896 */ /* 0x000fd20008000004 */
[----:B------:R-:W-:Y:S01]  /*c120*/  SYNCS.ARRIVE.TRANS64.RED.A1T0 RZ, [UR4], RZ ;  /* 0x000000ffffff79a7 */ /* 0x000fe20008100404 */
[----:B------:R-:W-:Y:S05]  /*c130*/  @!P2 BRA `(.L_x_317) ;  /* 0x000000000004a947 */ /* 0x000fea0003800000 */
[----:B------:R-:W-:Y:S01]  /*c140*/  BPT.TRAP 0x1 ;  /* 0x000000040000795c */ /* 0x000fe20000300000 */
.L_x_317:
[----:B------:R-:W4:Y:S02]  /*c150*/  SYNCS.PHASECHK.TRANS64.TRYWAIT P1, [UR5+0x70], R4 ;  /* 0x00007004ff0075a7 */ /* 0x000f240008020145 */
[----:B----4-:R-:W-:Y:S05]  /*c160*/  @!P1 BRA `(.L_x_318) ;  /* 0x0000001c00689947 */ /* 0x010fea0003800000 */
.L_x_365:
        /* <DEDUP_REMOVED lines=8> */
[----:B------:R-:W-:Y:S01]  /*c1f0*/  UMOV UR21, 0x10000000 ;  /* 0x1000000000157882 */ /* 0x000fe20000000000 */
[----:B------:R-:W-:-:S06]  /*c200*/  UMOV UR11, UR19 ;  /* 0x00000013000b7c82 */ /* 0x000fcc0008000000 */
[----:B------:R4:W-:Y:S02]  /*c210*/  UTMALDG.3D [UR8], [UR16], desc[UR20] ;  /* 0x00001408100075b4 */ /* 0x0009e40008011000 */
[----:B----4-:R-:W-:Y:S05]  /*c220*/  @!P2 BRA `(.L_x_321) ;  /* 0x000000000004a947 */ /* 0x010fea0003800000 */
[----:B------:R-:W-:Y:S01]  /*c230*/  BPT.TRAP 0x1 ;  /* 0x000000040000795c */ /* 0x000fe20000300000 */
.L_x_321:
[----:B-123--:R-:W1:Y:S02]  /*c240*/  LDC R5, c[0x0][0x800] ;  /* 0x00020000ff057b82 */ /* 0x00ee640000000800 */
[----:B-1----:R4:W-:Y:S02]  /*c250*/  SYNCS.ARRIVE.TRANS64.RED.A0TR RZ, [UR5+0x50], R5 ;  /* 0x00005005ffff79a7 */ /* 0x0029e40008300405 */
.L_x_320:
[----:B------:R-:W-:Y:S05]  /*c260*/  BSYNC B0 ;  /* 0x0000000000007941 */ /* 0x000fea0003800000 */
.L_x_319:
[----:B------:R-:W-:Y:S05]  /*c270*/  @!P2 BRA `(.L_x_322) ;  /* 0x000000000004a947 */ /* 0x000fea0003800000 */
[----:B------:R-:W-:Y:S01]  /*c280*/  BPT.TRAP 0x1 ;  /* 0x000000040000795c */ /* 0x000fe20000300000 */
.L_x_322:
[----:B------:R-:W-:-:S04]  /*c290*/  UIADD3 UR4, UR5, 0x50, URZ ;  /* 0x0000005005047890 */ /* 0x000fc8000fffe03f */
[----:B------:R-:W-:-:S09]  /*c2a0*/  UPRMT UR4, UR36, 0x654, UR4 ;  /* 0x0000065424047896 */ /* 0x000fd20008000004 */
[----:B------:R-:W-:Y:S01]  /*c2b0*/  SYNCS.ARRIVE.TRANS64.RED.A1T0 RZ, [UR4], RZ ;  /* 0x000000ffffff79a7 */ /* 0x000fe20008100404 */
[----:B------:R-:W-:Y:S05]  /*c2c0*/  @!P2 BRA `(.L_x_323) ;  /* 0x000000000004a947 */ /* 0x000fea0003800000 */
[----:B------:R-:W-:Y:S01]  /*c2d0*/  BPT.TRAP 0x1 ;  /* 0x000000040000795c */ /* 0x000fe20000300000 */
.L_x_323:
[----:B------:R-:W5:Y:S02]  /*c2e0*/  SYNCS.PHASECHK.TRANS64.TRYWAIT P1, [UR5+0x78], R4 ;  /* 0x00007804ff0075a7 */ /* 0x000f640008020145 */
[----:B-----5:R-:W-:Y:S05]  /*c2f0*/  @!P1 BRA `(.L_x_324) ;  /* 0x0000001c001c9947 */ /* 0x020fea0003800000 */
.L_x_366:
[----:B------:R-:W-:Y:S04]  /*c300*/  BSSY B0, `(.L_x_325) ;  /* 0x000000f000007945 */ /* 0x000fe80003800000 */
[----:B------:R-:W-:Y:S05]  /*c310*/  @!P0 BRA `(.L_x_326) ;  /* 0x0000000000348947 */ /* 0x000fea0003800000 */
[----:B------:R-:W-:Y:S01]  /*c320*/  R2UR UR12, R13 ;  /* 0x000000000d0c72ca */ /* 0x000fe200000e0000 */
[----:B------:R-:W-:Y:S02]  /*c330*/  UIADD3 UR16, UP0, UR6, 0x3f0, URZ ;  /* 0x000003f006107890 */ /* 0x000fe4000ff1e03f */
[----:B------:R-:W-:Y:S02]  /*c340*/  UIADD3 UR11, UR19, 0x80, URZ ;  /* 0x00000080130b7890 */ /* 0x000fe4000fffe03f */
[----:B------:R-:W-:Y:S02]  /*c350*/  UIADD3 UR8, UR5, 0x6200, URZ ;  /* 0x0000620005087890 */ /* 0x000fe4000fffe03f */
[----:B------:R-:W-:Y:S02]  /*c360*/  UIADD3 UR9, UR5, 0x58, URZ ;  /* 0x0000005805097890 */ /* 0x000fe4000fffe03f */
[----:B------:R-:W-:Y:S01]  /*c370*/  UIADD3.X UR17, URZ, UR7, URZ, UP0, !UPT ;  /* 0x000000073f117290 */ /* 0x000fe200087fe43f */
[----:B------:R-:W-:Y:S01]  /*c380*/  UMOV UR20, 0x0 ;  /* 0x0000000000147882 */ /* 0x000fe20000000000 */
[----:B------:R-:W-:-:S07]  /*c390*/  UMOV UR21, 0x10000000 ;  /* 0x1000000000157882 */ /* 0x000fce0000000000 */
[----:B------:R1:W-:Y:S02]  /*c3a0*/  UTMALDG.3D [UR8], [UR16], desc[UR20] ;  /* 0x00001408100075b4 */ /* 0x0003e40008011000 */
[----:B-1----:R-:W-:Y:S05]  /*c3b0*/  @!P2 BRA `(.L_x_327) ;  /* 0x000000000004a947 */ /* 0x002fea0003800000 */
[----:B------:R-:W-:Y:S01]  /*c3c0*/  BPT.TRAP 0x1 ;  /* 0x000000040000795c */ /* 0x000fe20000300000 */
.L_x_327:
[----:B------:R-:W1:Y:S02]  /*c3d0*/  LDC R4, c[0x0][0x800] ;  /* 0x00020000ff047b82 */ /* 0x000e640000000800 */
[----:B-1----:R1:W-:Y:S02]  /*c3e0*/  SYNCS.ARRIVE.TRANS64.RED.A0TR RZ, [UR5+0x58], R4 ;  /* 0x00005804ffff79a7 */ /* 0x0023e40008300405 */
.L_x_326:
[----:B------:R-:W-:Y:S05]  /*c3f0*/  BSYNC B0 ;  /* 0x0000000000007941 */ /* 0x000fea0003800000 */
.L_x_325:
[----:B------:R-:W-:Y:S05]  /*c400*/  @!P2 BRA `(.L_x_328) ;  /* 0x000000000004a947 */ /* 0x000fea0003800000 */
[----:B------:R-:W-:Y:S01]  /*c410*/  BPT.TRAP 0x1 ;  /* 0x000000040000795c */ /* 0x000fe20000300000 */
.L_x_328:
[----:B------:R-:W-:Y:S01]  /*c420*/  IADD3 R16, P0, R16, UR38, RZ ;  /* 0x0000002610107c10 */ /* 0x000fe2000ff1e0ff */
[----:B------:R-:W-:Y:S01]  /*c430*/  UIADD3 UR4, UR5, 0x58, URZ ;  /* 0x0000005805047890 */ /* 0x000fe2000fffe03f */
[----:B------:R-:W-:Y:S01]  /*c440*/  LOP3.LUT R8, R8, 0x1, RZ, 0x3c, !PT ;  /* 0x0000000108087812 */ /* 0x000fe200078e3cff */
[----:B------:R-:W-:Y:S01]  /*c450*/  IMAD.MOV.U32 R20, RZ, RZ, -0x1 ;  /* 0xffffffffff147424 */ /* 0x000fe200078e00ff */
[----:B------:R-:W-:Y:S01]  /*c460*/  IADD3.X R17, R17, UR37, RZ, P0, !PT ;  /* 0x0000002511117c10 */ /* 0x000fe200087fe4ff */
[----:B------:R-:W-:Y:S01]  /*c470*/  UPRMT UR4, UR36, 0x654, UR4 ;  /* 0x0000065424047896 */ /* 0x000fe20008000004 */
[----:B------:R-:W-:Y:S02]  /*c480*/  ISETP.GE.U32.AND P0, PT, R16, UR24, PT ;  /* 0x0000001810007c0c */ /* 0x000fe4000bf06070 */
[----:B-1----:R-:W-:Y:S02]  /*c490*/  PRMT R4, RZ, 0x7610, R4 ;  /* 0x00007610ff047816 */ /* 0x002fe40000000004 */
[----:B------:R-:W-:-:S02]  /*c4a0*/  ISETP.GE.U32.AND.EX P0, PT, R17, UR25, PT, P0 ;  /* 0x0000001911007c0c */ /* 0x000fc4000bf06100 */
[----:B------:R-:W-:Y:S02]  /*c4b0*/  MOV R21, 0xffffffff ;  /* 0xffffffff00157802 */ /* 0x000fe40000000f00 */
[----:B------:R-:W-:Y:S01]  /*c4c0*/  SYNCS.ARRIVE.TRANS64.RED.A1T0 RZ, [UR4], RZ ;  /* 0x000000ffffff79a7 */ /* 0x000fe20008100404 */
[----:B------:R-:W-:-:S08]  /*c4d0*/  MOV R13, 0xffffffff ;  /* 0xffffffff000d7802 */ /* 0x000fd00000000f00 */
[----:B------:R-:W-:Y:S05]  /*c4e0*/  @P0 BRA `(.L_x_329) ;  /* 0x0000000400580947 */ /* 0x000fea0003800000 */
[----:B------:R-:W1:Y:S01]  /*c4f0*/  S2R R13, SR_CTAID.X ;  /* 0x00000000000d7919 */ /* 0x000e620000002500 */
[----:B------:R-:W5:Y:S01]  /*c500*/  LDC.64 R14, c[0x0][0x8d0] ;  /* 0x00023400ff0e7b82 */ /* 0x000f620000000a00 */
[----:B------:R-:W-:Y:S01]  /*c510*/  ULDC UR4, c[0x0][0x150] ;  /* 0x0000540000047ab9 */ /* 0x000fe20000000800 */
[----:B------:R-:W-:Y:S01]  /*c520*/  IMAD.MOV.U32 R22, RZ, RZ, R17 ;  /* 0x000000ffff167224 */ /* 0x000fe200078e0011 */
[----:B------:R-:W2:Y:S05]  /*c530*/  S2R R20, SR_CTAID.Y ;  /* 0x0000000000147919 */ /* 0x000eaa0000002600 */
[----:B------:R-:W3:Y:S08]  /*c540*/  LDC R6, c[0x0][0x144] ;  /* 0x00005100ff067b82 */ /* 0x000ef00000000800 */
[----:B------:R-:W3:Y:S01]  /*c550*/  LDC R21, c[0x0][0x8d8] ;  /* 0x00023600ff157b82 */ /* 0x000ee20000000800 */
[----:B-----5:R-:W-:-:S04]  /*c560*/  ISETP.NE.U32.AND P0, PT, R14, RZ, PT ;  /* 0x000000ff0e00720c */ /* 0x020fc80003f05070 */
[----:B------:R-:W-:Y:S02]  /*c570*/  ISETP.NE.AND.EX P0, PT, R15, RZ, PT, P0 ;  /* 0x000000ff0f00720c */ /* 0x000fe40003f05300 */
[----:B-1----:R-:W-:Y:S02]  /*c580*/  I2FP.F32.U32 R4, R13 ;  /* 0x0000000d00047245 */ /* 0x002fe40000201000 */
[----:B--2---:R-:W-:-:S03]  /*c590*/  I2FP.F32.U32 R18, R20 ;  /* 0x0000001400127245 */ /* 0x004fc60000201000 */
[----:B------:R-:W-:-:S06]  /*c5a0*/  FMUL R4, R4, UR4 ;  /* 0x0000000404047c20 */ /* 0x000fcc0008400000 */
[----:B------:R-:W3:Y:S02]  /*c5b0*/  F2I.U32.TRUNC.NTZ R4, R4 ;  /* 0x0000000400047305 */ /* 0x000ee4000020f000 */
[----:B---34-:R-:W-:-:S05]  /*c5c0*/  IADD3 R5, -R4, RZ, RZ ;  /* 0x000000ff04057210 */ /* 0x018fca0007ffe1ff */
[----:B------:R-:W-:Y:S01]  /*c5d0*/  IMAD R13, R6, R5, R13 ;  /* 0x00000005060d7224 */ /* 0x000fe200078e020d */
[----:B------:R-:W-:Y:S01]  /*c5e0*/  MOV R6, R16 ;  /* 0x0000001000067202 */ /* 0x000fe20000000f00 */
[----:B------:R-:W-:Y:S06]  /*c5f0*/  @!P0 BRA `(.L_x_330) ;  /* 0x0000000000308947 */ /* 0x000fec0003800000 */
[----:B------:R-:W1:Y:S02]  /*c600*/  LDC R5, c[0x0][0x8dc] ;  /* 0x00023700ff057b82 */ /* 0x000e640000000800 */
[----:B-1----:R-:W-:-:S04]  /*c610*/  IADD3 R5, P0, R16, R5, RZ ;  /* 0x0000000510057210 */ /* 0x002fc80007f1e0ff */
[----:B------:R-:W-:-:S05]  /*c620*/  IADD3.X R23, RZ, R17, RZ, P0, !PT ;  /* 0x00000011ff177210 */ /* 0x000fca00007fe4ff */
[----:B------:R-:W-:-:S04]  /*c630*/  IMAD.WIDE.U32 R6, R23, R14, RZ ;  /* 0x0000000e17067225 */ /* 0x000fc800078e00ff */
[----:B------:R-:W-:-:S04]  /*c640*/  IMAD.WIDE.U32 R6, P0, R5, R15, R6 ;  /* 0x0000000f05067225 */ /* 0x000fc80007800006 */
[----:B------:R-:W-:Y:S01]  /*c650*/  IMAD.WIDE.U32 R4, R5, R14, RZ ;  /* 0x0000000e05047225 */ /* 0x000fe200078e00ff */
[----:B------:R-:W-:-:S04]  /*c660*/  MOV R4, R7 ;  /* 0x0000000700047202 */ /* 0x000fc80000000f00 */
[----:B------:R-:W-:Y:S02]  /*c670*/  IADD3 RZ, P1, R5, R6, RZ ;  /* 0x0000000605ff7210 */ /* 0x000fe40007f3e0ff */
[----:B------:R-:W-:-:S03]  /*c680*/  IADD3.X R5, RZ, RZ, RZ, P0, !PT ;  /* 0x000000ffff057210 */ /* 0x000fc600007fe4ff */
[----:B------:R-:W-:-:S04]  /*c690*/  IMAD.WIDE.U32.X R4, R23, R15, R4, P1 ;  /* 0x0000000f17047225 */ /* 0x000fc800008e0404 */
[----:B------:R-:W-:Y:S01]  /*c6a0*/  IMAD.MOV.U32 R6, RZ, RZ, R4 ;  /* 0x000000ffff067224 */ /* 0x000fe200078e0004 */
[----:B------:R-:W-:-:S07]  /*c6b0*/  MOV R22, R5 ;  /* 0x0000000500167202 */ /* 0x000fce0000000f00 */
.L_x_330:
[----:B------:R-:W-:Y:S01]  /*c6c0*/  ULDC UR4, c[0x0][0x154] ;  /* 0x0000550000047ab9 */ /* 0x000fe20000000800 */
[----:B------:R-:W1:Y:S01]  /*c6d0*/  LDC R7, c[0x0][0x148] ;  /* 0x00005200ff077b82 */ /* 0x000e620000000800 */
[----:B------:R-:W-:Y:S01]  /*c6e0*/  FMUL R14, R18, UR4 ;  /* 0x00000004120e7c20 */ /* 0x000fe20008400000 */
[----:B------:R-:W-:Y:S02]  /*c6f0*/  ISETP.NE.AND P2, PT, R2, 0x1, PT ;  /* 0x000000010200780c */ /* 0x000fe40003f45270 */
[-CC-:B------:R-:W-:Y:S02]  /*c700*/  SHF.R.U64 R18, R6, R21.reuse, R22.reuse ;  /* 0x0000001506127219 */ /* 0x180fe40000001216 */
[----:B------:R-:W-:Y:S01]  /*c710*/  SHF.R.U32.HI R21, RZ, R21, R22 ;  /* 0x00000015ff157219 */ /* 0x000fe20000011616 */
[----:B------:R-:W2:Y:S01]  /*c720*/  F2I.U32.TRUNC.NTZ R14, R14 ;  /* 0x0000000e000e7305 */ /* 0x000ea2000020f000 */
[----:B------:R-:W3:Y:S01]  /*c730*/  LDC.64 R4, c[0x0][0x8c8] ;  /* 0x00023200ff047b82 */ /* 0x000ee20000000a00 */
[----:B------:R-:W-:-:S04]  /*c740*/  IADD3 R23, P0, RZ, -R18, RZ ;  /* 0x80000012ff177210 */ /* 0x000fc80007f1e0ff */
[----:B------:R-:W-:-:S03]  /*c750*/  IADD3.X R21, RZ, ~R21, RZ, P0, !PT ;  /* 0x80000015ff157210 */ /* 0x000fc600007fe4ff */
[----:B------:R-:W4:Y:S01]  /*c760*/  LDC R22, c[0x0][0x8c0] ;  /* 0x00023000ff167b82 */ /* 0x000f220000000800 */
[----:B--2---:R-:W-:-:S07]  /*c770*/  IADD3 R15, -R14, RZ, RZ ;  /* 0x000000ff0e0f7210 */ /* 0x004fce0007ffe1ff */
[----:B------:R-:W2:Y:S01]  /*c780*/  LDC R27, c[0x0][0x900] ;  /* 0x00024000ff1b7b82 */ /* 0x000ea20000000800 */
[----:B-1----:R-:W-:-:S07]  /*c790*/  @P2 IMAD R13, R7, R15, R20 ;  /* 0x0000000f070d2224 */ /* 0x002fce00078e0214 */
[----:B------:R-:W1:Y:S01]  /*c7a0*/  LDC.64 R14, c[0x0][0x8e8] ;  /* 0x00023a00ff0e7b82 */ /* 0x000e620000000a00 */
[----:B---3--:R-:W-:-:S04]  /*c7b0*/  IMAD R6, R21, R4, RZ ;  /* 0x0000000415067224 */ /* 0x008fc800078e02ff */
[C---:B------:R-:W-:Y:S02]  /*c7c0*/  IMAD R7, R23.reuse, R5, R6 ;  /* 0x0000000517077224 */ /* 0x040fe400078e0206 */
[----:B------:R-:W-:Y:S01]  /*c7d0*/  IMAD.WIDE.U32 R4, R23, R4, R16 ;  /* 0x0000000417047225 */ /* 0x000fe200078e0010 */
[----:B------:R-:W3:Y:S03]  /*c7e0*/  LDC R6, c[0x0][0x8b0] ;  /* 0x00022c00ff067b82 */ /* 0x000ee60000000800 */
[----:B------:R-:W-:-:S05]  /*c7f0*/  IMAD.IADD R5, R5, 0x1, R7 ;  /* 0x0000000105057824 */ /* 0x000fca00078e0207 */
[-CC-:B----4-:R-:W-:Y:S01]  /*c800*/  SHF.R.U64 R26, R4, R22.reuse, R5.reuse ;  /* 0x00000016041a7219 */ /* 0x190fe20000001205 */
[----:B------:R-:W4:Y:S01]  /*c810*/  LDC R25, c[0x0][0x8f0] ;  /* 0x00023c00ff197b82 */ /* 0x000f220000000800 */
[----:B------:R-:W-:Y:S02]  /*c820*/  SHF.R.U32.HI R5, RZ, R22, R5 ;  /* 0x00000016ff057219 */ /* 0x000fe40000011605 */
[----:B-1----:R-:W-:-:S05]  /*c830*/  ISETP.NE.U32.AND P0, PT, R14, RZ, PT ;  /* 0x000000ff0e00720c */ /* 0x002fca0003f05070 */
[----:B------:R-:W1:Y:S01]  /*c840*/  LDC R24, c[0x0][0x8e0] ;  /* 0x00023800ff187b82 */ /* 0x000e620000000800 */
[----:B------:R-:W-:Y:S02]  /*c850*/  ISETP.NE.AND.EX P0, PT, R15, RZ, PT, P0 ;  /* 0x000000ff0f00720c */ /* 0x000fe40003f05300 */
[----:B---3--:R-:W-:-:S05]  /*c860*/  SHF.R.U64 R23, R26, R6, R5 ;  /* 0x000000061a177219 */ /* 0x008fca0000001205 */
[----:B------:R-:W3:Y:S01]  /*c870*/  LDC R22, c[0x0][0x8b8] ;  /* 0x00022e00ff167b82 */ /* 0x000ee20000000800 */
[----:B------:R-:W-:-:S04]  /*c880*/  SHF.R.U32.HI R4, RZ, R6, R5 ;  /* 0x00000006ff047219 */ /* 0x000fc80000011605 */
[-CC-:B--2---:R-:W-:Y:S02]  /*c890*/  SHF.R.U64 R21, R23, R27.reuse, R4.reuse ;  /* 0x0000001b17157219 */ /* 0x184fe40000001204 */
[----:B------:R-:W-:Y:S01]  /*c8a0*/  SHF.R.U32.HI R27, RZ, R27, R4 ;  /* 0x0000001bff1b7219 */ /* 0x000fe20000011604 */
[----:B------:R-:W2:Y:S01]  /*c8b0*/  LDC R20, c[0x0][0x8a8] ;  /* 0x00022a00ff147b82 */ /* 0x000ea20000000800 */
[----:B------:R-:W-:Y:S02]  /*c8c0*/  MOV R4, R21 ;  /* 0x0000001500047202 */ /* 0x000fe40000000f00 */
[----:B------:R-:W-:Y:S01]  /*c8d0*/  MOV R5, R27 ;  /* 0x0000001b00057202 */ /* 0x000fe20000000f00 */
[----:B----4-:R-:W-:Y:S06]  /*c8e0*/  @!P0 BRA `(.L_x_331) ;  /* 0x0000000000288947 */ /* 0x010fec0003800000 */
[----:B------:R-:W4:Y:S02]  /*c8f0*/  LDC R4, c[0x0][0x8f4] ;  /* 0x00023d00ff047b82 */ /* 0x000f240000000800 */
[----:B----4-:R-:W-:-:S04]  /*c900*/  IADD3 R5, P0, R21, R4, RZ ;  /* 0x0000000415057210 */ /* 0x010fc80007f1e0ff */
[----:B------:R-:W-:-:S05]  /*c910*/  IADD3.X R27, RZ, R27, RZ, P0, !PT ;  /* 0x0000001bff1b7210 */ /* 0x000fca00007fe4ff */
[----:B------:R-:W-:-:S04]  /*c920*/  IMAD.WIDE.U32 R6, R27, R14, RZ ;  /* 0x0000000e1b067225 */ /* 0x000fc800078e00ff */
[----:B------:R-:W-:-:S04]  /*c930*/  IMAD.WIDE.U32 R6, P0, R5, R15, R6 ;  /* 0x0000000f05067225 */ /* 0x000fc80007800006 */
[----:B------:R-:W-:Y:S01]  /*c940*/  IMAD.WIDE.U32 R4, R5, R14, RZ ;  /* 0x0000000e05047225 */ /* 0x000fe200078e00ff */
[----:B------:R-:W-:-:S04]  /*c950*/  MOV R4, R7 ;  /* 0x0000000700047202 */ /* 0x000fc80000000f00 */
[----:B------:R-:W-:Y:S01]  /*c960*/  IADD3 RZ, P1, R5, R6, RZ ;  /* 0x0000000605ff7210 */ /* 0x000fe20007f3e0ff */
[----:B------:R-:W-:-:S04]  /*c970*/  IMAD.X R5, RZ, RZ, RZ, P0 ;  /* 0x000000ffff057224 */ /* 0x000fc800000e06ff */
[----:B------:R-:W-:-:S08]  /*c980*/  IMAD.WIDE.U32.X R4, R27, R15, R4, P1 ;  /* 0x0000000f1b047225 */ /* 0x000fd000008e0404 */
.L_x_331:
[----:B------:R-:W-:Y:S02]  /*c990*/  SHF.R.U64 R25, R4, R25, R5 ;  /* 0x0000001904197219 */ /* 0x000fe40000001205 */
[----:B------:R-:W-:Y:S02]  /*c9a0*/  LOP3.LUT R4, R23, R12, RZ, 0xc0, !PT ;  /* 0x0000000c17047212 */ /* 0x000fe400078ec0ff */
[----:B------:R-:W-:Y:S02]  /*c9b0*/  IADD3 R5, -R25, RZ, RZ ;  /* 0x000000ff19057210 */ /* 0x000fe40007ffe1ff */
[----:B------:R-:W-:Y:S01]  /*c9c0*/  LOP3.LUT R6, R26, R11, RZ, 0xc0, !PT ;  /* 0x0000000b1a067212 */ /* 0x000fe200078ec0ff */
[----:B------:R-:W-:Y:S02]  /*c9d0*/  IMAD R4, R9, R25, R4 ;  /* 0x0000001909047224 */ /* 0x000fe400078e0204 */
[----:B-1----:R-:W-:Y:S02]  /*c9e0*/  IMAD R21, R5, R24, R21 ;  /* 0x0000001805157224 */ /* 0x002fe400078e0215 */
[----:B---3--:R-:W-:Y:S01]  /*c9f0*/  IMAD R13, R4, R22, R13 ;  /* 0x00000016040d7224 */ /* 0x008fe200078e020d */
[----:B------:R-:W-:Y:S01]  /*ca00*/  MOV R4, 0x1 ;  /* 0x0000000100047802 */ /* 0x000fe20000000f00 */
[----:B--2---:R-:W-:-:S05]  /*ca10*/  IMAD R6, R21, R20, R6 ;  /* 0x0000001415067224 */ /* 0x004fca00078e0206 */
[----:B------:R-:W-:Y:S02]  /*ca20*/  SEL R20, R6, R13, !P2 ;  /* 0x0000000d06147207 */ /* 0x000fe40005000000 */
[----:B------:R-:W-:Y:S01]  /*ca30*/  SEL R21, R13, R6, !P2 ;  /* 0x000000060d157207 */ /* 0x000fe20005000000 */
[----:B------:R-:W-:-:S07]  /*ca40*/  IMAD.MOV.U32 R13, RZ, RZ, R18 ;  /* 0x000000ffff0d7224 */ /* 0x000fce00078e0012 */
.L_x_329:
[----:B------:R-:W-:-:S13]  /*ca50*/  LOP3.LUT P0, RZ, R4, 0xff, RZ, 0xc0, !PT ;  /* 0x000000ff04ff7812 */ /* 0x000fda000780c0ff */
[----:B------:R-:W-:Y:S05]  /*ca60*/  @P0 BRA `(.L_x_332) ;  /* 0xfffffff0005c0947 */ /* 0x000fea000383ffff */
.L_x_300:
[----:B------:R-:W-:-:S13]  /*ca70*/  ELECT P0, URZ, PT ;  /* 0x00000000003f782f */ /* 0x000fda0003800000 */
[----:B------:R-:W-:Y:S05]  /*ca80*/  @!P0 BRA `(.L_x_14) ;  /* 0x0000001000508947 */ /* 0x000fea0003800000 */
[----:B------:R-:W-:-:S04]  /*ca90*/  LOP3.LUT R19, R19, 0x2, RZ, 0xfc, !PT ;  /* 0x0000000213137812 */ /* 0x000fc800078efcff */
[----:B------:R-:W-:-:S13]  /*caa0*/  ISETP.NE.AND P1, PT, R19, 0x3, PT ;  /* 0x000000031300780c */ /* 0x000fda0003f25270 */
[----:B------:R-:W-:Y:S05]  /*cab0*/  @!P1 BRA `(.L_x_333) ;  /* 0x0000000000049947 */ /* 0x000fea0003800000 */
[----:B------:R-:W-:Y:S01]  /*cac0*/  BPT.TRAP 0x1 ;  /* 0x000000040000795c */ /* 0x000fe20000300000 */
.L_x_333:
[----:B------:R-:W-:Y:S02]  /*cad0*/  MOV R2, 0x400 ;  /* 0x0000040000027802 */ /* 0x000fe40000000f00 */
[----:B-1---5:R-:W-:Y:S02]  /*cae0*/  MOV R3, UR36 ;  /* 0x0000002400037c02 */ /* 0x022fe40008000f00 */
[----:B------:R-:W-:Y:S02]  /*caf0*/  SHF.L.U32 R0, R8, 0x1f, RZ ;  /* 0x0000001f08007819 */ /* 0x000fe400000006ff */
[----:B------:R-:W-:-:S04]  /*cb00*/  LEA R3, R3, R2, 0x18 ;  /* 0x0000000203037211 */ /* 0x000fc800078ec0ff */
[----:B------:R-:W1:Y:S02]  /*cb10*/  SYNCS.PHASECHK.TRANS64.TRYWAIT P0, [R3+URZ+0x60], R0 ;  /* 0x00006000030075a7 */ /* 0x000e64000800017f */
[----:B-1----:R-:W-:Y:S05]  /*cb20*/  @!P0 BRA `(.L_x_334) ;  /* 0x0000001400288947 */ /* 0x002fea0003800000 */
.L_x_367:
[----:B------:R-:W-:Y:S05]  /*cb30*/  @!P1 BRA `(.L_x_335) ;  /* 0x0000000000049947 */ /* 0x000fea0003800000 */
[----:B------:R-:W-:Y:S01]  /*cb40*/  BPT.TRAP 0x1 ;  /* 0x000000040000795c */ /* 0x000fe20000300000 */
.L_x_335:
[----:B------:R-:W1:Y:S02]  /*cb50*/  SYNCS.PHASECHK.TRANS64.TRYWAIT P0, [R3+URZ+0x68], R0 ;  /* 0x00006800030075a7 */ /* 0x000e64000800017f */
[----:B-1----:R-:W-:Y:S05]  /*cb60*/  @!P0 BRA `(.L_x_336) ;  /* 0x00000014002c8947 */ /* 0x002fea0003800000 */
.L_x_368:
[----:B------:R-:W-:Y:S05]  /*cb70*/  @!P1 BRA `(.L_x_337) ;  /* 0x0000000000049947 */ /* 0x000fea0003800000 */
[----:B------:R-:W-:Y:S01]  /*cb80*/  BPT.TRAP 0x1 ;  /* 0x000000040000795c */ /* 0x000fe20000300000 */
.L_x_337:
[----:B------:R-:W1:Y:S02]  /*cb90*/  SYNCS.PHASECHK.TRANS64.TRYWAIT P0, [R3+URZ+0x70], R0 ;  /* 0x00007000030075a7 */ /* 0x000e64000800017f */
[----:B-1----:R-:W-:Y:S05]  /*cba0*/  @!P0 BRA `(.L_x_338) ;  /* 0x0000001400308947 */ /* 0x002fea0003800000 */
.L_x_369:
[----:B------:R-:W-:Y:S05]  /*cbb0*/  @!P1 BRA `(.L_x_339) ;  /* 0x0000000000049947 */ /* 0x000fea0003800000 */
[----:B------:R-:W-:Y:S01]  /*cbc0*/  BPT.TRAP 0x1 ;  /* 0x000000040000795c */ /* 0x000fe20000300000 */
.L_x_339:
[----:B------:R-:W-:-:S07]  /*cbd0*/  SHF.L.U32 R8, R8, 0x1f, RZ ;  /* 0x0000001f08087819 */ /* 0x000fce00000006ff */
.L_x_340:
[----:B------:R1:W1:Y:S02]  /*cbe0*/  SYNCS.PHASECHK.TRANS64.TRYWAIT P0, [R3+URZ+0x78], R8 ;  /* 0x00007808030075a7 */ /* 0x000264000800017f */
[----:B-1----:R-:W-:Y:S05]  /*cbf0*/  @!P0 NANOSLEEP.SYNCS 0x989680 ;  /* 0x009896800000895d */ /* 0x002fea0003900000 */
[----:B------:R-:W1:Y:S02]  /*cc00*/  @!P0 SYNCS.PHASECHK.TRANS64 P0, [R3+URZ+0x78], R8 ;  /* 0x00007808030085a7 */ /* 0x000e64000800007f */
[----:B-1----:R-:W-:Y:S05]  /*cc10*/  @P0 BRA `(.L_x_14) ;  /* 0x0000000c00ec0947 */ /* 0x002fea0003800000 */
[----:B------:R-:W-:Y:S05]  /*cc20*/  BRA `(.L_x_340) ;  /* 0xfffffffc00ec7947 */ /* 0x000fea000383ffff */
.L_x_295:
[----:B------:R-:W-:Y:S02]  /*cc30*/  LOP3.LUT P0, RZ, R8, 0xff, RZ, 0xc0, !PT ;  /* 0x000000ff08ff7812 */ /* 0x000fe4000780c0ff */
[----:B------:R-:W-:Y:S02]  /*cc40*/  MOV R10, 0x1 ;  /* 0x00000001000a7802 */ /* 0x000fe40000000f00 */
[----:B------:R-:W-:-:S09]  /*cc50*/  MOV R9, RZ ;  /* 0x000000ff00097202 */ /* 0x000fd20000000f00 */
[----:B------:R-:W-:Y:S05]  /*cc60*/  @!P0 BRA `(.L_x_341) ;  /* 0x0000000c00248947 */ /* 0x000fea0003800000 */
[----:B------:R-:W2:Y:S01]  /*cc70*/  LDC R0, c[0x0][0x28c] ;  /* 0x0000a300ff007b82 */ /* 0x000ea20000000800 */
[----:B------:R-:W-:Y:S01]  /*cc80*/  ULDC UR7, c[0x0][0x900] ;  /* 0x0002400000077ab9 */ /* 0x000fe20000000800 */
[----:B------:R-:W-:Y:S01]  /*cc90*/  UMOV UR8, 0xffffffff ;  /* 0xffffffff00087882 */ /* 0x000fe20000000000 */
[----:B------:R-:W-:Y:S01]  /*cca0*/  BSSY B0, `(.L_x_341) ;  /* 0x00000c5000007945 */ /* 0x000fe20003800000 */
[----:B-1----:R-:W-:Y:S01]  /*ccb0*/  USHF.L.U32 UR4, UR36, 0x5, URZ ;  /* 0x0000000524047899 */ /* 0x002fe2000800063f */
[----:B------:R-:W-:Y:S01]  /*ccc0*/  LOP3.LUT R11, R22, 0x2, RZ, 0xfc, !PT ;  /* 0x00000002160b7812 */ /* 0x000fe200078efcff */
[----:B------:R-:W-:Y:S01]  /*ccd0*/  USHF.L.U32 UR5, UR36, 0xb, URZ ;  /* 0x0000000b24057899 */ /* 0x000fe2000800063f */
[----:B------:R-:W-:Y:S01]  /*cce0*/  MOV R10, 0x1 ;  /* 0x00000001000a7802 */ /* 0x000fe20000000f00 */
[----:B------:R-:W-:Y:S01]  /*ccf0*/  USHF.L.U32 UR8, UR8, UR7, URZ ;  /* 0x0000000708087299 */ /* 0x000fe2000800063f */
[----:B------:R-:W-:Y:S01]  /*cd00*/  MOV R9, RZ ;  /* 0x000000ff00097202 */ /* 0x000fe20000000f00 */
[----:B------:R-:W-:Y:S01]  /*cd10*/  ULDC UR6, c[0x0][0x8a8] ;  /* 0x00022a0000067ab9 */ /* 0x000fe20000000800 */
[----:B------:R-:W-:Y:S01]  /*cd20*/  UMOV UR9, 0x1 ;  /* 0x0000000100097882 */ /* 0x000fe20000000000 */
[----:B------:R-:W-:-:S02]  /*cd30*/  ULOP3.LUT UR4, UR4, 0x20, URZ, 0xc0, !UPT ;  /* 0x0000002004047892 */ /* 0x000fc4000f8ec03f */
[----:B------:R-:W-:Y:S02]  /*cd40*/  ULOP3.LUT UR5, UR5, 0x800, URZ, 0xc0, !UPT ;  /* 0x0000080005057892 */ /* 0x000fe4000f8ec03f */
[----:B------:R-:W-:Y:S02]  /*cd50*/  UIADD3 UR17, UR6, -0x1, URZ ;  /* 0xffffffff06117890 */ /* 0x000fe4000fffe03f */
[----:B------:R-:W-:Y:S02]  /*cd60*/  USHF.L.U32 UR19, UR9, UR7, URZ ;  /* 0x0000000709137299 */ /* 0x000fe4000800063f */
[----:B------:R-:W-:Y:S01]  /*cd70*/  ULOP3.LUT UR18, URZ, UR8, URZ, 0x33, !UPT ;  /* 0x000000083f127292 */ /* 0x000fe2000f8e333f */
[----:B------:R-:W-:Y:S01]  /*cd80*/  ULDC.64 UR22, c[0x0][0x198] ;  /* 0x0000660000167ab9 */ /* 0x000fe20000000a00 */
[----:B--2---:R-:W-:-:S05]  /*cd90*/  VIADD R0, R0, 0x3f ;  /* 0x0000003f00007836 */ /* 0x004fca0000000000 */
[----:B------:R-:W-:-:S04]  /*cda0*/  SHF.R.S32.HI R3, RZ, 0x1f, R0 ;  /* 0x0000001fff037819 */ /* 0x000fc80000011400 */
[----:B------:R-:W-:Y:S02]  /*cdb0*/  LEA.HI R3, R3, R0, RZ, 0x6 ;  /* 0x0000000003037211 */ /* 0x000fe400078f30ff */
[----:B------:R-:W-:Y:S02]  /*cdc0*/  MOV R0, 0x1 ;  /* 0x0000000100007802 */ /* 0x000fe40000000f00 */
[--C-:B------:R-:W-:Y:S02]  /*cdd0*/  SHF.R.S32.HI R8, RZ, 0x6, R3.reuse ;  /* 0x00000006ff087819 */ /* 0x100fe40000011403 */
[----:B------:R-:W-:-:S03]  /*cde0*/  PRMT R3, R0, 0x7610, R3 ;  /* 0x0000761000037816 */ /* 0x000fc60000000003 */
[----:B------:R-:W-:-:S07]  /*cdf0*/  VIADD R0, R8, 0x1 ;  /* 0x0000000108007836 */ /* 0x000fce0000000000 */
.L_x_352:
[----:B------:R-:W-:-:S03]  /*ce00*/  UMOV UR6, 0xffffffff ;  /* 0xffffffff00067882 */ /* 0x000fc60000000000 */
[----:B------:R-:W-:Y:S05]  /*ce10*/  BRA.DIV UR6, `(.L_x_342) ;  /* 0x0000001206a87947 */ /* 0x000fea000b800000 */
[----:B------:R-:W-:-:S13]  /*ce20*/  ELECT P6, URZ, PT ;  /* 0x00000000003f782f */ /* 0x000fda00038c0000 */
.L_x_372:
[----:B------:R-:W1:Y:S01]  /*ce30*/  LDC R4, c[0x0][0x28c] ;  /* 0x0000a300ff047b82 */ /* 0x000e620000000800 */
[----:B------:R-:W-:Y:S01]  /*ce40*/  BSSY B1, `(.L_x_343) ;  /* 0x0000038000017945 */ /* 0x000fe20003800000 */
[----:B-1----:R-:W-:-:S13]  /*ce50*/  ISETP.LT.OR P6, PT, R4, 0x1, !P6 ;  /* 0x000000010400780c */ /* 0x002fda00077c1670 */
[----:B------:R-:W-:Y:S05]  /*ce60*/  @P6 BRA `(.L_x_344) ;  /* 0x0000000000d46947 */ /* 0x000fea0003800000 */
[----:B------:R-:W-:Y:S01]  /*ce70*/  LEA R20, R20, UR4, 0x6 ;  /* 0x0000000414147c11 */ /* 0x000fe2000f8e30ff */
[----:B------:R-:W-:Y:S01]  /*ce80*/  IMAD.MOV.U32 R5, RZ, RZ, R10 ;  /* 0x000000ffff057224 */ /* 0x000fe200078e000a */
[----:B------:R-:W-:Y:S02]  /*ce90*/  SHF.L.U32 R21, R21, 0x8, RZ ;  /* 0x0000000815157819 */ /* 0x000fe400000006ff */
[----:B------:R-:W-:Y:S02]  /*cea0*/  MOV R19, RZ ;  /* 0x000000ff00137202 */ /* 0x000fe40000000f00 */
[----:B------:R-:W-:Y:S02]  /*ceb0*/  MOV R4, R0 ;  /* 0x0000000000047202 */ /* 0x000fe40000000f00 */
[----:B------:R-:W-:-:S07]  /*cec0*/  MOV R6, R9 ;  /* 0x0000000900067202 */ /* 0x000fce0000000f00 */
.L_x_347:
[----:B------:R-:W1:Y:S01]  /*ced0*/  S2R R12, SR_CgaCtaId ;  /* 0x00000000000c7919 */ /* 0x000e620000008800 */
[----:B------:R-:W-:Y:S02]  /*cee0*/  MOV R7, 0x400 ;  /* 0x0000040000077802 */ /* 0x000fe40000000f00 */
[----:B------:R-:W-:Y:S02]  /*cef0*/  LOP3.LUT P1, RZ, R18, 0x7f, RZ, 0xc0, !PT ;  /* 0x0000007f12ff7812 */ /* 0x000fe4000782c0ff */
[----:B-1----:R-:W-:Y:S02]  /*cf00*/  LEA R15, R12, R7, 0x18 ;  /* 0x000000070c0f7211 */ /* 0x002fe400078ec0ff */
[----:B------:R-:W-:-:S09]  /*cf10*/  SHF.L.U32 R7, R5, 0x1f, RZ ;  /* 0x0000001f05077819 */ /* 0x000fd200000006ff */
[----:B------:R-:W1:Y:S01]  /*cf20*/  @!P1 LDC R12, c[0x0][0x500] ;  /* 0x00014000ff0c9b82 */ /* 0x000e620000000800 */
[----:B------:R-:W-:-:S04]  /*cf30*/  LEA R14, R6, R15, 0x3 ;  /* 0x0000000f060e7211 */ /* 0x000fc800078e18ff */
[----:B------:R-:W2:Y:S02]  /*cf40*/  SYNCS.PHASECHK.TRANS64.TRYWAIT P0, [R14+URZ+0x20], R7 ;  /* 0x000020070e0075a7 */ /* 0x000ea4000800017f */
[----:B--2---:R-:W-:Y:S05]  /*cf50*/  @!P0 BRA `(.L_x_345) ;  /* 0x0000001000788947 */ /* 0x004fea0003800000 */
.L_x_373:
[----:B--2---:R-:W-:Y:S01]  /*cf60*/  PRMT R7, R11, 0x9910, RZ ;  /* 0x000099100b077816 */ /* 0x004fe200000000ff */
[----:B-1----:R1:W-:Y:S03]  /*cf70*/  @!P1 SYNCS.ARRIVE.TRANS64 RZ, [R14+URZ], R12 ;  /* 0x0000000c0eff99a7 */ /* 0x0023e6000800003f */
[----:B------:R-:W-:-:S13]  /*cf80*/  ISETP.NE.AND P0, PT, R7, 0x2, PT ;  /* 0x000000020700780c */ /* 0x000fda0003f05270 */
[----:B-1----:R-:W-:Y:S05]  /*cf90*/  @P0 BRA `(.L_x_346) ;  /* 0x0000000000040947 */ /* 0x002fea0003800000 */
[----:B------:R-:W-:Y:S01]  /*cfa0*/  BPT.TRAP 0x1 ;  /* 0x000000040000795c */ /* 0x000fe20000300000 */
.L_x_346:
[C---:B------:R-:W-:Y:S01]  /*cfb0*/  LEA R7, R6.reuse, UR5, 0xc ;  /* 0x0000000506077c11 */ /* 0x040fe2000f8e60ff */
[----:B------:R-:W-:Y:S01]  /*cfc0*/  UIADD3 UR6, UP0, UR22, 0xf0, URZ ;  /* 0x000000f016067890 */ /* 0x000fe2000ff1e03f */
[----:B------:R-:W-:Y:S01]  /*cfd0*/  LEA R12, R6, R15, 0xf ;  /* 0x0000000f060c7211 */ /* 0x000fe200078e78ff */
[----:B------:R-:W-:Y:S01]  /*cfe0*/  UIADD3 UR24, UP1, UR22, 0x1f0, URZ ;  /* 0x000001f016187890 */ /* 0x000fe2000ff3e03f */
[----:B------:R-:W-:Y:S01]  /*cff0*/  R2UR UR9, R14 ;  /* 0x000000000e0972ca */ /* 0x000fe200000e0000 */
[----:B------:R-:W-:Y:S01]  /*d000*/  IMAD R7, R7, 0x2, R15 ;  /* 0x0000000207077824 */ /* 0x000fe200078e020f */
[----:B------:R-:W-:Y:S01]  /*d010*/  R2UR UR7, R12 ;  /* 0x000000000c0772ca */ /* 0x000fe200000e0000 */
[----:B------:R-:W-:Y:S01]  /*d020*/  UIADD3.X UR25, URZ, UR23, URZ, UP1, !UPT ;  /* 0x000000173f197290 */ /* 0x000fe20008ffe43f */
[----:B------:R-:W-:Y:S01]  /*d030*/  R2UR UR11, R21 ;  /* 0x00000000150b72ca */ /* 0x000fe200000e0000 */
[----:B------:R-:W-:Y:S01]  /*d040*/  UMOV UR14, 0x0 ;  /* 0x00000000000e7882 */ /* 0x000fe20000000000 */
[----:B------:R-:W-:Y:S01]  /*d050*/  R2UR UR8, R7 ;  /* 0x00000000070872ca */ /* 0x000fe200000e0000 */
[----:B------:R-:W-:Y:S01]  /*d060*/  UMOV UR15, 0x10000000 ;  /* 0x10000000000f7882 */ /* 0x000fe20000000000 */
[----:B------:R-:W-:Y:S01]  /*d070*/  R2UR UR10, R19 ;  /* 0x00000000130a72ca */ /* 0x000fe200000e0000 */
[----:B------:R-:W-:Y:S01]  /*d080*/  UMOV UR21, 0x30000 ;  /* 0x0003000000157882 */ /* 0x000fe20000000000 */
[----:B------:R-:W-:-:S02]  /*d090*/  R2UR UR12, R13 ;  /* 0x000000000d0c72ca */ /* 0x000fc400000e0000 */
[----:B------:R-:W-:Y:S02]  /*d0a0*/  IADD3 R4, R4, -0x1, RZ ;  /* 0xffffffff04047810 */ /* 0x000fe40007ffe0ff */
[----:B------:R-:W-:Y:S01]  /*d0b0*/  R2UR UR20, R20 ;  /* 0x00000000141472ca */ /* 0x000fe200000e0000 */
[----:B------:R-:W-:Y:S01]  /*d0c0*/  UIADD3 UR13, UR7, 0x8400, URZ ;  /* 0x00008400070d7890 */ /* 0x000fe2000fffe03f */
[----:B------:R-:W-:Y:S01]  /*d0d0*/  ISETP.GT.AND P1, PT, R4, 0x1, PT ;  /* 0x000000010400780c */ /* 0x000fe20003f24270 */
[----:B------:R-:W-:Y:S01]  /*d0e0*/  UIADD3.X UR7, URZ, UR23, URZ, UP0, !UPT ;  /* 0x000000173f077290 */ /* 0x000fe200087fe43f */
[----:B------:R-:W-:Y:S01]  /*d0f0*/  IADD3 R6, R6, 0x1, RZ ;  /* 0x0000000106067810 */ /* 0x000fe20007ffe0ff */
[----:B------:R-:W-:Y:S01]  /*d100*/  UIADD3 UR16, UR8, 0x28400, URZ ;  /* 0x0002840008107890 */ /* 0x000fe2000fffe03f */
[----:B------:R-:W-:Y:S02]  /*d110*/  IADD3 R19, R19, 0x40, RZ ;  /* 0x0000004013137810 */ /* 0x000fe40007ffe0ff */
[----:B------:R-:W-:Y:S01]  /*d120*/  UMOV UR8, UR13 ;  /* 0x0000000d00087c82 */ /* 0x000fe20008000000 */
[----:B------:R-:W-:-:S03]  /*d130*/  ISETP.NE.AND P0, PT, R6, 0x4, PT ;  /* 0x000000040600780c */ /* 0x000fc60003f05270 */
[----:B------:R1:W-:Y:S01]  /*d140*/  UTMALDG.3D [UR8], [UR6], desc[UR14] ;  /* 0x00000e08060075b4 */ /* 0x0003e20008011000 */
[----:B------:R-:W-:Y:S02]  /*d150*/  SEL R12, RZ, 0x1, P0 ;  /* 0x00000001ff0c7807 */ /* 0x000fe40000000000 */
[----:B------:R-:W-:Y:S02]  /*d160*/  SEL R6, R6, RZ, P0 ;  /* 0x000000ff06067207 */ /* 0x000fe40000000000 */
[----:B------:R-:W-:Y:S01]  /*d170*/  LOP3.LUT R5, R5, R12, RZ, 0x3c, !PT ;  /* 0x0000000c05057212 */ /* 0x000fe200078e3cff */
[----:B-1----:R-:W-:Y:S01]  /*d180*/  UMOV UR8, UR16 ;  /* 0x0000001000087c82 */ /* 0x002fe20008000000 */
[----:B------:R-:W-:Y:S02]  /*d190*/  UMOV UR11, UR20 ;  /* 0x00000014000b7c82 */ /* 0x000fe40008000000 */
[----:B------:R1:W-:Y:S02]  /*d1a0*/  UTMALDG.3D.MULTICAST [UR8], [UR24], UR21, desc[UR14] ;  /* 0x00000e08180073b4 */ /* 0x0003e40008011815 */
[----:B-1----:R-:W-:Y:S05]  /*d1b0*/  @P1 BRA `(.L_x_347) ;  /* 0xfffffffc00441947 */ /* 0x002fea000383ffff */
.L_x_344:
[----:B------:R-:W-:Y:S05]  /*d1c0*/  BSYNC B1 ;  /* 0x0000000000017941 */ /* 0x000fea0003800000 */
.L_x_343:
[----:B------:R-:W-:Y:S01]  /*d1d0*/  LOP3.LUT P1, RZ, R3, 0xff, RZ, 0xc0, !PT ;  /* 0x000000ff03ff7812 */ /* 0x000fe2000782c0ff */
[----:B------:R-:W-:Y:S01]  /*d1e0*/  IMAD.IADD R9, R8, 0x1, R9 ;  /* 0x0000000108097824 */ /* 0x000fe200078e0209 */
[----:B------:R-:W-:Y:S01]  /*d1f0*/  IADD3 R16, P2, R16, UR38, RZ ;  /* 0x0000002610107c10 */ /* 0x000fe2000ff5e0ff */
[----:B------:R-:W-:Y:S01]  /*d200*/  ULDC.64 UR6, c[0x0][0x8f8] ;  /* 0x00023e0000067ab9 */ /* 0x000fe20000000a00 */
[----:B------:R-:W-:Y:S01]  /*d210*/  BSSY B1, `(.L_x_348) ;  /* 0x000006b000017945 */ /* 0x000fe20003800000 */
[----:B------:R-:W-:Y:S02]  /*d220*/  MOV R21, 0xffffffff ;  /* 0xffffffff00157802 */ /* 0x000fe40000000f00 */
[----:B------:R-:W-:Y:S02]  /*d230*/  SHF.R.U32.HI R3, RZ, 0x2, R9 ;  /* 0x00000002ff037819 */ /* 0x000fe40000011609 */
[----:B------:R-:W-:Y:S02]  /*d240*/  ISETP.GT.U32.AND P0, PT, R9, 0x3, PT ;  /* 0x000000030900780c */ /* 0x000fe40003f04070 */
[----:B------:R-:W-:-:S02]  /*d250*/  LOP3.LUT R3, R3, 0x1, RZ, 0xc0, !PT ;  /* 0x0000000103037812 */ /* 0x000fc400078ec0ff */
[----:B------:R-:W1:Y:S01]  /*d260*/  @P1 S2R R5, SR_CgaCtaId ;  /* 0x0000000000051919 */ /* 0x000e620000008800 */
[----:B------:R-:W-:Y:S02]  /*d270*/  @P1 MOV R4, 0x400 ;  /* 0x0000040000041802 */ /* 0x000fe40000000f00 */
[----:B------:R-:W-:Y:S02]  /*d280*/  ISETP.LT.U32.AND P0, PT, R8, 0x4, P0 ;  /* 0x000000040800780c */ /* 0x000fe40000701070 */
[----:B------:R-:W-:Y:S02]  /*d290*/  IADD3.X R17, R17, UR37, RZ, P2, !PT ;  /* 0x0000002511117c10 */ /* 0x000fe400097fe4ff */
[----:B------:R-:W-:Y:S02]  /*d2a0*/  ISETP.GE.U32.AND P2, PT, R16, UR6, PT ;  /* 0x0000000610007c0c */ /* 0x000fe4000bf46070 */
[----:B------:R-:W-:Y:S02]  /*d2b0*/  MOV R20, 0xffffffff ;  /* 0xffffffff00147802 */ /* 0x000fe40000000f00 */
[----:B------:R-:W-:-:S02]  /*d2c0*/  MOV R13, 0xffffffff ;  /* 0xffffffff000d7802 */ /* 0x000fc40000000f00 */
[----:B------:R-:W-:Y:S02]  /*d2d0*/  LOP3.LUT R9, R9, 0x3, RZ, 0xc0, !PT ;  /* 0x0000000309097812 */ /* 0x000fe400078ec0ff */
[----:B-1----:R-:W-:-:S04]  /*d2e0*/  @P1 LEA R4, R5, R4, 0x18 ;  /* 0x0000000405041211 */ /* 0x002fc800078ec0ff */
[----:B------:R1:W-:Y:S01]  /*d2f0*/  @P1 SYNCS.ARRIVE.TRANS64.A1T0 RZ, [R4+URZ+0x88], RZ ;  /* 0x000088ff04ff19a7 */ /* 0x0003e2000810003f */
[----:B------:R-:W-:Y:S02]  /*d300*/  ISETP.NE.U32.AND P1, PT, R3, 0x1, PT ;  /* 0x000000010300780c */ /* 0x000fe40003f25070 */
[----:B------:R-:W-:Y:S02]  /*d310*/  SEL R3, RZ, 0x1, !P0 ;  /* 0x00000001ff037807 */ /* 0x000fe40004000000 */
[----:B------:R-:W-:Y:S02]  /*d320*/  ISETP.GE.U32.AND.EX P0, PT, R17, UR7, PT, P2 ;  /* 0x0000000711007c0c */ /* 0x000fe4000bf06120 */
[----:B------:R-:W-:-:S04]  /*d330*/  ISETP.GT.U32.AND P1, PT, R8, 0x3, !P1 ;  /* 0x000000030800780c */ /* 0x000fc80004f24070 */
[----:B-1----:R-:W-:-:S04]  /*d340*/  SEL R4, RZ, 0x1, !P1 ;  /* 0x00000001ff047807 */ /* 0x002fc80004800000 */
[--C-:B------:R-:W-:Y:S02]  /*d350*/  LOP3.LUT R10, R4, R10, R3.reuse, 0x96, !PT ;  /* 0x0000000a040a7212 */ /* 0x100fe400078e9603 */
[----:B------:R-:W-:Y:S02]  /*d360*/  PRMT R4, RZ, 0x7610, R4 ;  /* 0x00007610ff047816 */ /* 0x000fe40000000004 */
[----:B------:R-:W-:Y:S01]  /*d370*/  PRMT R3, RZ, 0x7610, R3 ;  /* 0x00007610ff037816 */ /* 0x000fe20000000003 */
[----:B------:R-:W-:Y:S06]  /*d380*/  @P0 BRA `(.L_x_349) ;  /* 0x00000004004c0947 */ /* 0x000fec0003800000 */
[----:B------:R-:W1:Y:S01]  /*d390*/  S2R R14, SR_CTAID.X ;  /* 0x00000000000e7919 */ /* 0x000e620000002500 */
[----:B------:R-:W-:Y:S01]  /*d3a0*/  ULDC.64 UR6, c[0x0][0x8d0] ;  /* 0x0002340000067ab9 */ /* 0x000fe20000000a00 */
[----:B------:R-:W2:Y:S01]  /*d3b0*/  LDC R15, c[0x0][0x144] ;  /* 0x00005100ff0f7b82 */ /* 0x000ea20000000800 */
[----:B------:R-:W-:Y:S01]  /*d3c0*/  ISETP.NE.U32.AND P0, PT, RZ, UR6, PT ;  /* 0x00000006ff007c0c */ /* 0x000fe2000bf05070 */
[----:B------:R-:W3:Y:S01]  /*d3d0*/  S2R R12, SR_CTAID.Y ;  /* 0x00000000000c7919 */ /* 0x000ee20000002600 */
[----:B------:R-:W-:Y:S01]  /*d3e0*/  ULDC UR8, c[0x0][0x150] ;  /* 0x0000540000087ab9 */ /* 0x000fe20000000800 */
[----:B------:R-:W-:Y:S01]  /*d3f0*/  ULDC UR9, c[0x0][0x8d8] ;  /* 0x0002360000097ab9 */ /* 0x000fe20000000800 */
[----:B------:R-:W-:Y:S01]  /*d400*/  ISETP.NE.AND.EX P0, PT, RZ, UR7, PT, P0 ;  /* 0x00000007ff007c0c */ /* 0x000fe2000bf05300 */
[----:B------:R-:W-:Y:S01]  /*d410*/  IMAD.MOV.U32 R4, RZ, RZ, R16 ;  /* 0x000000ffff047224 */ /* 0x000fe200078e0010 */
[----:B-1----:R-:W-:-:S05]  /*d420*/  I2FP.F32.U32 R5, R14 ;  /* 0x0000000e00057245 */ /* 0x002fca0000201000 */
[----:B------:R-:W-:Y:S01]  /*d430*/  FMUL R19, R5, UR8 ;  /* 0x0000000805137c20 */ /* 0x000fe20008400000 */
[----:B------:R-:W-:-:S05]  /*d440*/  MOV R5, R17 ;  /* 0x0000001100057202 */ /* 0x000fca0000000f00 */
[----:B---3--:R-:W-:Y:S05]  /*d450*/  @!P0 BRA `(.L_x_350) ;  /* 0x0000000000288947 */ /* 0x008fea0003800000 */
[----:B------:R-:W-:Y:S02]  /*d460*/  ULDC UR8, c[0x0][0x8dc] ;  /* 0x0002370000087ab9 */ /* 0x000fe40000000800 */
[----:B------:R-:W-:-:S04]  /*d470*/  IADD3 R5, P0, R16, UR8, RZ ;  /* 0x0000000810057c10 */ /* 0x000fc8000ff1e0ff */
[----:B------:R-:W-:-:S05]  /*d480*/  IADD3.X R13, RZ, R17, RZ, P0, !PT ;  /* 0x00000011ff0d7210 */ /* 0x000fca00007fe4ff */
[----:B------:R-:W-:-:S04]  /*d490*/  IMAD.WIDE.U32 R6, R13, UR6, RZ ;  /* 0x000000060d067c25 */ /* 0x000fc8000f8e00ff */
[----:B------:R-:W-:-:S04]  /*d4a0*/  IMAD.WIDE.U32 R6, P0, R5, UR7, R6 ;  /* 0x0000000705067c25 */ /* 0x000fc8000f800006 */
[----:B------:R-:W-:-:S04]  /*d4b0*/  IMAD.WIDE.U32 R4, R5, UR6, RZ ;  /* 0x0000000605047c25 */ /* 0x000fc8000f8e00ff */
[----:B------:R-:W-:Y:S01]  /*d4c0*/  IMAD.MOV.U32 R4, RZ, RZ, R7 ;  /* 0x000000ffff047224 */ /* 0x000fe200078e0007 */
[----:B------:R-:W-:Y:S02]  /*d4d0*/  IADD3 RZ, P1, R5, R6, RZ ;  /* 0x0000000605ff7210 */ /* 0x000fe40007f3e0ff */
[----:B------:R-:W-:-:S03]  /*d4e0*/  IADD3.X R5, RZ, RZ, RZ, P0, !PT ;  /* 0x000000ffff057210 */ /* 0x000fc600007fe4ff */
[----:B------:R-:W-:-:S08]  /*d4f0*/  IMAD.WIDE.U32.X R4, R13, UR7, R4, P1 ;  /* 0x000000070d047c25 */ /* 0x000fd000088e0404 */
.L_x_350:
[--C-:B------:R-:W-:Y:S01]  /*d500*/  SHF.R.U64 R13, R4, UR9, R5.reuse ;  /* 0x00000009040d7c19 */ /* 0x100fe20008001205 */
[----:B------:R-:W1:Y:S01]  /*d510*/  F2I.U32.TRUNC.NTZ R19, R19 ;  /* 0x0000001300137305 */ /* 0x000e62000020f000 */
[----:B------:R-:W-:Y:S01]  /*d520*/  SHF.R.U32.HI R4, RZ, UR9, R5 ;  /* 0x00000009ff047c19 */ /* 0x000fe20008011605 */
[----:B------:R-:W-:Y:S01]  /*d530*/  ULDC.64 UR6, c[0x0][0x8c8] ;  /* 0x0002320000067ab9 */ /* 0x000fe20000000a00 */
[----:B------:R-:W-:Y:S01]  /*d540*/  IADD3 R7, P0, RZ, -R13, RZ ;  /* 0x8000000dff077210 */ /* 0x000fe20007f1e0ff */
[----:B------:R-:W-:Y:S01]  /*d550*/  ULDC.64 UR8, c[0x0][0x8e8] ;  /* 0x00023a0000087ab9 */ /* 0x000fe20000000a00 */
[----:B------:R-:W3:Y:S02]  /*d560*/  LDC R21, c[0x0][0x148] ;  /* 0x00005200ff157b82 */ /* 0x000ee40000000800 */
[----:B------:R-:W-:Y:S02]  /*d570*/  IADD3.X R4, RZ, ~R4, RZ, P0, !PT ;  /* 0x80000004ff047210 */ /* 0x000fe400007fe4ff */
[----:B------:R-:W-:-:S03]  /*d580*/  ISETP.NE.U32.AND P0, PT, RZ, UR8, PT ;  /* 0x00000008ff007c0c */ /* 0x000fc6000bf05070 */
[----:B------:R-:W-:Y:S01]  /*d590*/  IMAD R6, R4, UR6, RZ ;  /* 0x0000000604067c24 */ /* 0x000fe2000f8e02ff */
[----:B------:R-:W-:Y:S01]  /*d5a0*/  ISETP.NE.AND.EX P0, PT, RZ, UR9, PT, P0 ;  /* 0x00000009ff007c0c */ /* 0x000fe2000bf05300 */
[----:B------:R-:W-:Y:S01]  /*d5b0*/  IMAD.WIDE.U32 R4, R7, UR6, R16 ;  /* 0x0000000607047c25 */ /* 0x000fe2000f8e0010 */
[----:B------:R-:W-:-:S03]  /*d5c0*/  ULDC UR6, c[0x0][0x8c0] ;  /* 0x0002300000067ab9 */ /* 0x000fc60000000800 */
[----:B------:R-:W-:Y:S01]  /*d5d0*/  IMAD R7, R7, UR7, R6 ;  /* 0x0000000707077c24 */ /* 0x000fe2000f8e0206 */
[----:B-1----:R-:W-:Y:S01]  /*d5e0*/  IADD3 R6, -R19, RZ, RZ ;  /* 0x000000ff13067210 */ /* 0x002fe20007ffe1ff */
[----:B------:R-:W-:-:S03]  /*d5f0*/  ULDC UR7, c[0x0][0x154] ;  /* 0x0000550000077ab9 */ /* 0x000fc60000000800 */
[----:B------:R-:W-:Y:S01]  /*d600*/  IADD3 R5, R5, R7, RZ ;  /* 0x0000000705057210 */ /* 0x000fe20007ffe0ff */
[----:B--2---:R-:W-:Y:S01]  /*d610*/  IMAD R14, R15, R6, R14 ;  /* 0x000000060f0e7224 */ /* 0x004fe200078e020e */
[----:B------:R-:W-:Y:S02]  /*d620*/  I2FP.F32.U32 R6, R12 ;  /* 0x0000000c00067245 */ /* 0x000fe40000201000 */
[--C-:B------:R-:W-:Y:S02]  /*d630*/  SHF.R.U64 R15, R4, UR6, R5.reuse ;  /* 0x00000006040f7c19 */ /* 0x100fe40008001205 */
[----:B------:R-:W-:Y:S01]  /*d640*/  SHF.R.U32.HI R4, RZ, UR6, R5 ;  /* 0x00000006ff047c19 */ /* 0x000fe20008011605 */
[----:B------:R-:W-:Y:S01]  /*d650*/  FMUL R6, R6, UR7 ;  /* 0x0000000706067c20 */ /* 0x000fe20008400000 */
[----:B------:R-:W-:Y:S02]  /*d660*/  ULDC UR6, c[0x0][0x8b0] ;  /* 0x00022c0000067ab9 */ /* 0x000fe40000000800 */
[--C-:B------:R-:W-:Y:S01]  /*d670*/  SHF.R.U64 R20, R15, UR6, R4.reuse ;  /* 0x000000060f147c19 */ /* 0x100fe20008001204 */
[----:B------:R1:W2:Y:S01]  /*d680*/  F2I.U32.TRUNC.NTZ R24, R6 ;  /* 0x0000000600187305 */ /* 0x0002a2000020f000 */
[----:B------:R-:W-:Y:S01]  /*d690*/  SHF.R.U32.HI R5, RZ, UR6, R4 ;  /* 0x00000006ff057c19 */ /* 0x000fe20008011604 */
[----:B------:R-:W-:-:S03]  /*d6a0*/  ULDC UR6, c[0x0][0x900] ;  /* 0x0002400000067ab9 */ /* 0x000fc60000000800 */
[--C-:B------:R-:W-:Y:S02]  /*d6b0*/  SHF.R.U64 R19, R20, UR6, R5.reuse ;  /* 0x0000000614137c19 */ /* 0x100fe40008001205 */
[----:B------:R-:W-:-:S03]  /*d6c0*/  SHF.R.U32.HI R23, RZ, UR6, R5 ;  /* 0x00000006ff177c19 */ /* 0x000fc60008011605 */
[----:B------:R-:W-:Y:S01]  /*d6d0*/  IMAD.MOV.U32 R4, RZ, RZ, R19 ;  /* 0x000000ffff047224 */ /* 0x000fe200078e0013 */
[----:B------:R-:W-:Y:S01]  /*d6e0*/  MOV R5, R23 ;  /* 0x0000001700057202 */ /* 0x000fe20000000f00 */
[----:B-1----:R-:W-:Y:S06]  /*d6f0*/  @!P0 BRA `(.L_x_351) ;  /* 0x0000000000288947 */ /* 0x002fec0003800000 */
        /* <DEDUP_REMOVED lines=10> */
.L_x_351:
[----:B------:R-:W-:Y:S01]  /*d7a0*/  ISETP.NE.AND P0, PT, R2, 0x1, PT ;  /* 0x000000010200780c */ /* 0x000fe20003f05270 */
[----:B------:R-:W-:Y:S01]  /*d7b0*/  ULDC UR6, c[0x0][0x8f0] ;  /* 0x00023c0000067ab9 */ /* 0x000fe20000000800 */
[----:B--2---:R-:W-:Y:S01]  /*d7c0*/  IADD3 R24, -R24, RZ, RZ ;  /* 0x000000ff18187210 */ /* 0x004fe20007ffe1ff */
[----:B------:R-:W-:Y:S01]  /*d7d0*/  ULDC UR7, c[0x0][0x8b8] ;  /* 0x00022e0000077ab9 */ /* 0x000fe20000000800 */
[----:B------:R-:W-:Y:S01]  /*d7e0*/  SHF.R.U64 R5, R4, UR6, R5 ;  /* 0x0000000604057c19 */ /* 0x000fe20008001205 */
[----:B------:R-:W-:Y:S01]  /*d7f0*/  ULDC UR6, c[0x0][0x8e0] ;  /* 0x0002380000067ab9 */ /* 0x000fe20000000800 */
[----:B------:R-:W-:Y:S02]  /*d800*/  LOP3.LUT R20, R20, UR18, RZ, 0xc0, !PT ;  /* 0x0000001214147c12 */ /* 0x000fe4000f8ec0ff */
[----:B------:R-:W-:Y:S02]  /*d810*/  IADD3 R4, -R5, RZ, RZ ;  /* 0x000000ff05047210 */ /* 0x000fe40007ffe1ff */
[----:B------:R-:W-:Y:S01]  /*d820*/  LOP3.LUT R6, R15, UR17, RZ, 0xc0, !PT ;  /* 0x000000110f067c12 */ /* 0x000fe2000f8ec0ff */
[----:B------:R-:W-:-:S02]  /*d830*/  IMAD R5, R5, UR19, R20 ;  /* 0x0000001305057c24 */ /* 0x000fc4000f8e0214 */
[----:B---3--:R-:W-:Y:S02]  /*d840*/  @P0 IMAD R14, R21, R24, R12 ;  /* 0x00000018150e0224 */ /* 0x008fe400078e020c */
[----:B------:R-:W-:Y:S01]  /*d850*/  IMAD R19, R4, UR6, R19 ;  /* 0x0000000604137c24 */ /* 0x000fe2000f8e0213 */
[----:B------:R-:W-:Y:S01]  /*d860*/  ULDC UR6, c[0x0][0x8a8] ;  /* 0x00022a0000067ab9 */ /* 0x000fe20000000800 */
[----:B------:R-:W-:Y:S01]  /*d870*/  IMAD R14, R5, UR7, R14 ;  /* 0x00000007050e7c24 */ /* 0x000fe2000f8e020e */
[----:B------:R-:W-:Y:S01]  /*d880*/  MOV R4, 0x1 ;  /* 0x0000000100047802 */ /* 0x000fe20000000f00 */
[----:B------:R-:W-:-:S05]  /*d890*/  IMAD R19, R19, UR6, R6 ;  /* 0x0000000613137c24 */ /* 0x000fca000f8e0206 */
[----:B------:R-:W-:Y:S02]  /*d8a0*/  SEL R20, R19, R14, !P0 ;  /* 0x0000000e13147207 */ /* 0x000fe40004000000 */
[----:B------:R-:W-:-:S07]  /*d8b0*/  SEL R21, R14, R19, !P0 ;  /* 0x000000130e157207 */ /* 0x000fce0004000000 */
.L_x_349:
[----:B------:R-:W-:Y:S05]  /*d8c0*/  BSYNC B1 ;  /* 0x0000000000017941 */ /* 0x000fea0003800000 */
.L_x_348:
[----:B------:R-:W-:-:S13]  /*d8d0*/  LOP3.LUT P0, RZ, R4, 0xff, RZ, 0xc0, !PT ;  /* 0x000000ff04ff7812 */ /* 0x000fda000780c0ff */
[----:B------:R-:W-:Y:S05]  /*d8e0*/  @P0 BRA `(.L_x_352) ;  /* 0xfffffff400440947 */ /* 0x000fea000383ffff */
[----:B------:R-:W-:Y:S05]  /*d8f0*/  BSYNC B0 ;  /* 0x0000000000007941 */ /* 0x000fea0003800000 */
.L_x_341:
[----:B------:R-:W-:-:S03]  /*d900*/  UMOV UR6, 0xffffffff ;  /* 0xffffffff00067882 */ /* 0x000fc60000000000 */
[----:B------:R-:W-:Y:S05]  /*d910*/  BRA.DIV UR6, `(.L_x_353) ;  /* 0x0000000a061c7947 */ /* 0x000fea000b800000 */
[----:B------:R-:W-:-:S13]  /*d920*/  ELECT P6, URZ, PT ;  /* 0x00000000003f782f */ /* 0x000fda00038c0000 */
.L_x_376:
[----:B------:R-:W-:Y:S05]  /*d930*/  @!P6 BRA `(.L_x_14) ;  /* 0x0000000000a4e947 */ /* 0x000fea0003800000 */
[----:B------:R-:W-:-:S04]  /*d940*/  LOP3.LUT R22, R22, 0x2, RZ, 0xfc, !PT ;  /* 0x0000000216167812 */ /* 0x000fc800078efcff */
[----:B------:R-:W-:-:S13]  /*d950*/  ISETP.NE.AND P0, PT, R22, 0x3, PT ;  /* 0x000000031600780c */ /* 0x000fda0003f05270 */
[----:B------:R-:W-:Y:S05]  /*d960*/  @!P0 BRA `(.L_x_354) ;  /* 0x0000000000048947 */ /* 0x000fea0003800000 */
[----:B-1----:R-:W-:Y:S01]  /*d970*/  BPT.TRAP 0x1 ;  /* 0x000000040000795c */ /* 0x002fe20000300000 */
.L_x_354:
[----:B------:R-:W2:Y:S01]  /*d980*/  S2R R3, SR_CgaCtaId ;  /* 0x0000000000037919 */ /* 0x000ea20000008800 */
[----:B------:R-:W-:Y:S02]  /*d990*/  MOV R0, 0x400 ;  /* 0x0000040000007802 */ /* 0x000fe40000000f00 */
[----:B------:R-:W-:Y:S02]  /*d9a0*/  SHF.L.U32 R2, R10, 0x1f, RZ ;  /* 0x0000001f0a027819 */ /* 0x000fe400000006ff */
[----:B--2---:R-:W-:-:S05]  /*d9b0*/  LEA R0, R3, R0, 0x18 ;  /* 0x0000000003007211 */ /* 0x004fca00078ec0ff */
[----:B------:R-:W-:-:S05]  /*d9c0*/  VIADD R0, R0, 0x20 ;  /* 0x0000002000007836 */ /* 0x000fca0000000000 */
[C---:B------:R-:W-:Y:S02]  /*d9d0*/  LEA R5, R9.reuse, R0, 0x3 ;  /* 0x0000000009057211 */ /* 0x040fe400078e18ff */
[----:B------:R-:W-:Y:S02]  /*d9e0*/  IADD3 R9, R9, 0x1, RZ ;  /* 0x0000000109097810 */ /* 0x000fe40007ffe0ff */
[----:B------:R-:W2:Y:S02]  /*d9f0*/  SYNCS.PHASECHK.TRANS64.TRYWAIT P0, [R5+URZ], R2 ;  /* 0x00000002050075a7 */ /* 0x000ea4000800017f */
[----:B------:R-:W-:-:S04]  /*da00*/  ISETP.NE.AND P1, PT, R9, 0x4, PT ;  /* 0x000000040900780c */ /* 0x000fc80003f25270 */
[----:B------:R-:W-:Y:S02]  /*da10*/  SEL R3, RZ, 0x1, P1 ;  /* 0x00000001ff037807 */ /* 0x000fe40000800000 */
[----:B------:R-:W-:Y:S02]  /*da20*/  SEL R9, R9, RZ, P1 ;  /* 0x000000ff09097207 */ /* 0x000fe40000800000 */
[----:B------:R-:W-:Y:S02]  /*da30*/  LOP3.LUT R10, R10, R3, RZ, 0x3c, !PT ;  /* 0x000000030a0a7212 */ /* 0x000fe400078e3cff */
[----:B------:R-:W-:Y:S02]  /*da40*/  LEA R7, R9, R0, 0x3 ;  /* 0x0000000009077211 */ /* 0x000fe400078e18ff */
[----:B------:R-:W-:Y:S01]  /*da50*/  SHF.L.U32 R4, R10, 0x1f, RZ ;  /* 0x0000001f0a047819 */ /* 0x000fe200000006ff */
[----:B--2---:R-:W-:Y:S06]  /*da60*/  @!P0 BRA `(.L_x_355) ;  /* 0x0000000400e88947 */ /* 0x004fec0003800000 */
.L_x_377:
[----:B------:R-:W3:Y:S01]  /*da70*/  SYNCS.PHASECHK.TRANS64.TRYWAIT P0, [R7+URZ], R4 ;  /* 0x00000004070075a7 */ /* 0x000ee2000800017f */
[----:B--2---:R-:W-:-:S05]  /*da80*/  VIADD R2, R9, 0x1 ;  /* 0x0000000109027836 */ /* 0x004fca0000000000 */
[----:B------:R-:W-:-:S04]  /*da90*/  ISETP.NE.AND P1, PT, R2, 0x4, PT ;  /* 0x000000040200780c */ /* 0x000fc80003f25270 */
[----:B------:R-:W-:Y:S02]  /*daa0*/  SEL R3, RZ, 0x1, P1 ;  /* 0x00000001ff037807 */ /* 0x000fe40000800000 */
[----:B------:R-:W-:Y:S02]  /*dab0*/  SEL R9, R2, RZ, P1 ;  /* 0x000000ff02097207 */ /* 0x000fe40000800000 */
[----:B------:R-:W-:Y:S02]  /*dac0*/  LOP3.LUT R11, R10, R3, RZ, 0x3c, !PT ;  /* 0x000000030a0b7212 */ /* 0x000fe400078e3cff */
[----:B------:R-:W-:Y:S02]  /*dad0*/  LEA R6, R9, R0, 0x3 ;  /* 0x0000000009067211 */ /* 0x000fe400078e18ff */
[----:B------:R-:W-:Y:S01]  /*dae0*/  SHF.L.U32 R5, R11, 0x1f, RZ ;  /* 0x0000001f0b057819 */ /* 0x000fe200000006ff */
[----:B---3--:R-:W-:Y:S06]  /*daf0*/  @!P0 BRA `(.L_x_356) ;  /* 0x0000000400d88947 */ /* 0x008fec0003800000 */
.L_x_378:
[----:B------:R-:W3:Y:S01]  /*db00*/  SYNCS.PHASECHK.TRANS64.TRYWAIT P0, [R6+URZ], R5 ;  /* 0x00000005060075a7 */ /* 0x000ee2000800017f */
[----:B------:R-:W-:-:S04]  /*db10*/  IADD3 R2, R9, 0x1, RZ ;  /* 0x0000000109027810 */ /* 0x000fc80007ffe0ff */
[----:B------:R-:W-:-:S04]  /*db20*/  ISETP.NE.AND P1, PT, R2, 0x4, PT ;  /* 0x000000040200780c */ /* 0x000fc80003f25270 */
[----:B--2---:R-:W-:Y:S02]  /*db30*/  SEL R4, RZ, 0x1, P1 ;  /* 0x00000001ff047807 */ /* 0x004fe40000800000 */
[----:B------:R-:W-:Y:S02]  /*db40*/  SEL R3, R2, RZ, P1 ;  /* 0x000000ff02037207 */ /* 0x000fe40000800000 */
[----:B------:R-:W-:Y:S01]  /*db50*/  LOP3.LUT R4, R11, R4, RZ, 0x3c, !PT ;  /* 0x000000040b047212 */ /* 0x000fe200078e3cff */
[----:B---3--:R-:W-:Y:S06]  /*db60*/  @!P0 BRA `(.L_x_357) ;  /* 0x0000000400d08947 */ /* 0x008fec0003800000 */
.L_x_379:
[----:B------:R-:W-:Y:S02]  /*db70*/  LEA R3, R3, R0, 0x3 ;  /* 0x0000000003037211 */ /* 0x000fe400078e18ff */
[----:B------:R-:W-:-:S07]  /*db80*/  SHF.L.U32 R0, R4, 0x1f, RZ ;  /* 0x0000001f04007819 */ /* 0x000fce00000006ff */
.L_x_358:
[----:B---3--:R3:W4:Y:S02]  /*db90*/  SYNCS.PHASECHK.TRANS64.TRYWAIT P0, [R3+URZ], R0 ;  /* 0x00000000030075a7 */ /* 0x008724000800017f */
[----:B----4-:R-:W-:Y:S05]  /*dba0*/  @!P0 NANOSLEEP.SYNCS 0x989680 ;  /* 0x009896800000895d */ /* 0x010fea0003900000 */
[----:B------:R-:W4:Y:S02]  /*dbb0*/  @!P0 SYNCS.PHASECHK.TRANS64 P0, [R3+URZ], R0 ;  /* 0x00000000030085a7 */ /* 0x000f24000800007f */
[----:B----4-:R-:W-:Y:S05]  /*dbc0*/  @!P0 BRA `(.L_x_358) ;  /* 0xfffffffc00f08947 */ /* 0x010fea000383ffff */
.L_x_14:
[----:B-1----:R-:W-:Y:S05]  /*dbd0*/  BSYNC B6 ;  /* 0x0000000000067941 */ /* 0x002fea0003800000 */
.L_x_12:
[----:B------:R-:W-:Y:S05]  /*dbe0*/  EXIT ;  /* 0x000000000000794d */ /* 0x000fea0003800000 */
.L_x_27:
[----:B----4-:R4:W1:Y:S02]  /*dbf0*/  SYNCS.PHASECHK.TRANS64.TRYWAIT P1, [R3+URZ], R0 ;  /* 0x00000000030075a7 */ /* 0x010864000802017f */
[----:B-1----:R-:W-:Y:S05]  /*dc00*/  @!P1 NANOSLEEP.SYNCS 0x989680 ;  /* 0x009896800000995d */ /* 0x002fea0003900000 */
[----:B------:R-:W1:Y:S02]  /*dc10*/  @!P1 SYNCS.PHASECHK.TRANS64 P1, [R3+URZ], R0 ;  /* 0x00000000030095a7 */ /* 0x000e64000802007f */
[----:B-1----:R-:W-:Y:S05]  /*dc20*/  @!P1 BRA `(.L_x_27) ;  /* 0xfffffffc00f09947 */ /* 0x002fea000383ffff */
[----:B------:R-:W-:Y:S05]  /*dc30*/  BRA `(.L_x_26) ;  /* 0xffffff3c005c7947 */ /* 0x000fea000383ffff */
.L_x_32:
[----:B--2---:R-:W-:-:S04]  /*dc40*/  IMAD.U32 R5, RZ, RZ, UR7 ;  /* 0x00000007ff057e24 */ /* 0x004fc8000f8e00ff */
[----:B------:R2:W3:Y:S03]  /*dc50*/  SYNCS.PHASECHK.TRANS64.TRYWAIT P1, [R5+URZ], R4 ;  /* 0x00000004050075a7 */ /* 0x0004e6000802017f */
[----:B---3--:R-:W-:Y:S05]  /*dc60*/  @!P1 NANOSLEEP.SYNCS 0x989680 ;  /* 0x009896800000995d */ /* 0x008fea0003900000 */
[----:B------:R-:W3:Y:S02]  /*dc70*/  @!P1 SYNCS.PHASECHK.TRANS64 P1, [R5+URZ], R4 ;  /* 0x00000004050095a7 */ /* 0x000ee4000802007f */
[----:B---3--:R-:W-:Y:S05]  /*dc80*/  @!P1 BRA `(.L_x_32) ;  /* 0xfffffffc00ec9947 */ /* 0x008fea000383ffff */
[----:B------:R-:W-:Y:S05]  /*dc90*/  BRA `(.L_x_31) ;  /* 0xffffff4000907947 */ /* 0x000fea000383ffff */
.L_x_54:
[----:B-1----:R-:W-:-:S04]  /*dca0*/  MOV R3, UR52 ;  /* 0x0000003400037c02 */ /* 0x002fc80008000f00 */
[----:B------:R1:W2:Y:S03]  /*dcb0*/  SYNCS.PHASECHK.TRANS64.TRYWAIT P2, [R3+URZ+0x40], R0 ;  /* 0x00004000030075a7 */ /* 0x0002a6000804017f */
[----:B--2---:R-:W-:Y:S05]  /*dcc0*/  @!P2 NANOSLEEP.SYNCS 0x989680 ;  /* 0x009896800000a95d */ /* 0x004fea0003900000 */
[----:B------:R-:W2:Y:S02]  /*dcd0*/  @!P2 SYNCS.PHASECHK.TRANS64 P2, [R3+URZ+0x40], R0 ;  /* 0x000040000300a5a7 */ /* 0x000ea4000804007f */
[----:B--2---:R-:W-:Y:S05]  /*dce0*/  @!P2 BRA `(.L_x_54) ;  /* 0xfffffffc00eca947 */ /* 0x004fea000383ffff */
[----:B------:R-:W-:Y:S05]  /*dcf0*/  BRA `(.L_x_359) ;  /* 0xffffff4c00c47947 */ /* 0x000fea000383ffff */
.L_x_113:
[----:B-1----:R1:W2:Y:S02]  /*dd00*/  SYNCS.PHASECHK.TRANS64.TRYWAIT P2, [R20+URZ+0x40], R21 ;  /* 0x00004015140075a7 */ /* 0x0022a4000804017f */
[----:B--2---:R-:W-:Y:S05]  /*dd10*/  @!P2 NANOSLEEP.SYNCS 0x989680 ;  /* 0x009896800000a95d */ /* 0x004fea0003900000 */
[----:B------:R-:W2:Y:S02]  /*dd20*/  @!P2 SYNCS.PHASECHK.TRANS64 P2, [R20+URZ+0x40], R21 ;  /* 0x000040151400a5a7 */ /* 0x000ea4000804007f */
[----:B--2---:R-:W-:Y:S05]  /*dd30*/  @!P2 BRA `(.L_x_113) ;  /* 0xfffffffc00f0a947 */ /* 0x004fea000383ffff */
[----:B------:R-:W-:Y:S05]  /*dd40*/  BRA `(.L_x_360) ;  /* 0xffffff7000107947 */ /* 0x000fea000383ffff */
.L_x_171:
[----:B-1----:R1:W2:Y:S02]  /*dd50*/  SYNCS.PHASECHK.TRANS64.TRYWAIT P2, [R3+URZ+0x40], R20 ;  /* 0x00004014030075a7 */ /* 0x0022a4000804017f */
[----:B--2---:R-:W-:Y:S05]  /*dd60*/  @!P2 NANOSLEEP.SYNCS 0x989680 ;  /* 0x009896800000a95d */ /* 0x004fea0003900000 */
[----:B------:R-:W2:Y:S02]  /*dd70*/  @!P2 SYNCS.PHASECHK.TRANS64 P2, [R3+URZ+0x40], R20 ;  /* 0x000040140300a5a7 */ /* 0x000ea4000804007f */
[----:B--2---:R-:W-:Y:S05]  /*dd80*/  @!P2 BRA `(.L_x_171) ;  /* 0xfffffffc00f0a947 */ /* 0x004fea000383ffff */
[----:B------:R-:W-:Y:S05]  /*dd90*/  BRA `(.L_x_361) ;  /* 0xffffff8c00cc7947 */ /* 0x000fea000383ffff */
.L_x_229:
[----:B-1----:R1:W2:Y:S02]  /*dda0*/  SYNCS.PHASECHK.TRANS64.TRYWAIT P2, [R20+URZ+0x40], R3 ;  /* 0x00004003140075a7 */ /* 0x0022a4000804017f */
[----:B--2---:R-:W-:Y:S05]  /*ddb0*/  @!P2 NANOSLEEP.SYNCS 0x989680 ;  /* 0x009896800000a95d */ /* 0x004fea0003900000 */
[----:B------:R-:W2:Y:S02]  /*ddc0*/  @!P2 SYNCS.PHASECHK.TRANS64 P2, [R20+URZ+0x40], R3 ;  /* 0x000040031400a5a7 */ /* 0x000ea4000804007f */
[----:B--2---:R-:W-:Y:S05]  /*ddd0*/  @!P2 BRA `(.L_x_229) ;  /* 0xfffffffc00f0a947 */ /* 0x004fea000383ffff */
[----:B------:R-:W-:Y:S05]  /*dde0*/  BRA `(.L_x_362) ;  /* 0xffffffac00947947 */ /* 0x000fea000383ffff */
.L_x_297:
[----:B-1----:R-:W-:-:S04]  /*ddf0*/  MOV R3, UR4 ;  /* 0x0000000400037c02 */ /* 0x002fc80008000f00 */
[----:B------:R1:W2:Y:S03]  /*de00*/  SYNCS.PHASECHK.TRANS64.TRYWAIT P0, [R3+URZ+0x88], R0 ;  /* 0x00008800030075a7 */ /* 0x0002a6000800017f */
[----:B--2---:R-:W-:Y:S05]  /*de10*/  @!P0 NANOSLEEP.SYNCS 0x989680 ;  /* 0x009896800000895d */ /* 0x004fea0003900000 */
[----:B------:R-:W2:Y:S02]  /*de20*/  @!P0 SYNCS.PHASECHK.TRANS64 P0, [R3+URZ+0x88], R0 ;  /* 0x00008800030085a7 */ /* 0x000ea4000800007f */
[----:B--2---:R-:W-:Y:S05]  /*de30*/  @!P0 BRA `(.L_x_297) ;  /* 0xfffffffc00ec8947 */ /* 0x004fea000383ffff */
[----:B------:R-:W-:Y:S05]  /*de40*/  BRA `(.L_x_296) ;  /* 0xffffffd800f87947 */ /* 0x000fea000383ffff */
.L_x_306:
[----:B-1----:R-:W-:-:S04]  /*de50*/  MOV R5, UR5 ;  /* 0x0000000500057c02 */ /* 0x002fc80008000f00 */
[----:B------:R1:W2:Y:S03]  /*de60*/  SYNCS.PHASECHK.TRANS64.TRYWAIT P1, [R5+URZ+0x60], R4 ;  /* 0x00006004050075a7 */ /* 0x0002a6000802017f */
[----:B--2---:R-:W-:Y:S05]  /*de70*/  @!P1 NANOSLEEP.SYNCS 0x989680 ;  /* 0x009896800000995d */ /* 0x004fea0003900000 */
[----:B------:R-:W2:Y:S02]  /*de80*/  @!P1 SYNCS.PHASECHK.TRANS64 P1, [R5+URZ+0x60], R4 ;  /* 0x00006004050095a7 */ /* 0x000ea4000802007f */
[----:B--2---:R-:W-:Y:S05]  /*de90*/  @!P1 BRA `(.L_x_306) ;  /* 0xfffffffc00ec9947 */ /* 0x004fea000383ffff */
[----:B------:R-:W-:Y:S05]  /*dea0*/  BRA `(.L_x_363) ;  /* 0xffffffdc00e47947 */ /* 0x000fea000383ffff */
.L_x_312:
[----:B-12---:R-:W-:-:S04]  /*deb0*/  IMAD.U32 R5, RZ, RZ, UR5 ;  /* 0x00000005ff057e24 */ /* 0x006fc8000f8e00ff */
[----:B------:R1:W2:Y:S03]  /*dec0*/  SYNCS.PHASECHK.TRANS64.TRYWAIT P1, [R5+URZ+0x68], R4 ;  /* 0x00006804050075a7 */ /* 0x0002a6000802017f */
[----:B--2---:R-:W-:Y:S05]  /*ded0*/  @!P1 NANOSLEEP.SYNCS 0x989680 ;  /* 0x009896800000995d */ /* 0x004fea0003900000 */
[----:B------:R-:W2:Y:S02]  /*dee0*/  @!P1 SYNCS.PHASECHK.TRANS64 P1, [R5+URZ+0x68], R4 ;  /* 0x00006804050095a7 */ /* 0x000ea4000802007f */
[----:B--2---:R-:W-:Y:S05]  /*def0*/  @!P1 BRA `(.L_x_312) ;  /* 0xfffffffc00ec9947 */ /* 0x004fea000383ffff */
[----:B------:R-:W-:Y:S05]  /*df00*/  BRA `(.L_x_364) ;  /* 0xffffffe0002c7947 */ /* 0x000fea000383ffff */
.L_x_318:
[----:B-123--:R-:W-:-:S04]  /*df10*/  MOV R5, UR5 ;  /* 0x0000000500057c02 */ /* 0x00efc80008000f00 */
[----:B------:R1:W2:Y:S03]  /*df20*/  SYNCS.PHASECHK.TRANS64.TRYWAIT P1, [R5+URZ+0x70], R4 ;  /* 0x00007004050075a7 */ /* 0x0002a6000802017f */
[----:B--2---:R-:W-:Y:S05]  /*df30*/  @!P1 NANOSLEEP.SYNCS 0x989680 ;  /* 0x009896800000995d */ /* 0x004fea0003900000 */
[----:B------:R-:W2:Y:S02]  /*df40*/  @!P1 SYNCS.PHASECHK.TRANS64 P1, [R5+URZ+0x70], R4 ;  /* 0x00007004050095a7 */ /* 0x000ea4000802007f */
[----:B--2---:R-:W-:Y:S05]  /*df50*/  @!P1 BRA `(.L_x_318) ;  /* 0xfffffffc00ec9947 */ /* 0x004fea000383ffff */
[----:B------:R-:W-:Y:S05]  /*df60*/  BRA `(.L_x_365) ;  /* 0xffffffe000807947 */ /* 0x000fea000383ffff */
.L_x_324:
[----:B-1234-:R-:W-:-:S04]  /*df70*/  MOV R5, UR5 ;  /* 0x0000000500057c02 */ /* 0x01efc80008000f00 */
[----:B------:R1:W2:Y:S03]  /*df80*/  SYNCS.PHASECHK.TRANS64.TRYWAIT P1, [R5+URZ+0x78], R4 ;  /* 0x00007804050075a7 */ /* 0x0002a6000802017f */
[----:B--2---:R-:W-:Y:S05]  /*df90*/  @!P1 NANOSLEEP.SYNCS 0x989680 ;  /* 0x009896800000995d */ /* 0x004fea0003900000 */
[----:B------:R-:W2:Y:S02]  /*dfa0*/  @!P1 SYNCS.PHASECHK.TRANS64 P1, [R5+URZ+0x78], R4 ;  /* 0x00007804050095a7 */ /* 0x000ea4000802007f */
[----:B--2---:R-:W-:Y:S05]  /*dfb0*/  @!P1 BRA `(.L_x_324) ;  /* 0xfffffffc00ec9947 */ /* 0x004fea000383ffff */
[----:B------:R-:W-:Y:S05]  /*dfc0*/  BRA `(.L_x_366) ;  /* 0xffffffe000cc7947 */ /* 0x000fea000383ffff */
.L_x_334:
[----:B------:R1:W1:Y:S02]  /*dfd0*/  SYNCS.PHASECHK.TRANS64.TRYWAIT P0, [R3+URZ+0x60], R0 ;  /* 0x00006000030075a7 */ /* 0x000264000800017f */
[----:B-1----:R-:W-:Y:S05]  /*dfe0*/  @!P0 NANOSLEEP.SYNCS 0x989680 ;  /* 0x009896800000895d */ /* 0x002fea0003900000 */
[----:B------:R-:W1:Y:S02]  /*dff0*/  @!P0 SYNCS.PHASECHK.TRANS64 P0, [R3+URZ+0x60], R0 ;  /* 0x00006000030085a7 */ /* 0x000e64000800007f */
[----:B-1----:R-:W-:Y:S05]  /*e000*/  @!P0 BRA `(.L_x_334) ;  /* 0xfffffffc00f08947 */ /* 0x002fea000383ffff */
[----:B------:R-:W-:Y:S05]  /*e010*/  BRA `(.L_x_367) ;  /* 0xffffffe800c47947 */ /* 0x000fea000383ffff */
.L_x_336:
[----:B------:R1:W1:Y:S02]  /*e020*/  SYNCS.PHASECHK.TRANS64.TRYWAIT P0, [R3+URZ+0x68], R0 ;  /* 0x00006800030075a7 */ /* 0x000264000800017f */
[----:B-1----:R-:W-:Y:S05]  /*e030*/  @!P0 NANOSLEEP.SYNCS 0x989680 ;  /* 0x009896800000895d */ /* 0x002fea0003900000 */
[----:B------:R-:W1:Y:S02]  /*e040*/  @!P0 SYNCS.PHASECHK.TRANS64 P0, [R3+URZ+0x68], R0 ;  /* 0x00006800030085a7 */ /* 0x000e64000800007f */
[----:B-1----:R-:W-:Y:S05]  /*e050*/  @!P0 BRA `(.L_x_336) ;  /* 0xfffffffc00f08947 */ /* 0x002fea000383ffff */
[----:B------:R-:W-:Y:S05]  /*e060*/  BRA `(.L_x_368) ;  /* 0xffffffe800c07947 */ /* 0x000fea000383ffff */
.L_x_338:
[----:B------:R1:W1:Y:S02]  /*e070*/  SYNCS.PHASECHK.TRANS64.TRYWAIT P0, [R3+URZ+0x70], R0 ;  /* 0x00007000030075a7 */ /* 0x000264000800017f */
[----:B-1----:R-:W-:Y:S05]  /*e080*/  @!P0 NANOSLEEP.SYNCS 0x989680 ;  /* 0x009896800000895d */ /* 0x002fea0003900000 */
[----:B------:R-:W1:Y:S02]  /*e090*/  @!P0 SYNCS.PHASECHK.TRANS64 P0, [R3+URZ+0x70], R0 ;  /* 0x00007000030085a7 */ /* 0x000e64000800007f */
[----:B-1----:R-:W-:Y:S05]  /*e0a0*/  @!P0 BRA `(.L_x_338) ;  /* 0xfffffffc00f08947 */ /* 0x002fea000383ffff */
[----:B------:R-:W-:Y:S05]  /*e0b0*/  BRA `(.L_x_369) ;  /* 0xffffffe800bc7947 */ /* 0x000fea000383ffff */
.L_x_342:
[----:B------:R-:W-:Y:S01]  /*e0c0*/  BSSY B1, `(.L_x_370) ;  /* 0x0000006000017945 */ /* 0x000fe20003800000 */
[----:B------:R-:W-:-:S07]  /*e0d0*/  MOV R15, 0xffffffff ;  /* 0xffffffff000f7802 */ /* 0x000fce0000000f00 */
[----:B------:R-:W-:Y:S05]  /*e0e0*/  WARPSYNC.COLLECTIVE R15, `(.L_x_371) ;  /* 0x000000000f0c7348 */ /* 0x000fea0003c00000 */
[----:B------:R-:W-:Y:S02]  /*e0f0*/  ELECT P6, UR62, PT ;  /* 0x00000000003e782f */ /* 0x000fe400038c0000 */
[----:B------:R-:W-:Y:S01]  /*e100*/  MOV R14, UR62 ;  /* 0x0000003e000e7c02 */ /* 0x000fe20008000f00 */
[----:B------:R-:W-:Y:S10]  /*e110*/  ENDCOLLECTIVE ;  /* 0x000000000000791b */ /* 0x000ff40003800000 */
.L_x_371:
[----:B------:R-:W-:Y:S05]  /*e120*/  BSYNC B1 ;  /* 0x0000000000017941 */ /* 0x000fea0003800000 */
.L_x_370:
[----:B------:R-:W-:Y:S05]  /*e130*/  BRA `(.L_x_372) ;  /* 0xffffffec003c7947 */ /* 0x000fea000383ffff */
.L_x_345:
[----:B--2---:R2:W3:Y:S02]  /*e140*/  SYNCS.PHASECHK.TRANS64.TRYWAIT P0, [R14+URZ+0x20], R7 ;  /* 0x000020070e0075a7 */ /* 0x0044e4000800017f */
[----:B---3--:R-:W-:Y:S05]  /*e150*/  @!P0 NANOSLEEP.SYNCS 0x989680 ;  /* 0x009896800000895d */ /* 0x008fea0003900000 */
[----:B------:R-:W3:Y:S02]  /*e160*/  @!P0 SYNCS.PHASECHK.TRANS64 P0, [R14+URZ+0x20], R7 ;  /* 0x000020070e0085a7 */ /* 0x000ee4000800007f */
[----:B---3--:R-:W-:Y:S05]  /*e170*/  @!P0 BRA `(.L_x_345) ;  /* 0xfffffffc00f08947 */ /* 0x008fea000383ffff */
[----:B------:R-:W-:Y:S05]  /*e180*/  BRA `(.L_x_373) ;  /* 0xffffffec00747947 */ /* 0x000fea000383ffff */
.L_x_353:
[----:B------:R-:W-:Y:S01]  /*e190*/  BSSY B0, `(.L_x_374) ;  /* 0x0000006000007945 */ /* 0x000fe20003800000 */
[----:B------:R-:W-:-:S07]  /*e1a0*/  IMAD.MOV.U32 R15, RZ, RZ, -0x1 ;  /* 0xffffffffff0f7424 */ /* 0x000fce00078e00ff */
[----:B-1----:R-:W-:Y:S05]  /*e1b0*/  WARPSYNC.COLLECTIVE R15, `(.L_x_375) ;  /* 0x000000000f0c7348 */ /* 0x002fea0003c00000 */
[----:B------:R-:W-:Y:S02]  /*e1c0*/  ELECT P6, UR62, PT ;  /* 0x00000000003e782f */ /* 0x000fe400038c0000 */
[----:B------:R-:W-:Y:S01]  /*e1d0*/  MOV R14, UR62 ;  /* 0x0000003e000e7c02 */ /* 0x000fe20008000f00 */
[----:B-1----:R-:W-:Y:S10]  /*e1e0*/  ENDCOLLECTIVE ;  /* 0x000000000000791b */ /* 0x002ff40003800000 */
.L_x_375:
[----:B------:R-:W-:Y:S05]  /*e1f0*/  BSYNC B0 ;  /* 0x0000000000007941 */ /* 0x000fea0003800000 */
.L_x_374:
[----:B------:R-:W-:Y:S05]  /*e200*/  BRA `(.L_x_376) ;  /* 0xfffffff400c87947 */ /* 0x000fea000383ffff */
.L_x_355:
[----:B--2---:R2:W3:Y:S02]  /*e210*/  SYNCS.PHASECHK.TRANS64.TRYWAIT P0, [R5+URZ], R2 ;  /* 0x00000002050075a7 */ /* 0x0044e4000800017f */
[----:B---3--:R-:W-:Y:S05]  /*e220*/  @!P0 NANOSLEEP.SYNCS 0x989680 ;  /* 0x009896800000895d */ /* 0x008fea0003900000 */
[----:B------:R-:W3:Y:S02]  /*e230*/  @!P0 SYNCS.PHASECHK.TRANS64 P0, [R5+URZ], R2 ;  /* 0x00000002050085a7 */ /* 0x000ee4000800007f */
[----:B---3--:R-:W-:Y:S05]  /*e240*/  @!P0 BRA `(.L_x_355) ;  /* 0xfffffffc00f08947 */ /* 0x008fea000383ffff */
[----:B------:R-:W-:Y:S05]  /*e250*/  BRA `(.L_x_377) ;  /* 0xfffffff800047947 */ /* 0x000fea000383ffff */
.L_x_356:
[----:B--2---:R2:W3:Y:S02]  /*e260*/  SYNCS.PHASECHK.TRANS64.TRYWAIT P0, [R7+URZ], R4 ;  /* 0x00000004070075a7 */ /* 0x0044e4000800017f */
[----:B---3--:R-:W-:Y:S05]  /*e270*/  @!P0 NANOSLEEP.SYNCS 0x989680 ;  /* 0x009896800000895d */ /* 0x008fea0003900000 */
[----:B------:R-:W3:Y:S02]  /*e280*/  @!P0 SYNCS.PHASECHK.TRANS64 P0, [R7+URZ], R4 ;  /* 0x00000004070085a7 */ /* 0x000ee4000800007f */
[----:B---3--:R-:W-:Y:S05]  /*e290*/  @!P0 BRA `(.L_x_356) ;  /* 0xfffffffc00f08947 */ /* 0x008fea000383ffff */
[----:B------:R-:W-:Y:S05]  /*e2a0*/  BRA `(.L_x_378) ;  /* 0xfffffff800147947 */ /* 0x000fea000383ffff */
.L_x_357:
[----:B--2---:R2:W3:Y:S02]  /*e2b0*/  SYNCS.PHASECHK.TRANS64.TRYWAIT P0, [R6+URZ], R5 ;  /* 0x00000005060075a7 */ /* 0x0044e4000800017f */
[----:B---3--:R-:W-:Y:S05]  /*e2c0*/  @!P0 NANOSLEEP.SYNCS 0x989680 ;  /* 0x009896800000895d */ /* 0x008fea0003900000 */
[----:B------:R-:W3:Y:S02]  /*e2d0*/  @!P0 SYNCS.PHASECHK.TRANS64 P0, [R6+URZ], R5 ;  /* 0x00000005060085a7 */ /* 0x000ee4000800007f */
[----:B---3--:R-:W-:Y:S05]  /*e2e0*/  @!P0 BRA `(.L_x_357) ;  /* 0xfffffffc00f08947 */ /* 0x008fea000383ffff */
[----:B------:R-:W-:Y:S05]  /*e2f0*/  BRA `(.L_x_379) ;  /* 0xfffffff8001c7947 */ /* 0x000fea000383ffff */
        .weak           $__internal_0_$__cuda_sm20_rcp_rn_f32_slowpath
        .type           $__internal_0_$__cuda_sm20_rcp_rn_f32_slowpath,@function
        .size           $__internal_0_$__cuda_sm20_rcp_rn_f32_slowpath,(.L_x_385 - $__internal_0_$__cuda_sm20_rcp_rn_f32_slowpath)
$__internal_0_$__cuda_sm20_rcp_rn_f32_slowpath:
[----:B------:R-:W-:Y:S01]  /*e300*/  SHF.L.U32 R3, R0, 0x1, RZ ;  /* 0x0000000100037819 */ /* 0x000fe200000006ff */
[----:B------:R-:W-:Y:S03]  /*e310*/  BSSY B0, `(.L_x_380) ;  /* 0x0000030000007945 */ /* 0x000fe60003800000 */
[----:B------:R-:W-:-:S04]  /*e320*/  SHF.R.U32.HI R3, RZ, 0x18, R3 ;  /* 0x00000018ff037819 */ /* 0x000fc80000011603 */
[----:B------:R-:W-:-:S13]  /*e330*/  ISETP.NE.U32.AND P2, PT, R3, RZ, PT ;  /* 0x000000ff0300720c */ /* 0x000fda0003f45070 */
[----:B------:R-:W-:Y:S05]  /*e340*/  @P2 BRA `(.L_x_381) ;  /* 0x0000000000282947 */ /* 0x000fea0003800000 */
[----:B------:R-:W-:-:S04]  /*e350*/  SHF.L.U32 R3, R0, 0x1, RZ ;  /* 0x0000000100037819 */ /* 0x000fc800000006ff */
[----:B------:R-:W-:-:S13]  /*e360*/  ISETP.NE.AND P2, PT, R3, RZ, PT ;  /* 0x000000ff0300720c */ /* 0x000fda0003f45270 */
[----:B------:R-:W-:Y:S01]  /*e370*/  @P2 FFMA R68, R0, 1.84467440737095516160e+19, RZ ;  /* 0x5f80000000442823 */ /* 0x000fe200000000ff */
[----:B------:R-:W-:Y:S08]  /*e380*/  @!P2 MUFU.RCP R65, R0 ;  /* 0x000000000041a308 */ /* 0x000ff00000001000 */
[----:B------:R-:W1:Y:S02]  /*e390*/  @P2 MUFU.RCP R3, R68 ;  /* 0x0000004400032308 */ /* 0x000e640000001000 */
[----:B-1----:R-:W-:-:S04]  /*e3a0*/  @P2 FFMA R69, R68, R3, -1 ;  /* 0xbf80000044452423 */ /* 0x002fc80000000003 */
[----:B------:R-:W-:-:S04]  /*e3b0*/  @P2 FADD.FTZ R70, -R69, -RZ ;  /* 0x800000ff45462221 */ /* 0x000fc80000010100 */
[----:B------:R-:W-:-:S04]  /*e3c0*/  @P2 FFMA R3, R3, R70, R3 ;  /* 0x0000004603032223 */ /* 0x000fc80000000003 */
[----:B------:R-:W-:Y:S01]  /*e3d0*/  @P2 FFMA R65, R3, 1.84467440737095516160e+19, RZ ;  /* 0x5f80000003412823 */ /* 0x000fe200000000ff */
[----:B------:R-:W-:Y:S06]  /*e3e0*/  BRA `(.L_x_382) ;  /* 0x0000000000887947 */ /* 0x000fec0003800000 */
.L_x_381:
[----:B------:R-:W-:-:S04]  /*e3f0*/  IADD3 R65, R3, -0xfd, RZ ;  /* 0xffffff0303417810 */ /* 0x000fc80007ffe0ff */
[----:B------:R-:W-:-:S13]  /*e400*/  ISETP.GT.U32.AND P2, PT, R65, 0x1, PT ;  /* 0x000000014100780c */ /* 0x000fda0003f44070 */
[----:B------:R-:W-:Y:S05]  /*e410*/  @P2 BRA `(.L_x_383) ;  /* 0x0000000000782947 */ /* 0x000fea0003800000 */
[----:B------:R-:W-:Y:S01]  /*e420*/  LOP3.LUT R96, R0, 0x7fffff, RZ, 0xc0, !PT ;  /* 0x007fffff00607812 */ /* 0x000fe200078ec0ff */
[----:B------:R-:W-:Y:S01]  /*e430*/  IMAD.MOV.U32 R70, RZ, RZ, 0x3 ;  /* 0x00000003ff467424 */ /* 0x000fe200078e00ff */
[----:B------:R-:W-:Y:S02]  /*e440*/  IADD3 R3, R3, -0xfc, RZ ;  /* 0xffffff0403037810 */ /* 0x000fe40007ffe0ff */
[----:B------:R-:W-:-:S04]  /*e450*/  LOP3.LUT R96, R96, 0x3f800000, RZ, 0xfc, !PT ;  /* 0x3f80000060607812 */ /* 0x000fc800078efcff */
[----:B------:R-:W1:Y:S02]  /*e460*/  MUFU.RCP R69, R96 ;  /* 0x0000006000457308 */ /* 0x000e640000001000 */
[----:B-1----:R-:W-:-:S04]  /*e470*/  FFMA R94, R96, R69, -1 ;  /* 0xbf800000605e7423 */ /* 0x002fc80000000045 */
[----:B------:R-:W-:-:S04]  /*e480*/  FADD.FTZ R94, -R94, -RZ ;  /* 0x800000ff5e5e7221 */ /* 0x000fc80000010100 */
[CCC-:B------:R-:W-:Y:S01]  /*e490*/  FFMA.RM R68, R69.reuse, R94.reuse, R69.reuse ;  /* 0x0000005e45447223 */ /* 0x1c0fe20000004045 */
[----:B------:R-:W-:Y:S01]  /*e4a0*/  FFMA.RP R71, R69, R94, R69 ;  /* 0x0000005e45477223 */ /* 0x000fe20000008045 */
[----:B------:R-:W-:-:S03]  /*e4b0*/  SHF.L.U32 R69, R70, R65, RZ ;  /* 0x0000004146457219 */ /* 0x000fc600000006ff */
[C---:B------:R-:W-:Y:S02]  /*e4c0*/  LOP3.LUT R94, R68.reuse, 0x7fffff, RZ, 0xc0, !PT ;  /* 0x007fffff445e7812 */ /* 0x040fe400078ec0ff */
[----:B------:R-:W-:Y:S02]  /*e4d0*/  FSETP.NEU.FTZ.AND P2, PT, R68, R71, PT ;  /* 0x000000474400720b */ /* 0x000fe40003f5d000 */
[----:B------:R-:W-:Y:S02]  /*e4e0*/  LOP3.LUT R68, R94, 0x800000, RZ, 0xfc, !PT ;  /* 0x008000005e447812 */ /* 0x000fe400078efcff */
[----:B------:R-:W-:Y:S02]  /*e4f0*/  SEL R70, RZ, 0xffffffff, !P2 ;  /* 0xffffffffff467807 */ /* 0x000fe40005000000 */
[----:B------:R-:W-:Y:S02]  /*e500*/  LOP3.LUT R94, R69, R68, RZ, 0xc0, !PT ;  /* 0x00000044455e7212 */ /* 0x000fe400078ec0ff */
[----:B------:R-:W-:-:S02]  /*e510*/  IADD3 R70, -R70, RZ, RZ ;  /* 0x000000ff46467210 */ /* 0x000fc40007ffe1ff */
[-C--:B------:R-:W-:Y:S02]  /*e520*/  SHF.R.U32.HI R94, RZ, R65.reuse, R94 ;  /* 0x00000041ff5e7219 */ /* 0x080fe4000001165e */
[--C-:B------:R-:W-:Y:S02]  /*e530*/  LOP3.LUT P2, RZ, R70, R65, R68.reuse, 0xf8, !PT ;  /* 0x0000004146ff7212 */ /* 0x100fe4000784f844 */
[C---:B------:R-:W-:Y:S02]  /*e540*/  LOP3.LUT P3, RZ, R94.reuse, 0x1, RZ, 0xc0, !PT ;  /* 0x000000015eff7812 */ /* 0x040fe4000786c0ff */
[----:B------:R-:W-:Y:S02]  /*e550*/  LOP3.LUT P4, RZ, R94, 0x2, RZ, 0xc0, !PT ;  /* 0x000000025eff7812 */ /* 0x000fe4000788c0ff */
[----:B------:R-:W-:Y:S02]  /*e560*/  SHF.R.U32.HI R3, RZ, R3, R68 ;  /* 0x00000003ff037219 */ /* 0x000fe40000011644 */
[----:B------:R-:W-:-:S02]  /*e570*/  PLOP3.LUT P2, PT, P3, P2, P4, 0xe0, 0x0 ;  /* 0x000000000000781c */ /* 0x000fc40001f45c40 */
[----:B------:R-:W-:Y:S02]  /*e580*/  LOP3.LUT P3, RZ, R0, 0x7fffff, RZ, 0xc0, !PT ;  /* 0x007fffff00ff7812 */ /* 0x000fe4000786c0ff */
[----:B------:R-:W-:-:S04]  /*e590*/  SEL R65, RZ, 0x1, !P2 ;  /* 0x00000001ff417807 */ /* 0x000fc80005000000 */
[----:B------:R-:W-:-:S04]  /*e5a0*/  IADD3 R65, -R65, RZ, RZ ;  /* 0x000000ff41417210 */ /* 0x000fc80007ffe1ff */
[----:B------:R-:W-:-:S13]  /*e5b0*/  ISETP.GE.AND P2, PT, R65, RZ, PT ;  /* 0x000000ff4100720c */ /* 0x000fda0003f46270 */
[----:B------:R-:W-:-:S05]  /*e5c0*/  @!P2 VIADD R3, R3, 0x1 ;  /* 0x000000010303a836 */ /* 0x000fca0000000000 */
[----:B------:R-:W-:-:S04]  /*e5d0*/  @!P3 SHF.L.U32 R3, R3, 0x1, RZ ;  /* 0x000000010303b819 */ /* 0x000fc800000006ff */
[----:B------:R-:W-:Y:S01]  /*e5e0*/  LOP3.LUT R65, R3, 0x80000000, R0, 0xf8, !PT ;  /* 0x8000000003417812 */ /* 0x000fe200078ef800 */
[----:B------:R-:W-:Y:S06]  /*e5f0*/  BRA `(.L_x_382) ;  /* 0x0000000000047947 */ /* 0x000fec0003800000 */
.L_x_383:
[----:B------:R1:W2:Y:S02]  /*e600*/  MUFU.RCP R65, R0 ;  /* 0x0000000000417308 */ /* 0x0002a40000001000 */
.L_x_382:
[----:B------:R-:W-:Y:S05]  /*e610*/  BSYNC B0 ;  /* 0x0000000000007941 */ /* 0x000fea0003800000 */
.L_x_380:
[----:B-12---:R-:W-:Y:S02]  /*e620*/  MOV R0, R65 ;  /* 0x0000004100007202 */ /* 0x006fe40000000f00 */
[----:B------:R-:W-:-:S04]  /*e630*/  MOV R65, 0x0 ;  /* 0x0000000000417802 */ /* 0x000fc80000000f00 */
[----:B------:R-:W-:Y:S05]  /*e640*/  RET.REL.NODEC R64 `(_ZN7cutlass13device_kernelINS_4gemm6kernel13GemmUniversalIN4cute5tupleIJiiiiEEENS1_10collective13CollectiveMmaINS1_34MainloopSm90TmaGmmaWarpSpecializedILi4ENS5_IJNS4_1CILi2EEENSA_ILi1EEESC_EEENS1_35KernelTmaWarpSpecializedCooperativeEEENS5_IJNSA_ILi256EEENSA_ILi64EEESH_EEENS_6half_tENS5_IJlSC_lEEESJ_SK_NS4_8TiledMMAINS4_8MMA_AtomIJNS4_4SM904GMMA25MMA_64x64x16_F32F16F16_SSILNSO_5MajorE0ELSQ_0ELNSO_7ScaleInE1ELSR_1EEEEEENS4_6LayoutISD_NS5_IJSC_NSA_ILi0EEESV_EEEEENS5_IJNS4_10UnderscoreESY_SY_EEEEENS4_13SM90_TMA_LOADENS4_14ComposedLayoutINS4_7SwizzleILi3ELi4ELi3EEENS4_18smem_ptr_flag_bitsILi16EEENSU_INS5_IJNSA_ILi8EEESH_EEENS5_IJSH_SC_EEEEEEEvNS4_8identityENS4_23SM90_TMA_LOAD_MULTICASTES1B_vS1C_EENS_8epilogue10collective18CollectiveEpilogueINS1F_22Sm90TmaWarpSpecializedILi4ELi2ELi16ELb1ELb0EEEJSI_NS5_IJNSA_ILi128EEENSA_ILi32EEEEEESJ_SK_SJ_SK_NS1F_6fusion15FusionCallbacksIS1J_NS1N_13LinCombEltActINS1F_6thread4SiLuESJ_fSJ_fLNS_15FloatRoundStyleE2EEESI_S1M_JEEES11_NS12_INS13_ILi2ELi4ELi3EEES16_NSU_INS5_IJS17_S1L_EEENS5_IJS1L_SC_EEEEEEENS4_17SM75_U32x4_LDSM_NENS4_14SM90_TMA_STOREES1Z_NS4_17SM90_U32x4_STSM_NENS4_9Copy_AtomIJS22_SJ_EEEvEEEvvEEEEvNT_6ParamsE) ;  /* 0xffffff18406c7950 */ /* 0x000fea0003c3ffff */
.L_x_384:
[----:B------:R-:W-:-:S00]  /*e650*/  BRA `(.L_x_384) ;  /* 0xfffffffc00fc7947 */ /* 0x000fc0000383ffff */
[----:B------:R-:W-:-:S00]  /*e660*/  NOP ;  /* 0x0000000000007918 */ /* 0x000fc00000000000 */
        /* <DEDUP_REMOVED lines=9> */
.L_x_385:


//--------------------- .nv.global.init           --------------------------
	.section	.nv.global.init,"aw",@progbits
.nv.global.init:
	.type		$str$22,@object
	.size		$str$22,($str$26 - $str$22)
$str$22:
        /*0000*/ 	.byte	0x6b, 0x5f, 0x74, 0x69, 0x6c, 0x65, 0x5f, 0x63, 0x6f, 0x75, 0x6e, 0x74, 0x20, 0x3e, 0x3d, 0x20
        /*0010*/ 	.byte	0x31, 0x00
	.type		$str$26,@object
	.size		$str$26,($str$27 - $str$26)
$str$26:
        /*0012*/ 	.byte	0x28, 0x61, 0x64, 0x64, 0x72, 0x65, 0x73, 0x73, 0x20, 0x26, 0x20, 0x6d, 0x61, 0x73, 0x6b, 0x29
        /*0022*/ 	.byte	0x20, 0x3d, 0x3d, 0x20, 0x30, 0x00
	.type		$str$27,@object
	.size		$str$27,($str$23 - $str$27)
$str$27:
        /*0028*/ 	.byte	0x2f, 0x74, 0x6d, 0x70, 0x2f, 0x63, 0x75, 0x74, 0x6c, 0x61, 0x73, 0x73, 0x5f, 0x73, 0x77, 0x65
        /*0038*/ 	.byte	0x65, 0x70, 0x5f, 0x73, 0x72, 0x63, 0x2f, 0x69, 0x6e, 0x63, 0x6c, 0x75, 0x64, 0x65, 0x2f, 0x63
        /*0048*/ 	.byte	0x75, 0x74, 0x65, 0x2f, 0x70, 0x6f, 0x69, 0x6e, 0x74, 0x65, 0x72, 0x5f, 0x66, 0x6c, 0x61, 0x67
        /*0058*/ 	.byte	0x67, 0x65, 0x64, 0x2e, 0x68, 0x70, 0x70, 0x00
	.type		$str$23,@object
	.size		$str$23,(__unnamed_2 - $str$23)
$str$23:
        /*0060*/ 	.byte	0x2f, 0x74, 0x6d, 0x70, 0x2f, 0x63, 0x75, 0x74, 0x6c, 0x61, 0x73, 0x73, 0x5f, 0x73, 0x77, 0x65
        /*0070*/ 	.byte	0x65, 0x70, 0x5f, 0x73, 0x72, 0x63, 0x2f, 0x69, 0x6e, 0x63, 0x6c, 0x75, 0x64, 0x65, 0x2f, 0x63
        /*0080*/ 	.byte	0x75, 0x74, 0x6c, 0x61, 0x73, 0x73, 0x2f, 0x67, 0x65, 0x6d, 0x6d, 0x2f, 0x63, 0x6f, 0x6c, 0x6c
        /*0090*/ 	.byte	0x65, 0x63, 0x74, 0x69, 0x76, 0x65, 0x2f, 0x73, 0x6d, 0x39, 0x30, 0x5f, 0x6d, 0x6d, 0x61, 0x5f
        /*00a0*/ 	.byte	0x74, 0x6d, 0x61, 0x5f, 0x67, 0x6d, 0x6d, 0x61, 0x5f, 0x73, 0x73, 0x5f, 0x77, 0x61, 0x72, 0x70
        /*00b0*/ 	.byte	0x73, 0x70, 0x65, 0x63, 0x69, 0x61, 0x6c, 0x69, 0x7a, 0x65, 0x64, 0x2e, 0x68, 0x70, 0x70, 0x00
	.type		__unnamed_2,@object
	.size		__unnamed_2,(__unnamed_1 - __unnamed_2)
__unnamed_2:
        /*00c0*/ 	.byte	0x61, 0x75, 0x74, 0x6f, 0x20, 0x63, 0x75, 0x74, 0x65, 0x3a, 0x3a, 0x61, 0x73, 0x5f, 0x70, 0x6f
        /* <DEDUP_REMOVED lines=27> */
        /*0280*/ 	.byte	0x36, 0x3e, 0x3e, 0x3e, 0x3e, 0x3e, 0x5d, 0x00
	.type		__unnamed_1,@object
	.size		__unnamed_1,(.L_0 - __unnamed_1)
__unnamed_1:
        /* <DEDUP_REMOVED lines=181> */
        /*0dd8*/ 	.byte	0x79, 0x5d, 0x00
.L_0:


//--------------------- .nv.shared._ZN7cutlass13device_kernelINS_4gemm6kernel13GemmUniversalIN4cute5tupleIJiiiiEEENS1_10collective13CollectiveMmaINS1_34MainloopSm90TmaGmmaWarpSpecializedILi4ENS5_IJNS4_1CILi2EEENSA_ILi1EEESC_EEENS1_35KernelTmaWarpSpecializedCooperativeEEENS5_IJNSA_ILi256EEENSA_ILi64EEESH_EEENS_6half_tENS5_IJlSC_lEEESJ_SK_NS4_8TiledMMAINS4_8MMA_AtomIJNS4_4SM904GMMA25MMA_64x64x16_F32F16F16_SSILNSO_5MajorE0ELSQ_0ELNSO_7ScaleInE1ELSR_1EEEEEENS4_6LayoutISD_NS5_IJSC_NSA_ILi0EEESV_EEEEENS5_IJNS4_10UnderscoreESY_SY_EEEEENS4_13SM90_TMA_LOADENS4_14ComposedLayoutINS4_7SwizzleILi3ELi4ELi3EEENS4_18smem_ptr_flag_bitsILi16EEENSU_INS5_IJNSA_ILi8EEESH_EEENS5_IJSH_SC_EEEEEEEvNS4_8identityENS4_23SM90_TMA_LOAD_MULTICASTES1B_vS1C_EENS_8epilogue10collective18CollectiveEpilogueINS1F_22Sm90TmaWarpSpecializedILi4ELi2ELi16ELb1ELb0EEEJSI_NS5_IJNSA_ILi128EEENSA_ILi32EEEEEESJ_SK_SJ_SK_NS1F_6fusion15FusionCallbacksIS1J_NS1N_13LinCombEltActINS1F_6thread4SiLuESJ_fSJ_fLNS_15FloatRoundStyleE2EEESI_S1M_JEEES11_NS12_INS13_ILi2ELi4ELi3EEES16_NSU_INS5_IJS17_S1L_EEENS5_IJS1L_SC_EEEEEEENS4_17SM75_U32x4_LDSM_NENS4_14SM90_TMA_STOREES1Z_NS4_17SM90_U32x4_STSM_NENS4_9Copy_AtomIJS22_SJ_EEEvEEEvvEEEEvNT_6ParamsE --------------------------
	.section	.nv.shared._ZN7cutlass13device_kernelINS_4gemm6kernel13GemmUniversalIN4cute5tupleIJiiiiEEENS1_10collective13CollectiveMmaINS1_34MainloopSm90TmaGmmaWarpSpecializedILi4ENS5_IJNS4_1CILi2EEENSA_ILi1EEESC_EEENS1_35KernelTmaWarpSpecializedCooperativeEEENS5_IJNSA_ILi256EEENSA_ILi64EEESH_EEENS_6half_tENS5_IJlSC_lEEESJ_SK_NS4_8TiledMMAINS4_8MMA_AtomIJNS4_4SM904GMMA25MMA_64x64x16_F32F16F16_SSILNSO_5MajorE0ELSQ_0ELNSO_7ScaleInE1ELSR_1EEEEEENS4_6LayoutISD_NS5_IJSC_NSA_ILi0EEESV_EEEEENS5_IJNS4_10UnderscoreESY_SY_EEEEENS4_13SM90_TMA_LOADENS4_14ComposedLayoutINS4_7SwizzleILi3ELi4ELi3EEENS4_18smem_ptr_flag_bitsILi16EEENSU_INS5_IJNSA_ILi8EEESH_EEENS5_IJSH_SC_EEEEEEEvNS4_8identityENS4_23SM90_TMA_LOAD_MULTICASTES1B_vS1C_EENS_8epilogue10collective18CollectiveEpilogueINS1F_22Sm90TmaWarpSpecializedILi4ELi2ELi16ELb1ELb0EEEJSI_NS5_IJNSA_ILi128EEENSA_ILi32EEEEEESJ_SK_SJ_SK_NS1F_6fusion15FusionCallbacksIS1J_NS1N_13LinCombEltActINS1F_6thread4SiLuESJ_fSJ_fLNS_15FloatRoundStyleE2EEESI_S1M_JEEES11_NS12_INS13_ILi2ELi4ELi3EEES16_NSU_INS5_IJS17_S1L_EEENS5_IJS1L_SC_EEEEEEENS4_17SM75_U32x4_LDSM_NENS4_14SM90_TMA_STOREES1Z_NS4_17SM90_U32x4_STSM_NENS4_9Copy_AtomIJS22_SJ_EEEvEEEvvEEEEvNT_6ParamsE,"aw",@nobits
	.sectionflags	@""
	.align	16
	.zero		1024


//--------------------- .nv.shared.reserved.0     --------------------------
	.section	.nv.shared.reserved.0,"aw",@nobits
	.weak		__nv_reservedSMEM_offset_0_alias
	.size		__nv_reservedSMEM_offset_0_alias, 0, 0
	.other		__nv_reservedSMEM_offset_0_alias,@"STO_CUDA_RESERVED_SHARED STV_DEFAULT"
__nv_reservedSMEM_offset_0_alias:
	.zero		0


//--------------------- .nv.global                --------------------------
	.section	.nv.global,"aw",@nobits
.nv.global:
	.type		_ZN39_INTERNAL_61fd8217_4_k_cu_4007c749_27884cute1_E,@object
	.size		_ZN39_INTERNAL_61fd8217_4_k_cu_4007c749_27884cute1_E,(_ZN39_INTERNAL_61fd8217_4_k_cu_4007c749_27884cuda3std3__45__cpo6cbeginE - _ZN39_INTERNAL_61fd8217_4_k_cu_4007c749_27884cute1_E)
_ZN39_INTERNAL_61fd8217_4_k_cu_4007c749_27884cute1_E:
	.zero		1
	.type		_ZN39_INTERNAL_61fd8217_4_k_cu_4007c749_27884cuda3std3__45__cpo6cbeginE,@object
	.size		_ZN39_INTERNAL_61fd8217_4_k_cu_4007c749_27884cuda3std3__45__cpo6cbeginE,(_ZN39_INTERNAL_61fd8217_4_k_cu_4007c749_27884cuda3std3__48in_placeE - _ZN39_INTERNAL_61fd8217_4_k_cu_4007c749_27884cuda3std3__45__cpo6cbeginE)
_ZN39_INTERNAL_61fd8217_4_k_cu_4007c749_27884cuda3std3__45__cpo6cbeginE:
	.zero		1
	.type		_ZN39_INTERNAL_61fd8217_4_k_cu_4007c749_27884cuda3std3__48in_placeE,@object
	.size		_ZN39_INTERNAL_61fd8217_4_k_cu_4007c749_27884cuda3std3__48in_placeE,(_ZN39_INTERNAL_61fd8217_4_k_cu_4007c749_27884cuda3std6ranges3__45__cpo9iter_moveE - _ZN39_INTERNAL_61fd8217_4_k_cu_4007c749_27884cuda3std3__48in_placeE)
_ZN39_INTERNAL_61fd8217_4_k_cu_4007c749_27884cuda3std3__48in_placeE:
	.zero		1
	.type		_ZN39_INTERNAL_61fd8217_4_k_cu_4007c749_27884cuda3std6ranges3__45__cpo9iter_moveE,@object
	.size		_ZN39_INTERNAL_61fd8217_4_k_cu_4007c749_27884cuda3std6ranges3__45__cpo9iter_moveE,(_ZN39_INTERNAL_61fd8217_4_k_cu_4007c749_27884cuda3std3__45__cpo5beginE - _ZN39_INTERNAL_61fd8217_4_k_cu_4007c749_27884cuda3std6ranges3__45__cpo9iter_moveE)
_ZN39_INTERNAL_61fd8217_4_k_cu_4007c749_27884cuda3std6ranges3__45__cpo9iter_moveE:
	.zero		1
	.type		_ZN39_INTERNAL_61fd8217_4_k_cu_4007c749_27884cuda3std3__45__cpo5beginE,@object
	.size		_ZN39_INTERNAL_61fd8217_4_k_cu_4007c749_27884cuda3std3__45__cpo5beginE,(_ZN39_INTERNAL_61fd8217_4_k_cu_4007c749_27884cuda3std3__441_GLOBAL__N__61fd8217_4_k_cu_4007c749_27886ignoreE - _ZN39_INTERNAL_61fd8217_4_k_cu_4007c749_27884cuda3std3__45__cpo5beginE)
_ZN39_INTERNAL_61fd8217_4_k_cu_4007c749_27884cuda3std3__45__cpo5beginE:
	.zero		1
	.type		_ZN39_INTERNAL_61fd8217_4_k_cu_4007c749_27884cuda3std3__441_GLOBAL__N__61fd8217_4_k_cu_4007c749_27886ignoreE,@object
	.size		_ZN39_INTERNAL_61fd8217_4_k_cu_4007c749_27884cuda3std3__441_GLOBAL__N__61fd8217_4_k_cu_4007c749_27886ignoreE,(_ZN39_INTERNAL_61fd8217_4_k_cu_4007c749_27884cute7productE - _ZN39_INTERNAL_61fd8217_4_k_cu_4007c749_27884cuda3std3__441_GLOBAL__N__61fd8217_4_k_cu_4007c749_27886ignoreE)
_ZN39_INTERNAL_61fd8217_4_k_cu_4007c749_27884cuda3std3__441_GLOBAL__N__61fd8217_4_k_cu_4007c749_27886ignoreE:
	.zero		1
	.type		_ZN39_INTERNAL_61fd8217_4_k_cu_4007c749_27884cute7productE,@object
	.size		_ZN39_INTERNAL_61fd8217_4_k_cu_4007c749_27884cute7productE,(_ZN39_INTERNAL_61fd8217_4_k_cu_4007c749_27884cuda3std3__45__cpo3endE - _ZN39_INTERNAL_61fd8217_4_k_cu_4007c749_27884cute7productE)
_ZN39_INTERNAL_61fd8217_4_k_cu_4007c749_27884cute7productE:
	.zero		1
	.type		_ZN39_INTERNAL_61fd8217_4_k_cu_4007c749_27884cuda3std3__45__cpo3endE,@object
	.size		_ZN39_INTERNAL_61fd8217_4_k_cu_4007c749_27884cuda3std3__45__cpo3endE,(_ZN39_INTERNAL_61fd8217_4_k_cu_4007c749_27884cuda3std3__419piecewise_constructE - _ZN39_INTERNAL_61fd8217_4_k_cu_4007c749_27884cuda3std3__45__cpo3endE)
_ZN39_INTERNAL_61fd8217_4_k_cu_4007c749_27884cuda3std3__45__cpo3endE:
	.zero		1
	.type		_ZN39_INTERNAL_61fd8217_4_k_cu_4007c749_27884cuda3std3__419piecewise_constructE,@object
	.size		_ZN39_INTERNAL_61fd8217_4_k_cu_4007c749_27884cuda3std3__419piecewise_constructE,(_ZN39_INTERNAL_61fd8217_4_k_cu_4007c749_27884cuda3std3__45__cpo4cendE - _ZN39_INTERNAL_61fd8217_4_k_cu_4007c749_27884cuda3std3__419piecewise_constructE)
_ZN39_INTERNAL_61fd8217_4_k_cu_4007c749_27884cuda3std3__419piecewise_constructE:
	.zero		1
	.type		_ZN39_INTERNAL_61fd8217_4_k_cu_4007c749_27884cuda3std3__45__cpo4cendE,@object
	.size		_ZN39_INTERNAL_61fd8217_4_k_cu_4007c749_27884cuda3std3__45__cpo4cendE,(_ZN39_INTERNAL_61fd8217_4_k_cu_4007c749_27884cuda3std6ranges3__45__cpo4swapE - _ZN39_INTERNAL_61fd8217_4_k_cu_4007c749_27884cuda3std3__45__cpo4cendE)
_ZN39_INTERNAL_61fd8217_4_k_cu_4007c749_27884cuda3std3__45__cpo4cendE:
	.zero		1
	.type		_ZN39_INTERNAL_61fd8217_4_k_cu_4007c749_27884cuda3std6ranges3__45__cpo4swapE,@object
	.size		_ZN39_INTERNAL_61fd8217_4_k_cu_4007c749_27884cuda3std6ranges3__45__cpo4swapE,(.L_9 - _ZN39_INTERNAL_61fd8217_4_k_cu_4007c749_27884cuda3std6ranges3__45__cpo4swapE)
_ZN39_INTERNAL_61fd8217_4_k_cu_4007c749_27884cuda3std6ranges3__45__cpo4swapE:
	.zero		1
.L_9:


//--------------------- .nv.constant0._ZN7cutlass13device_kernelINS_4gemm6kernel13GemmUniversalIN4cute5tupleIJiiiiEEENS1_10collective13CollectiveMmaINS1_34MainloopSm90TmaGmmaWarpSpecializedILi4ENS5_IJNS4_1CILi2EEENSA_ILi1EEESC_EEENS1_35KernelTmaWarpSpecializedCooperativeEEENS5_IJNSA_ILi256EEENSA_ILi64EEESH_EEENS_6half_tENS5_IJlSC_lEEESJ_SK_NS4_8TiledMMAINS4_8MMA_AtomIJNS4_4SM904GMMA25MMA_64x64x16_F32F16F16_SSILNSO_5MajorE0ELSQ_0ELNSO_7ScaleInE1ELSR_1EEEEEENS4_6LayoutISD_NS5_IJSC_NSA_ILi0EEESV_EEEEENS5_IJNS4_10UnderscoreESY_SY_EEEEENS4_13SM90_TMA_LOADENS4_14ComposedLayoutINS4_7SwizzleILi3ELi4ELi3EEENS4_18smem_ptr_flag_bitsILi16EEENSU_INS5_IJNSA_ILi8EEESH_EEENS5_IJSH_SC_EEEEEEEvNS4_8identityENS4_23SM90_TMA_LOAD_MULTICASTES1B_vS1C_EENS_8epilogue10collective18CollectiveEpilogueINS1F_22Sm90TmaWarpSpecializedILi4ELi2ELi16ELb1ELb0EEEJSI_NS5_IJNSA_ILi128EEENSA_ILi32EEEEEESJ_SK_SJ_SK_NS1F_6fusion15FusionCallbacksIS1J_NS1N_13LinCombEltActINS1F_6thread4SiLuESJ_fSJ_fLNS_15FloatRoundStyleE2EEESI_S1M_JEEES11_NS12_INS13_ILi2ELi4ELi3EEES16_NSU_INS5_IJS17_S1L_EEENS5_IJS1L_SC_EEEEEEENS4_17SM75_U32x4_LDSM_NENS4_14SM90_TMA_STOREES1Z_NS4_17SM90_U32x4_STSM_NENS4_9Copy_AtomIJS22_SJ_EEEvEEEvvEEEEvNT_6ParamsE --------------------------
	.section	.nv.constant0._ZN7cutlass13device_kernelINS_4gemm6kernel13GemmUniversalIN4cute5tupleIJiiiiEEENS1_10collective13CollectiveMmaINS1_34MainloopSm90TmaGmmaWarpSpecializedILi4ENS5_IJNS4_1CILi2EEENSA_ILi1EEESC_EEENS1_35KernelTmaWarpSpecializedCooperativeEEENS5_IJNSA_ILi256EEENSA_ILi64EEESH_EEENS_6half_tENS5_IJlSC_lEEESJ_SK_NS4_8TiledMMAINS4_8MMA_AtomIJNS4_4SM904GMMA25MMA_64x64x16_F32F16F16_SSILNSO_5MajorE0ELSQ_0ELNSO_7ScaleInE1ELSR_1EEEEEENS4_6LayoutISD_NS5_IJSC_NSA_ILi0EEESV_EEEEENS5_IJNS4_10UnderscoreESY_SY_EEEEENS4_13SM90_TMA_LOADENS4_14ComposedLayoutINS4_7SwizzleILi3ELi4ELi3EEENS4_18smem_ptr_flag_bitsILi16EEENSU_INS5_IJNSA_ILi8EEESH_EEENS5_IJSH_SC_EEEEEEEvNS4_8identityENS4_23SM90_TMA_LOAD_MULTICASTES1B_vS1C_EENS_8epilogue10collective18CollectiveEpilogueINS1F_22Sm90TmaWarpSpecializedILi4ELi2ELi16ELb1ELb0EEEJSI_NS5_IJNSA_ILi128EEENSA_ILi32EEEEEESJ_SK_SJ_SK_NS1F_6fusion15FusionCallbacksIS1J_NS1N_13LinCombEltActINS1F_6thread4SiLuESJ_fSJ_fLNS_15FloatRoundStyleE2EEESI_S1M_JEEES11_NS12_INS13_ILi2ELi4ELi3EEES16_NSU_INS5_IJS17_S1L_EEENS5_IJS1L_SC_EEEEEEENS4_17SM75_U32x4_LDSM_NENS4_14SM90_TMA_STOREES1Z_NS4_17SM90_U32x4_STSM_NENS4_9Copy_AtomIJS22_SJ_EEEvEEEvvEEEEvNT_6ParamsE,"a",@progbits
	.sectionflags	@""
	.align	4
.nv.constant0._ZN7cutlass13device_kernelINS_4gemm6kernel13GemmUniversalIN4cute5tupleIJiiiiEEENS1_10collective13CollectiveMmaINS1_34MainloopSm90TmaGmmaWarpSpecializedILi4ENS5_IJNS4_1CILi2EEENSA_ILi1EEESC_EEENS1_35KernelTmaWarpSpecializedCooperativeEEENS5_IJNSA_ILi256EEENSA_ILi64EEESH_EEENS_6half_tENS5_IJlSC_lEEESJ_SK_NS4_8TiledMMAINS4_8MMA_AtomIJNS4_4SM904GMMA25MMA_64x64x16_F32F16F16_SSILNSO_5MajorE0ELSQ_0ELNSO_7ScaleInE1ELSR_1EEEEEENS4_6LayoutISD_NS5_IJSC_NSA_ILi0EEESV_EEEEENS5_IJNS4_10UnderscoreESY_SY_EEEEENS4_13SM90_TMA_LOADENS4_14ComposedLayoutINS4_7SwizzleILi3ELi4ELi3EEENS4_18smem_ptr_flag_bitsILi16EEENSU_INS5_IJNSA_ILi8EEESH_EEENS5_IJSH_SC_EEEEEEEvNS4_8identityENS4_23SM90_TMA_LOAD_MULTICASTES1B_vS1C_EENS_8epilogue10collective18CollectiveEpilogueINS1F_22Sm90TmaWarpSpecializedILi4ELi2ELi16ELb1ELb0EEEJSI_NS5_IJNSA_ILi128EEENSA_ILi32EEEEEESJ_SK_SJ_SK_NS1F_6fusion15FusionCallbacksIS1J_NS1N_13LinCombEltActINS1F_6thread4SiLuESJ_fSJ_fLNS_15FloatRoundStyleE2EEESI_S1M_JEEES11_NS12_INS13_ILi2ELi4ELi3EEES16_NSU_INS5_IJS17_S1L_EEENS5_IJS1L_SC_EEEEEEENS4_17SM75_U32x4_LDSM_NENS4_14SM90_TMA_STOREES1Z_NS4_17SM90_U32x4_STSM_NENS4_9Copy_AtomIJS22_SJ_EEEvEEEvvEEEEvNT_6ParamsE:
	.zero		2432


//--------------------- SYMBOLS --------------------------

	.type		.nv.reservedSmem.offset0,@object
	.size		.nv.reservedSmem.offset0,0x4
	.type		__assertfail,@function
